//
// Generated by NVIDIA NVVM Compiler
//
// Compiler Build ID: CL-36424714
// Cuda compilation tools, release 13.0, V13.0.88
// Based on NVVM 20.0.0
//

.version 9.0
.target sm_100
.address_size 64

	// .globl	_ZN6thrust24THRUST_300001_SM_1000_NS8cuda_cub4core6detail13_kernel_agentINS1_8__reduce11ReduceAgentINS0_12zip_iteratorIN4cuda3std3__45tupleIJNS0_6detail15normal_iteratorINS0_10device_ptrI8ParticleEEEENS0_17counting_iteratorIlNS0_11use_defaultESJ_SJ_EEEEEEEPNSB_IJSF_lEEESN_iNS1_9__extrema9arg_min_fISF_l16CompareParticlesEEEEJSM_SO_iSS_EEEvDpT0_
.func  (.param .align 16 .b8 func_retval0[16]) __internal_trig_reduction_slowpathd
(
	.param .b64 __internal_trig_reduction_slowpathd_param_0
)
;
.global .align 1 .b8 _ZN30_INTERNAL_b6db7e2a_4_k_cu_main4cuda3std3__45__cpo5beginE[1];
.global .align 1 .b8 _ZN30_INTERNAL_b6db7e2a_4_k_cu_main4cuda3std3__45__cpo3endE[1];
.global .align 1 .b8 _ZN30_INTERNAL_b6db7e2a_4_k_cu_main4cuda3std3__45__cpo6cbeginE[1];
.global .align 1 .b8 _ZN30_INTERNAL_b6db7e2a_4_k_cu_main4cuda3std3__45__cpo4cendE[1];
.global .align 1 .b8 _ZN30_INTERNAL_b6db7e2a_4_k_cu_main4cuda3std3__45__cpo6rbeginE[1];
.global .align 1 .b8 _ZN30_INTERNAL_b6db7e2a_4_k_cu_main4cuda3std3__45__cpo4rendE[1];
.global .align 1 .b8 _ZN30_INTERNAL_b6db7e2a_4_k_cu_main4cuda3std3__45__cpo7crbeginE[1];
.global .align 1 .b8 _ZN30_INTERNAL_b6db7e2a_4_k_cu_main4cuda3std3__45__cpo5crendE[1];
.global .align 1 .b8 _ZN30_INTERNAL_b6db7e2a_4_k_cu_main4cuda3std3__432_GLOBAL__N__b6db7e2a_4_k_cu_main6ignoreE[1];
.global .align 1 .b8 _ZN30_INTERNAL_b6db7e2a_4_k_cu_main4cuda3std3__419piecewise_constructE[1];
.global .align 1 .b8 _ZN30_INTERNAL_b6db7e2a_4_k_cu_main4cuda3std3__48in_placeE[1];
.global .align 1 .b8 _ZN30_INTERNAL_b6db7e2a_4_k_cu_main4cuda3std3__420unreachable_sentinelE[1];
.global .align 1 .b8 _ZN30_INTERNAL_b6db7e2a_4_k_cu_main4cuda3std3__47nulloptE[1];
.global .align 1 .b8 _ZN30_INTERNAL_b6db7e2a_4_k_cu_main4cuda3std3__48unexpectE[1];
.global .align 1 .b8 _ZN30_INTERNAL_b6db7e2a_4_k_cu_main4cuda3std6ranges3__45__cpo4swapE[1];
.global .align 1 .b8 _ZN30_INTERNAL_b6db7e2a_4_k_cu_main4cuda3std6ranges3__45__cpo9iter_moveE[1];
.global .align 1 .b8 _ZN30_INTERNAL_b6db7e2a_4_k_cu_main4cuda3std6ranges3__45__cpo5beginE[1];
.global .align 1 .b8 _ZN30_INTERNAL_b6db7e2a_4_k_cu_main4cuda3std6ranges3__45__cpo3endE[1];
.global .align 1 .b8 _ZN30_INTERNAL_b6db7e2a_4_k_cu_main4cuda3std6ranges3__45__cpo6cbeginE[1];
.global .align 1 .b8 _ZN30_INTERNAL_b6db7e2a_4_k_cu_main4cuda3std6ranges3__45__cpo4cendE[1];
.global .align 1 .b8 _ZN30_INTERNAL_b6db7e2a_4_k_cu_main4cuda3std6ranges3__45__cpo7advanceE[1];
.global .align 1 .b8 _ZN30_INTERNAL_b6db7e2a_4_k_cu_main4cuda3std6ranges3__45__cpo9iter_swapE[1];
.global .align 1 .b8 _ZN30_INTERNAL_b6db7e2a_4_k_cu_main4cuda3std6ranges3__45__cpo4nextE[1];
.global .align 1 .b8 _ZN30_INTERNAL_b6db7e2a_4_k_cu_main4cuda3std6ranges3__45__cpo4prevE[1];
.global .align 1 .b8 _ZN30_INTERNAL_b6db7e2a_4_k_cu_main4cuda3std6ranges3__45__cpo4dataE[1];
.global .align 1 .b8 _ZN30_INTERNAL_b6db7e2a_4_k_cu_main4cuda3std6ranges3__45__cpo5cdataE[1];
.global .align 1 .b8 _ZN30_INTERNAL_b6db7e2a_4_k_cu_main4cuda3std6ranges3__45__cpo4sizeE[1];
.global .align 1 .b8 _ZN30_INTERNAL_b6db7e2a_4_k_cu_main4cuda3std6ranges3__45__cpo5ssizeE[1];
.global .align 1 .b8 _ZN30_INTERNAL_b6db7e2a_4_k_cu_main4cuda3std6ranges3__45__cpo8distanceE[1];
.global .align 1 .b8 _ZN30_INTERNAL_b6db7e2a_4_k_cu_main6thrust24THRUST_300001_SM_1000_NS8cuda_cub3parE[1];
.global .align 1 .b8 _ZN30_INTERNAL_b6db7e2a_4_k_cu_main6thrust24THRUST_300001_SM_1000_NS8cuda_cub10par_nosyncE[1];
.global .align 1 .b8 _ZN30_INTERNAL_b6db7e2a_4_k_cu_main6thrust24THRUST_300001_SM_1000_NS6system6detail10sequential3seqE[1];
.global .align 1 .b8 _ZN30_INTERNAL_b6db7e2a_4_k_cu_main6thrust24THRUST_300001_SM_1000_NS6system3cpp3parE[1];
.global .align 1 .b8 _ZN30_INTERNAL_b6db7e2a_4_k_cu_main6thrust24THRUST_300001_SM_1000_NS12placeholders2_1E[1];
.global .align 1 .b8 _ZN30_INTERNAL_b6db7e2a_4_k_cu_main6thrust24THRUST_300001_SM_1000_NS12placeholders2_2E[1];
.global .align 1 .b8 _ZN30_INTERNAL_b6db7e2a_4_k_cu_main6thrust24THRUST_300001_SM_1000_NS12placeholders2_3E[1];
.global .align 1 .b8 _ZN30_INTERNAL_b6db7e2a_4_k_cu_main6thrust24THRUST_300001_SM_1000_NS12placeholders2_4E[1];
.global .align 1 .b8 _ZN30_INTERNAL_b6db7e2a_4_k_cu_main6thrust24THRUST_300001_SM_1000_NS12placeholders2_5E[1];
.global .align 1 .b8 _ZN30_INTERNAL_b6db7e2a_4_k_cu_main6thrust24THRUST_300001_SM_1000_NS12placeholders2_6E[1];
.global .align 1 .b8 _ZN30_INTERNAL_b6db7e2a_4_k_cu_main6thrust24THRUST_300001_SM_1000_NS12placeholders2_7E[1];
.global .align 1 .b8 _ZN30_INTERNAL_b6db7e2a_4_k_cu_main6thrust24THRUST_300001_SM_1000_NS12placeholders2_8E[1];
.global .align 1 .b8 _ZN30_INTERNAL_b6db7e2a_4_k_cu_main6thrust24THRUST_300001_SM_1000_NS12placeholders2_9E[1];
.global .align 1 .b8 _ZN30_INTERNAL_b6db7e2a_4_k_cu_main6thrust24THRUST_300001_SM_1000_NS12placeholders3_10E[1];
.global .align 1 .b8 _ZN30_INTERNAL_b6db7e2a_4_k_cu_main6thrust24THRUST_300001_SM_1000_NS3seqE[1];
.global .align 1 .b8 _ZN30_INTERNAL_b6db7e2a_4_k_cu_main6thrust24THRUST_300001_SM_1000_NS6deviceE[1];
.extern .shared .align 16 .b8 _ZN6thrust24THRUST_300001_SM_1000_NS8cuda_cub4core6detail5shmemE[];
.global .align 8 .b8 __cudart_i2opi_d[144] = {8, 93, 141, 31, 177, 95, 251, 107, 234, 146, 82, 138, 247, 57, 7, 61, 123, 241, 229, 235, 199, 186, 39, 117, 45, 234, 95, 158, 102, 63, 70, 79, 183, 9, 203, 39, 207, 126, 54, 109, 31, 109, 10, 90, 139, 17, 47, 239, 15, 152, 5, 222, 255, 151, 248, 31, 59, 40, 249, 189, 139, 95, 132, 156, 244, 57, 83, 131, 57, 214, 145, 57, 65, 126, 95, 180, 38, 112, 156, 233, 132, 68, 187, 46, 245, 53, 130, 232, 62, 167, 41, 177, 28, 235, 29, 254, 28, 146, 209, 9, 234, 46, 73, 6, 224, 210, 77, 66, 58, 110, 36, 183, 97, 197, 187, 222, 171, 99, 81, 254, 65, 144, 67, 60, 153, 149, 98, 219, 192, 221, 52, 245, 209, 87, 39, 252, 41, 21, 68, 78, 110, 131, 249, 162};
.global .align 16 .b8 __cudart_sin_cos_coeffs[128] = {70, 210, 176, 44, 241, 229, 90, 190, 146, 227, 172, 105, 227, 29, 199, 62, 161, 98, 219, 25, 160, 1, 42, 191, 24, 8, 17, 17, 17, 17, 129, 63, 84, 85, 85, 85, 85, 85, 197, 191, 0, 0, 0, 0, 0, 0, 0, 0, 0, 0, 0, 0, 0, 0, 0, 0, 100, 129, 253, 32, 131, 255, 168, 189, 40, 133, 239, 193, 167, 238, 33, 62, 217, 230, 6, 142, 79, 126, 146, 190, 233, 188, 221, 25, 160, 1, 250, 62, 71, 93, 193, 22, 108, 193, 86, 191, 81, 85, 85, 85, 85, 85, 165, 63, 0, 0, 0, 0, 0, 0, 224, 191, 0, 0, 0, 0, 0, 0, 240, 63};

.visible .entry _ZN6thrust24THRUST_300001_SM_1000_NS8cuda_cub4core6detail13_kernel_agentINS1_8__reduce11ReduceAgentINS0_12zip_iteratorIN4cuda3std3__45tupleIJNS0_6detail15normal_iteratorINS0_10device_ptrI8ParticleEEEENS0_17counting_iteratorIlNS0_11use_defaultESJ_SJ_EEEEEEEPNSB_IJSF_lEEESN_iNS1_9__extrema9arg_min_fISF_l16CompareParticlesEEEEJSM_SO_iSS_EEEvDpT0_(
	.param .align 8 .b8 _ZN6thrust24THRUST_300001_SM_1000_NS8cuda_cub4core6detail13_kernel_agentINS1_8__reduce11ReduceAgentINS0_12zip_iteratorIN4cuda3std3__45tupleIJNS0_6detail15normal_iteratorINS0_10device_ptrI8ParticleEEEENS0_17counting_iteratorIlNS0_11use_defaultESJ_SJ_EEEEEEEPNSB_IJSF_lEEESN_iNS1_9__extrema9arg_min_fISF_l16CompareParticlesEEEEJSM_SO_iSS_EEEvDpT0__param_0[16],
	.param .u64 .ptr .align 1 _ZN6thrust24THRUST_300001_SM_1000_NS8cuda_cub4core6detail13_kernel_agentINS1_8__reduce11ReduceAgentINS0_12zip_iteratorIN4cuda3std3__45tupleIJNS0_6detail15normal_iteratorINS0_10device_ptrI8ParticleEEEENS0_17counting_iteratorIlNS0_11use_defaultESJ_SJ_EEEEEEEPNSB_IJSF_lEEESN_iNS1_9__extrema9arg_min_fISF_l16CompareParticlesEEEEJSM_SO_iSS_EEEvDpT0__param_1,
	.param .u32 _ZN6thrust24THRUST_300001_SM_1000_NS8cuda_cub4core6detail13_kernel_agentINS1_8__reduce11ReduceAgentINS0_12zip_iteratorIN4cuda3std3__45tupleIJNS0_6detail15normal_iteratorINS0_10device_ptrI8ParticleEEEENS0_17counting_iteratorIlNS0_11use_defaultESJ_SJ_EEEEEEEPNSB_IJSF_lEEESN_iNS1_9__extrema9arg_min_fISF_l16CompareParticlesEEEEJSM_SO_iSS_EEEvDpT0__param_2,
	.param .align 1 .b8 _ZN6thrust24THRUST_300001_SM_1000_NS8cuda_cub4core6detail13_kernel_agentINS1_8__reduce11ReduceAgentINS0_12zip_iteratorIN4cuda3std3__45tupleIJNS0_6detail15normal_iteratorINS0_10device_ptrI8ParticleEEEENS0_17counting_iteratorIlNS0_11use_defaultESJ_SJ_EEEEEEEPNSB_IJSF_lEEESN_iNS1_9__extrema9arg_min_fISF_l16CompareParticlesEEEEJSM_SO_iSS_EEEvDpT0__param_3[1]
)
.maxntid 256
{
	.reg .pred 	%p<155>;
	.reg .b32 	%r<926>;
	.reg .b64 	%rd<408>;
	.reg .b64 	%fd<1159>;

	ld.param.u64 	%rd141, [_ZN6thrust24THRUST_300001_SM_1000_NS8cuda_cub4core6detail13_kernel_agentINS1_8__reduce11ReduceAgentINS0_12zip_iteratorIN4cuda3std3__45tupleIJNS0_6detail15normal_iteratorINS0_10device_ptrI8ParticleEEEENS0_17counting_iteratorIlNS0_11use_defaultESJ_SJ_EEEEEEEPNSB_IJSF_lEEESN_iNS1_9__extrema9arg_min_fISF_l16CompareParticlesEEEEJSM_SO_iSS_EEEvDpT0__param_0+8];
	ld.param.u64 	%rd140, [_ZN6thrust24THRUST_300001_SM_1000_NS8cuda_cub4core6detail13_kernel_agentINS1_8__reduce11ReduceAgentINS0_12zip_iteratorIN4cuda3std3__45tupleIJNS0_6detail15normal_iteratorINS0_10device_ptrI8ParticleEEEENS0_17counting_iteratorIlNS0_11use_defaultESJ_SJ_EEEEEEEPNSB_IJSF_lEEESN_iNS1_9__extrema9arg_min_fISF_l16CompareParticlesEEEEJSM_SO_iSS_EEEvDpT0__param_0];
	ld.param.u32 	%r37, [_ZN6thrust24THRUST_300001_SM_1000_NS8cuda_cub4core6detail13_kernel_agentINS1_8__reduce11ReduceAgentINS0_12zip_iteratorIN4cuda3std3__45tupleIJNS0_6detail15normal_iteratorINS0_10device_ptrI8ParticleEEEENS0_17counting_iteratorIlNS0_11use_defaultESJ_SJ_EEEEEEEPNSB_IJSF_lEEESN_iNS1_9__extrema9arg_min_fISF_l16CompareParticlesEEEEJSM_SO_iSS_EEEvDpT0__param_2];
	setp.eq.s32 	%p1, %r37, 0;
	@%p1 bra 	$L__BB0_143;
	ld.param.u32 	%r895, [_ZN6thrust24THRUST_300001_SM_1000_NS8cuda_cub4core6detail13_kernel_agentINS1_8__reduce11ReduceAgentINS0_12zip_iteratorIN4cuda3std3__45tupleIJNS0_6detail15normal_iteratorINS0_10device_ptrI8ParticleEEEENS0_17counting_iteratorIlNS0_11use_defaultESJ_SJ_EEEEEEEPNSB_IJSF_lEEESN_iNS1_9__extrema9arg_min_fISF_l16CompareParticlesEEEEJSM_SO_iSS_EEEvDpT0__param_2];
	cvta.to.global.u64 	%rd1, %rd140;
	setp.gt.s32 	%p2, %r895, 255;
	@%p2 bra 	$L__BB0_72;
	ld.param.u32 	%r902, [_ZN6thrust24THRUST_300001_SM_1000_NS8cuda_cub4core6detail13_kernel_agentINS1_8__reduce11ReduceAgentINS0_12zip_iteratorIN4cuda3std3__45tupleIJNS0_6detail15normal_iteratorINS0_10device_ptrI8ParticleEEEENS0_17counting_iteratorIlNS0_11use_defaultESJ_SJ_EEEEEEEPNSB_IJSF_lEEESN_iNS1_9__extrema9arg_min_fISF_l16CompareParticlesEEEEJSM_SO_iSS_EEEvDpT0__param_2];
	mov.u32 	%r917, %tid.x;
	setp.ge.s32 	%p77, %r917, %r902;
	mov.b64 	%rd365, 0;
	mov.f64 	%fd899, 0d0000000000000000;
	mov.f64 	%fd898, %fd899;
	mov.f64 	%fd897, %fd899;
	mov.f64 	%fd896, %fd899;
	mov.f64 	%fd895, %fd899;
	mov.f64 	%fd894, %fd899;
	mov.f64 	%fd893, %fd899;
	@%p77 bra 	$L__BB0_4;
	cvt.u64.u32 	%rd251, %r917;
	mul.wide.u32 	%rd252, %r917, 56;
	add.s64 	%rd253, %rd1, %rd252;
	add.s64 	%rd365, %rd141, %rd251;
	ld.global.f64 	%fd899, [%rd253];
	ld.global.f64 	%fd898, [%rd253+8];
	ld.global.f64 	%fd897, [%rd253+16];
	ld.global.f64 	%fd896, [%rd253+24];
	ld.global.f64 	%fd895, [%rd253+32];
	ld.global.f64 	%fd894, [%rd253+40];
	ld.global.f64 	%fd893, [%rd253+48];
	add.s32 	%r917, %r917, 256;
$L__BB0_4:
	ld.param.u32 	%r903, [_ZN6thrust24THRUST_300001_SM_1000_NS8cuda_cub4core6detail13_kernel_agentINS1_8__reduce11ReduceAgentINS0_12zip_iteratorIN4cuda3std3__45tupleIJNS0_6detail15normal_iteratorINS0_10device_ptrI8ParticleEEEENS0_17counting_iteratorIlNS0_11use_defaultESJ_SJ_EEEEEEEPNSB_IJSF_lEEESN_iNS1_9__extrema9arg_min_fISF_l16CompareParticlesEEEEJSM_SO_iSS_EEEvDpT0__param_2];
	setp.ge.s32 	%p78, %r917, %r903;
	@%p78 bra 	$L__BB0_26;
	ld.param.u32 	%r904, [_ZN6thrust24THRUST_300001_SM_1000_NS8cuda_cub4core6detail13_kernel_agentINS1_8__reduce11ReduceAgentINS0_12zip_iteratorIN4cuda3std3__45tupleIJNS0_6detail15normal_iteratorINS0_10device_ptrI8ParticleEEEENS0_17counting_iteratorIlNS0_11use_defaultESJ_SJ_EEEEEEEPNSB_IJSF_lEEESN_iNS1_9__extrema9arg_min_fISF_l16CompareParticlesEEEEJSM_SO_iSS_EEEvDpT0__param_2];
	not.b32 	%r464, %r917;
	add.s32 	%r4, %r904, %r464;
	and.b32  	%r465, %r4, 768;
	setp.eq.s32 	%p79, %r465, 768;
	@%p79 bra 	$L__BB0_11;
	cvt.u64.u32 	%rd255, %r917;
	add.s64 	%rd356, %rd141, %rd255;
	shr.u32 	%r466, %r4, 8;
	add.s32 	%r467, %r466, 1;
	and.b32  	%r468, %r467, 3;
	neg.s32 	%r915, %r468;
	mul.wide.u32 	%rd256, %r917, 56;
	add.s64 	%rd257, %rd256, %rd1;
	add.s64 	%rd355, %rd257, 24;
$L__BB0_7:
	.pragma "nounroll";
	mov.f64 	%fd21, %fd899;
	mov.f64 	%fd20, %fd898;
	mov.f64 	%fd19, %fd897;
	mov.f64 	%fd18, %fd896;
	mov.f64 	%fd17, %fd895;
	mov.f64 	%fd16, %fd894;
	mov.u64 	%rd9, %rd365;
	mov.f64 	%fd15, %fd893;
	ld.global.f64 	%fd22, [%rd355+-24];
	ld.global.f64 	%fd23, [%rd355+-16];
	ld.global.f64 	%fd24, [%rd355+-8];
	ld.global.f64 	%fd25, [%rd355];
	ld.global.f64 	%fd26, [%rd355+8];
	ld.global.f64 	%fd27, [%rd355+16];
	ld.global.f64 	%fd28, [%rd355+24];
	setp.lt.f64 	%p80, %fd15, %fd28;
	@%p80 bra 	$L__BB0_10;
	setp.lt.f64 	%p81, %fd28, %fd15;
	mov.u64 	%rd365, %rd356;
	mov.f64 	%fd893, %fd28;
	mov.f64 	%fd894, %fd27;
	mov.f64 	%fd895, %fd26;
	mov.f64 	%fd896, %fd25;
	mov.f64 	%fd897, %fd24;
	mov.f64 	%fd898, %fd23;
	mov.f64 	%fd899, %fd22;
	@%p81 bra 	$L__BB0_10;
	setp.lt.s64 	%p82, %rd9, %rd356;
	min.s64 	%rd365, %rd9, %rd356;
	selp.f64 	%fd893, %fd15, %fd28, %p82;
	selp.f64 	%fd894, %fd16, %fd27, %p82;
	selp.f64 	%fd895, %fd17, %fd26, %p82;
	selp.f64 	%fd896, %fd18, %fd25, %p82;
	selp.f64 	%fd897, %fd19, %fd24, %p82;
	selp.f64 	%fd898, %fd20, %fd23, %p82;
	selp.f64 	%fd899, %fd21, %fd22, %p82;
$L__BB0_10:
	add.s32 	%r917, %r917, 256;
	add.s64 	%rd356, %rd356, 256;
	add.s32 	%r915, %r915, 1;
	setp.ne.s32 	%p83, %r915, 0;
	add.s64 	%rd355, %rd355, 14336;
	@%p83 bra 	$L__BB0_7;
$L__BB0_11:
	setp.lt.u32 	%p84, %r4, 768;
	@%p84 bra 	$L__BB0_26;
	add.s32 	%r918, %r917, 512;
$L__BB0_13:
	mov.u32 	%r12, %r918;
	add.s32 	%r469, %r12, -512;
	cvta.to.global.u64 	%rd258, %rd140;
	mul.wide.s32 	%rd259, %r469, 56;
	add.s64 	%rd260, %rd258, %rd259;
	ld.global.f64 	%fd64, [%rd260];
	ld.global.f64 	%fd65, [%rd260+8];
	ld.global.f64 	%fd66, [%rd260+16];
	ld.global.f64 	%fd67, [%rd260+24];
	ld.global.f64 	%fd68, [%rd260+32];
	ld.global.f64 	%fd69, [%rd260+40];
	ld.global.f64 	%fd70, [%rd260+48];
	setp.lt.f64 	%p85, %fd893, %fd70;
	mov.u64 	%rd362, %rd365;
	mov.f64 	%fd872, %fd893;
	mov.f64 	%fd873, %fd894;
	mov.f64 	%fd874, %fd895;
	mov.f64 	%fd875, %fd896;
	mov.f64 	%fd876, %fd897;
	mov.f64 	%fd877, %fd898;
	mov.f64 	%fd878, %fd899;
	@%p85 bra 	$L__BB0_16;
	cvt.s64.s32 	%rd261, %r469;
	add.s64 	%rd362, %rd141, %rd261;
	setp.lt.f64 	%p86, %fd70, %fd893;
	mov.f64 	%fd872, %fd70;
	mov.f64 	%fd873, %fd69;
	mov.f64 	%fd874, %fd68;
	mov.f64 	%fd875, %fd67;
	mov.f64 	%fd876, %fd66;
	mov.f64 	%fd877, %fd65;
	mov.f64 	%fd878, %fd64;
	@%p86 bra 	$L__BB0_16;
	cvt.s64.s32 	%rd262, %r469;
	add.s64 	%rd263, %rd141, %rd262;
	setp.lt.s64 	%p87, %rd365, %rd263;
	min.s64 	%rd362, %rd365, %rd263;
	selp.f64 	%fd872, %fd893, %fd70, %p87;
	selp.f64 	%fd873, %fd894, %fd69, %p87;
	selp.f64 	%fd874, %fd895, %fd68, %p87;
	selp.f64 	%fd875, %fd896, %fd67, %p87;
	selp.f64 	%fd876, %fd897, %fd66, %p87;
	selp.f64 	%fd877, %fd898, %fd65, %p87;
	selp.f64 	%fd878, %fd899, %fd64, %p87;
$L__BB0_16:
	cvta.to.global.u64 	%rd264, %rd140;
	mul.wide.s32 	%rd265, %r469, 56;
	add.s64 	%rd266, %rd264, %rd265;
	ld.global.f64 	%fd85, [%rd266+14336];
	ld.global.f64 	%fd86, [%rd266+14344];
	ld.global.f64 	%fd87, [%rd266+14352];
	ld.global.f64 	%fd88, [%rd266+14360];
	ld.global.f64 	%fd89, [%rd266+14368];
	ld.global.f64 	%fd90, [%rd266+14376];
	ld.global.f64 	%fd91, [%rd266+14384];
	setp.lt.f64 	%p88, %fd872, %fd91;
	mov.u64 	%rd363, %rd362;
	mov.f64 	%fd879, %fd872;
	mov.f64 	%fd880, %fd873;
	mov.f64 	%fd881, %fd874;
	mov.f64 	%fd882, %fd875;
	mov.f64 	%fd883, %fd876;
	mov.f64 	%fd884, %fd877;
	mov.f64 	%fd885, %fd878;
	@%p88 bra 	$L__BB0_19;
	add.s32 	%r473, %r12, -256;
	cvt.s64.s32 	%rd267, %r473;
	add.s64 	%rd363, %rd141, %rd267;
	setp.lt.f64 	%p89, %fd91, %fd872;
	mov.f64 	%fd879, %fd91;
	mov.f64 	%fd880, %fd90;
	mov.f64 	%fd881, %fd89;
	mov.f64 	%fd882, %fd88;
	mov.f64 	%fd883, %fd87;
	mov.f64 	%fd884, %fd86;
	mov.f64 	%fd885, %fd85;
	@%p89 bra 	$L__BB0_19;
	add.s32 	%r474, %r12, -256;
	cvt.s64.s32 	%rd268, %r474;
	add.s64 	%rd269, %rd141, %rd268;
	setp.lt.s64 	%p90, %rd362, %rd269;
	min.s64 	%rd363, %rd362, %rd269;
	selp.f64 	%fd879, %fd872, %fd91, %p90;
	selp.f64 	%fd880, %fd873, %fd90, %p90;
	selp.f64 	%fd881, %fd874, %fd89, %p90;
	selp.f64 	%fd882, %fd875, %fd88, %p90;
	selp.f64 	%fd883, %fd876, %fd87, %p90;
	selp.f64 	%fd884, %fd877, %fd86, %p90;
	selp.f64 	%fd885, %fd878, %fd85, %p90;
$L__BB0_19:
	cvta.to.global.u64 	%rd270, %rd140;
	mul.wide.s32 	%rd271, %r469, 56;
	add.s64 	%rd272, %rd270, %rd271;
	ld.global.f64 	%fd106, [%rd272+28672];
	ld.global.f64 	%fd107, [%rd272+28680];
	ld.global.f64 	%fd108, [%rd272+28688];
	ld.global.f64 	%fd109, [%rd272+28696];
	ld.global.f64 	%fd110, [%rd272+28704];
	ld.global.f64 	%fd111, [%rd272+28712];
	ld.global.f64 	%fd112, [%rd272+28720];
	setp.lt.f64 	%p91, %fd879, %fd112;
	mov.u64 	%rd364, %rd363;
	mov.f64 	%fd886, %fd879;
	mov.f64 	%fd887, %fd880;
	mov.f64 	%fd888, %fd881;
	mov.f64 	%fd889, %fd882;
	mov.f64 	%fd890, %fd883;
	mov.f64 	%fd891, %fd884;
	mov.f64 	%fd892, %fd885;
	@%p91 bra 	$L__BB0_22;
	cvt.s64.s32 	%rd273, %r12;
	add.s64 	%rd364, %rd141, %rd273;
	setp.lt.f64 	%p92, %fd112, %fd879;
	mov.f64 	%fd886, %fd112;
	mov.f64 	%fd887, %fd111;
	mov.f64 	%fd888, %fd110;
	mov.f64 	%fd889, %fd109;
	mov.f64 	%fd890, %fd108;
	mov.f64 	%fd891, %fd107;
	mov.f64 	%fd892, %fd106;
	@%p92 bra 	$L__BB0_22;
	cvt.s64.s32 	%rd274, %r12;
	add.s64 	%rd275, %rd141, %rd274;
	setp.lt.s64 	%p93, %rd363, %rd275;
	min.s64 	%rd364, %rd363, %rd275;
	selp.f64 	%fd886, %fd879, %fd112, %p93;
	selp.f64 	%fd887, %fd880, %fd111, %p93;
	selp.f64 	%fd888, %fd881, %fd110, %p93;
	selp.f64 	%fd889, %fd882, %fd109, %p93;
	selp.f64 	%fd890, %fd883, %fd108, %p93;
	selp.f64 	%fd891, %fd884, %fd107, %p93;
	selp.f64 	%fd892, %fd885, %fd106, %p93;
$L__BB0_22:
	cvta.to.global.u64 	%rd276, %rd140;
	mul.wide.s32 	%rd277, %r469, 56;
	add.s64 	%rd278, %rd276, %rd277;
	ld.global.f64 	%fd127, [%rd278+43008];
	ld.global.f64 	%fd128, [%rd278+43016];
	ld.global.f64 	%fd129, [%rd278+43024];
	ld.global.f64 	%fd130, [%rd278+43032];
	ld.global.f64 	%fd131, [%rd278+43040];
	ld.global.f64 	%fd132, [%rd278+43048];
	ld.global.f64 	%fd133, [%rd278+43056];
	setp.lt.f64 	%p94, %fd886, %fd133;
	mov.u64 	%rd365, %rd364;
	mov.f64 	%fd893, %fd886;
	mov.f64 	%fd894, %fd887;
	mov.f64 	%fd895, %fd888;
	mov.f64 	%fd896, %fd889;
	mov.f64 	%fd897, %fd890;
	mov.f64 	%fd898, %fd891;
	mov.f64 	%fd899, %fd892;
	@%p94 bra 	$L__BB0_25;
	add.s32 	%r477, %r12, 256;
	cvt.s64.s32 	%rd279, %r477;
	add.s64 	%rd365, %rd141, %rd279;
	setp.lt.f64 	%p95, %fd133, %fd886;
	mov.f64 	%fd893, %fd133;
	mov.f64 	%fd894, %fd132;
	mov.f64 	%fd895, %fd131;
	mov.f64 	%fd896, %fd130;
	mov.f64 	%fd897, %fd129;
	mov.f64 	%fd898, %fd128;
	mov.f64 	%fd899, %fd127;
	@%p95 bra 	$L__BB0_25;
	cvt.s64.s32 	%rd280, %r477;
	add.s64 	%rd281, %rd141, %rd280;
	setp.lt.s64 	%p96, %rd364, %rd281;
	min.s64 	%rd365, %rd364, %rd281;
	selp.f64 	%fd893, %fd886, %fd133, %p96;
	selp.f64 	%fd894, %fd887, %fd132, %p96;
	selp.f64 	%fd895, %fd888, %fd131, %p96;
	selp.f64 	%fd896, %fd889, %fd130, %p96;
	selp.f64 	%fd897, %fd890, %fd129, %p96;
	selp.f64 	%fd898, %fd891, %fd128, %p96;
	selp.f64 	%fd899, %fd892, %fd127, %p96;
$L__BB0_25:
	ld.param.u32 	%r905, [_ZN6thrust24THRUST_300001_SM_1000_NS8cuda_cub4core6detail13_kernel_agentINS1_8__reduce11ReduceAgentINS0_12zip_iteratorIN4cuda3std3__45tupleIJNS0_6detail15normal_iteratorINS0_10device_ptrI8ParticleEEEENS0_17counting_iteratorIlNS0_11use_defaultESJ_SJ_EEEEEEEPNSB_IJSF_lEEESN_iNS1_9__extrema9arg_min_fISF_l16CompareParticlesEEEEJSM_SO_iSS_EEEvDpT0__param_2];
	add.s32 	%r918, %r12, 1024;
	add.s32 	%r479, %r12, 512;
	setp.lt.s32 	%p97, %r479, %r905;
	@%p97 bra 	$L__BB0_13;
$L__BB0_26:
	ld.param.u32 	%r906, [_ZN6thrust24THRUST_300001_SM_1000_NS8cuda_cub4core6detail13_kernel_agentINS1_8__reduce11ReduceAgentINS0_12zip_iteratorIN4cuda3std3__45tupleIJNS0_6detail15normal_iteratorINS0_10device_ptrI8ParticleEEEENS0_17counting_iteratorIlNS0_11use_defaultESJ_SJ_EEEEEEEPNSB_IJSF_lEEESN_iNS1_9__extrema9arg_min_fISF_l16CompareParticlesEEEEJSM_SO_iSS_EEEvDpT0__param_2];
	// begin inline asm
	mov.u32 %r480, %laneid;
	// end inline asm
	mov.u32 	%r561, %tid.x;
	and.b32  	%r562, %r561, 992;
	add.s32 	%r563, %r562, 32;
	setp.gt.s32 	%p98, %r563, %r906;
	not.b32 	%r564, %r562;
	add.s32 	%r565, %r906, %r564;
	selp.b32 	%r559, %r565, 31, %p98;
	mov.b64 	%rd282, %fd899;
	mov.b64 	{%r482, %r487}, %rd282;
	mov.b32 	%r558, 1;
	mov.b32 	%r560, -1;
	// begin inline asm
	shfl.sync.down.b32 %r481, %r482, %r558, %r559, %r560;
	// end inline asm
	// begin inline asm
	shfl.sync.down.b32 %r486, %r487, %r558, %r559, %r560;
	// end inline asm
	mov.b64 	%rd283, {%r481, %r486};
	mov.b64 	%fd155, %rd283;
	mov.b64 	%rd284, %fd898;
	mov.b64 	{%r492, %r497}, %rd284;
	// begin inline asm
	shfl.sync.down.b32 %r491, %r492, %r558, %r559, %r560;
	// end inline asm
	// begin inline asm
	shfl.sync.down.b32 %r496, %r497, %r558, %r559, %r560;
	// end inline asm
	mov.b64 	%rd285, {%r491, %r496};
	mov.b64 	%fd156, %rd285;
	mov.b64 	%rd286, %fd897;
	mov.b64 	{%r502, %r507}, %rd286;
	// begin inline asm
	shfl.sync.down.b32 %r501, %r502, %r558, %r559, %r560;
	// end inline asm
	// begin inline asm
	shfl.sync.down.b32 %r506, %r507, %r558, %r559, %r560;
	// end inline asm
	mov.b64 	%rd287, {%r501, %r506};
	mov.b64 	%fd157, %rd287;
	mov.b64 	%rd288, %fd896;
	mov.b64 	{%r512, %r517}, %rd288;
	// begin inline asm
	shfl.sync.down.b32 %r511, %r512, %r558, %r559, %r560;
	// end inline asm
	// begin inline asm
	shfl.sync.down.b32 %r516, %r517, %r558, %r559, %r560;
	// end inline asm
	mov.b64 	%rd289, {%r511, %r516};
	mov.b64 	%fd158, %rd289;
	mov.b64 	%rd290, %fd895;
	mov.b64 	{%r522, %r527}, %rd290;
	// begin inline asm
	shfl.sync.down.b32 %r521, %r522, %r558, %r559, %r560;
	// end inline asm
	// begin inline asm
	shfl.sync.down.b32 %r526, %r527, %r558, %r559, %r560;
	// end inline asm
	mov.b64 	%rd291, {%r521, %r526};
	mov.b64 	%fd159, %rd291;
	mov.b64 	%rd292, %fd894;
	mov.b64 	{%r532, %r537}, %rd292;
	// begin inline asm
	shfl.sync.down.b32 %r531, %r532, %r558, %r559, %r560;
	// end inline asm
	// begin inline asm
	shfl.sync.down.b32 %r536, %r537, %r558, %r559, %r560;
	// end inline asm
	mov.b64 	%rd293, {%r531, %r536};
	mov.b64 	%fd160, %rd293;
	mov.b64 	%rd294, %fd893;
	mov.b64 	{%r542, %r547}, %rd294;
	// begin inline asm
	shfl.sync.down.b32 %r541, %r542, %r558, %r559, %r560;
	// end inline asm
	// begin inline asm
	shfl.sync.down.b32 %r546, %r547, %r558, %r559, %r560;
	// end inline asm
	mov.b64 	%rd295, {%r541, %r546};
	mov.b64 	%fd161, %rd295;
	mov.b64 	{%r552, %r557}, %rd365;
	// begin inline asm
	shfl.sync.down.b32 %r551, %r552, %r558, %r559, %r560;
	// end inline asm
	// begin inline asm
	shfl.sync.down.b32 %r556, %r557, %r558, %r559, %r560;
	// end inline asm
	mov.b64 	%rd30, {%r551, %r556};
	setp.ge.s32 	%p99, %r480, %r559;
	setp.lt.f64 	%p100, %fd893, %fd161;
	or.pred  	%p101, %p99, %p100;
	mov.u64 	%rd367, %rd365;
	mov.f64 	%fd907, %fd893;
	mov.f64 	%fd908, %fd894;
	mov.f64 	%fd909, %fd895;
	mov.f64 	%fd910, %fd896;
	mov.f64 	%fd911, %fd897;
	mov.f64 	%fd912, %fd898;
	mov.f64 	%fd913, %fd899;
	@%p101 bra 	$L__BB0_29;
	setp.gt.f64 	%p102, %fd893, %fd161;
	mov.u64 	%rd367, %rd30;
	mov.f64 	%fd907, %fd161;
	mov.f64 	%fd908, %fd160;
	mov.f64 	%fd909, %fd159;
	mov.f64 	%fd910, %fd158;
	mov.f64 	%fd911, %fd157;
	mov.f64 	%fd912, %fd156;
	mov.f64 	%fd913, %fd155;
	@%p102 bra 	$L__BB0_29;
	setp.lt.s64 	%p103, %rd365, %rd30;
	min.s64 	%rd367, %rd365, %rd30;
	selp.f64 	%fd907, %fd893, %fd161, %p103;
	selp.f64 	%fd908, %fd894, %fd160, %p103;
	selp.f64 	%fd909, %fd895, %fd159, %p103;
	selp.f64 	%fd910, %fd896, %fd158, %p103;
	selp.f64 	%fd911, %fd897, %fd157, %p103;
	selp.f64 	%fd912, %fd898, %fd156, %p103;
	selp.f64 	%fd913, %fd899, %fd155, %p103;
$L__BB0_29:
	mov.b64 	%rd296, %fd913;
	mov.b64 	{%r567, %r572}, %rd296;
	mov.b32 	%r643, 2;
	mov.b32 	%r645, -1;
	// begin inline asm
	shfl.sync.down.b32 %r566, %r567, %r643, %r559, %r645;
	// end inline asm
	// begin inline asm
	shfl.sync.down.b32 %r571, %r572, %r643, %r559, %r645;
	// end inline asm
	mov.b64 	%rd297, {%r566, %r571};
	mov.b64 	%fd176, %rd297;
	mov.b64 	%rd298, %fd912;
	mov.b64 	{%r577, %r582}, %rd298;
	// begin inline asm
	shfl.sync.down.b32 %r576, %r577, %r643, %r559, %r645;
	// end inline asm
	// begin inline asm
	shfl.sync.down.b32 %r581, %r582, %r643, %r559, %r645;
	// end inline asm
	mov.b64 	%rd299, {%r576, %r581};
	mov.b64 	%fd177, %rd299;
	mov.b64 	%rd300, %fd911;
	mov.b64 	{%r587, %r592}, %rd300;
	// begin inline asm
	shfl.sync.down.b32 %r586, %r587, %r643, %r559, %r645;
	// end inline asm
	// begin inline asm
	shfl.sync.down.b32 %r591, %r592, %r643, %r559, %r645;
	// end inline asm
	mov.b64 	%rd301, {%r586, %r591};
	mov.b64 	%fd178, %rd301;
	mov.b64 	%rd302, %fd910;
	mov.b64 	{%r597, %r602}, %rd302;
	// begin inline asm
	shfl.sync.down.b32 %r596, %r597, %r643, %r559, %r645;
	// end inline asm
	// begin inline asm
	shfl.sync.down.b32 %r601, %r602, %r643, %r559, %r645;
	// end inline asm
	mov.b64 	%rd303, {%r596, %r601};
	mov.b64 	%fd179, %rd303;
	mov.b64 	%rd304, %fd909;
	mov.b64 	{%r607, %r612}, %rd304;
	// begin inline asm
	shfl.sync.down.b32 %r606, %r607, %r643, %r559, %r645;
	// end inline asm
	// begin inline asm
	shfl.sync.down.b32 %r611, %r612, %r643, %r559, %r645;
	// end inline asm
	mov.b64 	%rd305, {%r606, %r611};
	mov.b64 	%fd180, %rd305;
	mov.b64 	%rd306, %fd908;
	mov.b64 	{%r617, %r622}, %rd306;
	// begin inline asm
	shfl.sync.down.b32 %r616, %r617, %r643, %r559, %r645;
	// end inline asm
	// begin inline asm
	shfl.sync.down.b32 %r621, %r622, %r643, %r559, %r645;
	// end inline asm
	mov.b64 	%rd307, {%r616, %r621};
	mov.b64 	%fd181, %rd307;
	mov.b64 	%rd308, %fd907;
	mov.b64 	{%r627, %r632}, %rd308;
	// begin inline asm
	shfl.sync.down.b32 %r626, %r627, %r643, %r559, %r645;
	// end inline asm
	// begin inline asm
	shfl.sync.down.b32 %r631, %r632, %r643, %r559, %r645;
	// end inline asm
	mov.b64 	%rd309, {%r626, %r631};
	mov.b64 	%fd182, %rd309;
	mov.b64 	{%r637, %r642}, %rd367;
	// begin inline asm
	shfl.sync.down.b32 %r636, %r637, %r643, %r559, %r645;
	// end inline asm
	// begin inline asm
	shfl.sync.down.b32 %r641, %r642, %r643, %r559, %r645;
	// end inline asm
	mov.b64 	%rd33, {%r636, %r641};
	add.s32 	%r646, %r480, 2;
	setp.gt.s32 	%p104, %r646, %r559;
	setp.lt.f64 	%p105, %fd907, %fd182;
	or.pred  	%p106, %p104, %p105;
	mov.u64 	%rd368, %rd367;
	mov.f64 	%fd914, %fd907;
	mov.f64 	%fd915, %fd908;
	mov.f64 	%fd916, %fd909;
	mov.f64 	%fd917, %fd910;
	mov.f64 	%fd918, %fd911;
	mov.f64 	%fd919, %fd912;
	mov.f64 	%fd920, %fd913;
	@%p106 bra 	$L__BB0_32;
	setp.gt.f64 	%p107, %fd907, %fd182;
	mov.u64 	%rd368, %rd33;
	mov.f64 	%fd914, %fd182;
	mov.f64 	%fd915, %fd181;
	mov.f64 	%fd916, %fd180;
	mov.f64 	%fd917, %fd179;
	mov.f64 	%fd918, %fd178;
	mov.f64 	%fd919, %fd177;
	mov.f64 	%fd920, %fd176;
	@%p107 bra 	$L__BB0_32;
	setp.lt.s64 	%p108, %rd367, %rd33;
	min.s64 	%rd368, %rd367, %rd33;
	selp.f64 	%fd914, %fd907, %fd182, %p108;
	selp.f64 	%fd915, %fd908, %fd181, %p108;
	selp.f64 	%fd916, %fd909, %fd180, %p108;
	selp.f64 	%fd917, %fd910, %fd179, %p108;
	selp.f64 	%fd918, %fd911, %fd178, %p108;
	selp.f64 	%fd919, %fd912, %fd177, %p108;
	selp.f64 	%fd920, %fd913, %fd176, %p108;
$L__BB0_32:
	mov.b64 	%rd310, %fd920;
	mov.b64 	{%r648, %r653}, %rd310;
	mov.b32 	%r724, 4;
	mov.b32 	%r726, -1;
	// begin inline asm
	shfl.sync.down.b32 %r647, %r648, %r724, %r559, %r726;
	// end inline asm
	// begin inline asm
	shfl.sync.down.b32 %r652, %r653, %r724, %r559, %r726;
	// end inline asm
	mov.b64 	%rd311, {%r647, %r652};
	mov.b64 	%fd197, %rd311;
	mov.b64 	%rd312, %fd919;
	mov.b64 	{%r658, %r663}, %rd312;
	// begin inline asm
	shfl.sync.down.b32 %r657, %r658, %r724, %r559, %r726;
	// end inline asm
	// begin inline asm
	shfl.sync.down.b32 %r662, %r663, %r724, %r559, %r726;
	// end inline asm
	mov.b64 	%rd313, {%r657, %r662};
	mov.b64 	%fd198, %rd313;
	mov.b64 	%rd314, %fd918;
	mov.b64 	{%r668, %r673}, %rd314;
	// begin inline asm
	shfl.sync.down.b32 %r667, %r668, %r724, %r559, %r726;
	// end inline asm
	// begin inline asm
	shfl.sync.down.b32 %r672, %r673, %r724, %r559, %r726;
	// end inline asm
	mov.b64 	%rd315, {%r667, %r672};
	mov.b64 	%fd199, %rd315;
	mov.b64 	%rd316, %fd917;
	mov.b64 	{%r678, %r683}, %rd316;
	// begin inline asm
	shfl.sync.down.b32 %r677, %r678, %r724, %r559, %r726;
	// end inline asm
	// begin inline asm
	shfl.sync.down.b32 %r682, %r683, %r724, %r559, %r726;
	// end inline asm
	mov.b64 	%rd317, {%r677, %r682};
	mov.b64 	%fd200, %rd317;
	mov.b64 	%rd318, %fd916;
	mov.b64 	{%r688, %r693}, %rd318;
	// begin inline asm
	shfl.sync.down.b32 %r687, %r688, %r724, %r559, %r726;
	// end inline asm
	// begin inline asm
	shfl.sync.down.b32 %r692, %r693, %r724, %r559, %r726;
	// end inline asm
	mov.b64 	%rd319, {%r687, %r692};
	mov.b64 	%fd201, %rd319;
	mov.b64 	%rd320, %fd915;
	mov.b64 	{%r698, %r703}, %rd320;
	// begin inline asm
	shfl.sync.down.b32 %r697, %r698, %r724, %r559, %r726;
	// end inline asm
	// begin inline asm
	shfl.sync.down.b32 %r702, %r703, %r724, %r559, %r726;
	// end inline asm
	mov.b64 	%rd321, {%r697, %r702};
	mov.b64 	%fd202, %rd321;
	mov.b64 	%rd322, %fd914;
	mov.b64 	{%r708, %r713}, %rd322;
	// begin inline asm
	shfl.sync.down.b32 %r707, %r708, %r724, %r559, %r726;
	// end inline asm
	// begin inline asm
	shfl.sync.down.b32 %r712, %r713, %r724, %r559, %r726;
	// end inline asm
	mov.b64 	%rd323, {%r707, %r712};
	mov.b64 	%fd203, %rd323;
	mov.b64 	{%r718, %r723}, %rd368;
	// begin inline asm
	shfl.sync.down.b32 %r717, %r718, %r724, %r559, %r726;
	// end inline asm
	// begin inline asm
	shfl.sync.down.b32 %r722, %r723, %r724, %r559, %r726;
	// end inline asm
	mov.b64 	%rd36, {%r717, %r722};
	add.s32 	%r727, %r480, 4;
	setp.gt.s32 	%p109, %r727, %r559;
	setp.lt.f64 	%p110, %fd914, %fd203;
	or.pred  	%p111, %p109, %p110;
	mov.u64 	%rd369, %rd368;
	mov.f64 	%fd921, %fd914;
	mov.f64 	%fd922, %fd915;
	mov.f64 	%fd923, %fd916;
	mov.f64 	%fd924, %fd917;
	mov.f64 	%fd925, %fd918;
	mov.f64 	%fd926, %fd919;
	mov.f64 	%fd927, %fd920;
	@%p111 bra 	$L__BB0_35;
	setp.gt.f64 	%p112, %fd914, %fd203;
	mov.u64 	%rd369, %rd36;
	mov.f64 	%fd921, %fd203;
	mov.f64 	%fd922, %fd202;
	mov.f64 	%fd923, %fd201;
	mov.f64 	%fd924, %fd200;
	mov.f64 	%fd925, %fd199;
	mov.f64 	%fd926, %fd198;
	mov.f64 	%fd927, %fd197;
	@%p112 bra 	$L__BB0_35;
	setp.lt.s64 	%p113, %rd368, %rd36;
	min.s64 	%rd369, %rd368, %rd36;
	selp.f64 	%fd921, %fd914, %fd203, %p113;
	selp.f64 	%fd922, %fd915, %fd202, %p113;
	selp.f64 	%fd923, %fd916, %fd201, %p113;
	selp.f64 	%fd924, %fd917, %fd200, %p113;
	selp.f64 	%fd925, %fd918, %fd199, %p113;
	selp.f64 	%fd926, %fd919, %fd198, %p113;
	selp.f64 	%fd927, %fd920, %fd197, %p113;
$L__BB0_35:
	mov.b64 	%rd324, %fd927;
	mov.b64 	{%r729, %r734}, %rd324;
	mov.b32 	%r805, 8;
	mov.b32 	%r807, -1;
	// begin inline asm
	shfl.sync.down.b32 %r728, %r729, %r805, %r559, %r807;
	// end inline asm
	// begin inline asm
	shfl.sync.down.b32 %r733, %r734, %r805, %r559, %r807;
	// end inline asm
	mov.b64 	%rd325, {%r728, %r733};
	mov.b64 	%fd218, %rd325;
	mov.b64 	%rd326, %fd926;
	mov.b64 	{%r739, %r744}, %rd326;
	// begin inline asm
	shfl.sync.down.b32 %r738, %r739, %r805, %r559, %r807;
	// end inline asm
	// begin inline asm
	shfl.sync.down.b32 %r743, %r744, %r805, %r559, %r807;
	// end inline asm
	mov.b64 	%rd327, {%r738, %r743};
	mov.b64 	%fd219, %rd327;
	mov.b64 	%rd328, %fd925;
	mov.b64 	{%r749, %r754}, %rd328;
	// begin inline asm
	shfl.sync.down.b32 %r748, %r749, %r805, %r559, %r807;
	// end inline asm
	// begin inline asm
	shfl.sync.down.b32 %r753, %r754, %r805, %r559, %r807;
	// end inline asm
	mov.b64 	%rd329, {%r748, %r753};
	mov.b64 	%fd220, %rd329;
	mov.b64 	%rd330, %fd924;
	mov.b64 	{%r759, %r764}, %rd330;
	// begin inline asm
	shfl.sync.down.b32 %r758, %r759, %r805, %r559, %r807;
	// end inline asm
	// begin inline asm
	shfl.sync.down.b32 %r763, %r764, %r805, %r559, %r807;
	// end inline asm
	mov.b64 	%rd331, {%r758, %r763};
	mov.b64 	%fd221, %rd331;
	mov.b64 	%rd332, %fd923;
	mov.b64 	{%r769, %r774}, %rd332;
	// begin inline asm
	shfl.sync.down.b32 %r768, %r769, %r805, %r559, %r807;
	// end inline asm
	// begin inline asm
	shfl.sync.down.b32 %r773, %r774, %r805, %r559, %r807;
	// end inline asm
	mov.b64 	%rd333, {%r768, %r773};
	mov.b64 	%fd222, %rd333;
	mov.b64 	%rd334, %fd922;
	mov.b64 	{%r779, %r784}, %rd334;
	// begin inline asm
	shfl.sync.down.b32 %r778, %r779, %r805, %r559, %r807;
	// end inline asm
	// begin inline asm
	shfl.sync.down.b32 %r783, %r784, %r805, %r559, %r807;
	// end inline asm
	mov.b64 	%rd335, {%r778, %r783};
	mov.b64 	%fd223, %rd335;
	mov.b64 	%rd336, %fd921;
	mov.b64 	{%r789, %r794}, %rd336;
	// begin inline asm
	shfl.sync.down.b32 %r788, %r789, %r805, %r559, %r807;
	// end inline asm
	// begin inline asm
	shfl.sync.down.b32 %r793, %r794, %r805, %r559, %r807;
	// end inline asm
	mov.b64 	%rd337, {%r788, %r793};
	mov.b64 	%fd224, %rd337;
	mov.b64 	{%r799, %r804}, %rd369;
	// begin inline asm
	shfl.sync.down.b32 %r798, %r799, %r805, %r559, %r807;
	// end inline asm
	// begin inline asm
	shfl.sync.down.b32 %r803, %r804, %r805, %r559, %r807;
	// end inline asm
	mov.b64 	%rd39, {%r798, %r803};
	add.s32 	%r808, %r480, 8;
	setp.gt.s32 	%p114, %r808, %r559;
	setp.lt.f64 	%p115, %fd921, %fd224;
	or.pred  	%p116, %p114, %p115;
	mov.u64 	%rd370, %rd369;
	mov.f64 	%fd928, %fd921;
	mov.f64 	%fd929, %fd922;
	mov.f64 	%fd930, %fd923;
	mov.f64 	%fd931, %fd924;
	mov.f64 	%fd932, %fd925;
	mov.f64 	%fd933, %fd926;
	mov.f64 	%fd934, %fd927;
	@%p116 bra 	$L__BB0_38;
	setp.gt.f64 	%p117, %fd921, %fd224;
	mov.u64 	%rd370, %rd39;
	mov.f64 	%fd928, %fd224;
	mov.f64 	%fd929, %fd223;
	mov.f64 	%fd930, %fd222;
	mov.f64 	%fd931, %fd221;
	mov.f64 	%fd932, %fd220;
	mov.f64 	%fd933, %fd219;
	mov.f64 	%fd934, %fd218;
	@%p117 bra 	$L__BB0_38;
	setp.lt.s64 	%p118, %rd369, %rd39;
	min.s64 	%rd370, %rd369, %rd39;
	selp.f64 	%fd928, %fd921, %fd224, %p118;
	selp.f64 	%fd929, %fd922, %fd223, %p118;
	selp.f64 	%fd930, %fd923, %fd222, %p118;
	selp.f64 	%fd931, %fd924, %fd221, %p118;
	selp.f64 	%fd932, %fd925, %fd220, %p118;
	selp.f64 	%fd933, %fd926, %fd219, %p118;
	selp.f64 	%fd934, %fd927, %fd218, %p118;
$L__BB0_38:
	mov.b64 	%rd338, %fd934;
	mov.b64 	{%r810, %r815}, %rd338;
	mov.b32 	%r886, 16;
	mov.b32 	%r888, -1;
	// begin inline asm
	shfl.sync.down.b32 %r809, %r810, %r886, %r559, %r888;
	// end inline asm
	// begin inline asm
	shfl.sync.down.b32 %r814, %r815, %r886, %r559, %r888;
	// end inline asm
	mov.b64 	%rd339, {%r809, %r814};
	mov.b64 	%fd239, %rd339;
	mov.b64 	%rd340, %fd933;
	mov.b64 	{%r820, %r825}, %rd340;
	// begin inline asm
	shfl.sync.down.b32 %r819, %r820, %r886, %r559, %r888;
	// end inline asm
	// begin inline asm
	shfl.sync.down.b32 %r824, %r825, %r886, %r559, %r888;
	// end inline asm
	mov.b64 	%rd341, {%r819, %r824};
	mov.b64 	%fd240, %rd341;
	mov.b64 	%rd342, %fd932;
	mov.b64 	{%r830, %r835}, %rd342;
	// begin inline asm
	shfl.sync.down.b32 %r829, %r830, %r886, %r559, %r888;
	// end inline asm
	// begin inline asm
	shfl.sync.down.b32 %r834, %r835, %r886, %r559, %r888;
	// end inline asm
	mov.b64 	%rd343, {%r829, %r834};
	mov.b64 	%fd241, %rd343;
	mov.b64 	%rd344, %fd931;
	mov.b64 	{%r840, %r845}, %rd344;
	// begin inline asm
	shfl.sync.down.b32 %r839, %r840, %r886, %r559, %r888;
	// end inline asm
	// begin inline asm
	shfl.sync.down.b32 %r844, %r845, %r886, %r559, %r888;
	// end inline asm
	mov.b64 	%rd345, {%r839, %r844};
	mov.b64 	%fd242, %rd345;
	mov.b64 	%rd346, %fd930;
	mov.b64 	{%r850, %r855}, %rd346;
	// begin inline asm
	shfl.sync.down.b32 %r849, %r850, %r886, %r559, %r888;
	// end inline asm
	// begin inline asm
	shfl.sync.down.b32 %r854, %r855, %r886, %r559, %r888;
	// end inline asm
	mov.b64 	%rd347, {%r849, %r854};
	mov.b64 	%fd243, %rd347;
	mov.b64 	%rd348, %fd929;
	mov.b64 	{%r860, %r865}, %rd348;
	// begin inline asm
	shfl.sync.down.b32 %r859, %r860, %r886, %r559, %r888;
	// end inline asm
	// begin inline asm
	shfl.sync.down.b32 %r864, %r865, %r886, %r559, %r888;
	// end inline asm
	mov.b64 	%rd349, {%r859, %r864};
	mov.b64 	%fd244, %rd349;
	mov.b64 	%rd350, %fd928;
	mov.b64 	{%r870, %r875}, %rd350;
	// begin inline asm
	shfl.sync.down.b32 %r869, %r870, %r886, %r559, %r888;
	// end inline asm
	// begin inline asm
	shfl.sync.down.b32 %r874, %r875, %r886, %r559, %r888;
	// end inline asm
	mov.b64 	%rd351, {%r869, %r874};
	mov.b64 	%fd245, %rd351;
	mov.b64 	{%r880, %r885}, %rd370;
	// begin inline asm
	shfl.sync.down.b32 %r879, %r880, %r886, %r559, %r888;
	// end inline asm
	// begin inline asm
	shfl.sync.down.b32 %r884, %r885, %r886, %r559, %r888;
	// end inline asm
	mov.b64 	%rd42, {%r879, %r884};
	add.s32 	%r889, %r480, 16;
	setp.gt.s32 	%p119, %r889, %r559;
	setp.lt.f64 	%p120, %fd928, %fd245;
	or.pred  	%p121, %p119, %p120;
	mov.u64 	%rd407, %rd370;
	mov.f64 	%fd1152, %fd928;
	mov.f64 	%fd1153, %fd929;
	mov.f64 	%fd1154, %fd930;
	mov.f64 	%fd1155, %fd931;
	mov.f64 	%fd1156, %fd932;
	mov.f64 	%fd1157, %fd933;
	mov.f64 	%fd1158, %fd934;
	@%p121 bra 	$L__BB0_41;
	setp.gt.f64 	%p122, %fd928, %fd245;
	mov.u64 	%rd407, %rd42;
	mov.f64 	%fd1152, %fd245;
	mov.f64 	%fd1153, %fd244;
	mov.f64 	%fd1154, %fd243;
	mov.f64 	%fd1155, %fd242;
	mov.f64 	%fd1156, %fd241;
	mov.f64 	%fd1157, %fd240;
	mov.f64 	%fd1158, %fd239;
	@%p122 bra 	$L__BB0_41;
	setp.lt.s64 	%p123, %rd370, %rd42;
	min.s64 	%rd407, %rd370, %rd42;
	selp.f64 	%fd1152, %fd928, %fd245, %p123;
	selp.f64 	%fd1153, %fd929, %fd244, %p123;
	selp.f64 	%fd1154, %fd930, %fd243, %p123;
	selp.f64 	%fd1155, %fd931, %fd242, %p123;
	selp.f64 	%fd1156, %fd932, %fd241, %p123;
	selp.f64 	%fd1157, %fd933, %fd240, %p123;
	selp.f64 	%fd1158, %fd934, %fd239, %p123;
$L__BB0_41:
	setp.ne.s32 	%p124, %r480, 0;
	@%p124 bra 	$L__BB0_43;
	shl.b32 	%r890, %r561, 1;
	and.b32  	%r891, %r890, 1984;
	mov.u32 	%r892, _ZN6thrust24THRUST_300001_SM_1000_NS8cuda_cub4core6detail5shmemE;
	add.s32 	%r893, %r892, %r891;
	st.shared.f64 	[%r893+8], %fd1158;
	st.shared.v2.f64 	[%r893+16], {%fd1157, %fd1156};
	st.shared.v2.f64 	[%r893+32], {%fd1155, %fd1154};
	st.shared.v2.f64 	[%r893+48], {%fd1153, %fd1152};
	st.shared.u64 	[%r893+64], %rd407;
$L__BB0_43:
	bar.sync 	0;
	setp.ne.s32 	%p125, %r561, 0;
	@%p125 bra 	$L__BB0_141;
	ld.param.u32 	%r907, [_ZN6thrust24THRUST_300001_SM_1000_NS8cuda_cub4core6detail13_kernel_agentINS1_8__reduce11ReduceAgentINS0_12zip_iteratorIN4cuda3std3__45tupleIJNS0_6detail15normal_iteratorINS0_10device_ptrI8ParticleEEEENS0_17counting_iteratorIlNS0_11use_defaultESJ_SJ_EEEEEEEPNSB_IJSF_lEEESN_iNS1_9__extrema9arg_min_fISF_l16CompareParticlesEEEEJSM_SO_iSS_EEEvDpT0__param_2];
	setp.lt.s32 	%p126, %r907, 33;
	mov.u64 	%rd372, %rd407;
	mov.f64 	%fd942, %fd1152;
	mov.f64 	%fd943, %fd1153;
	mov.f64 	%fd944, %fd1154;
	mov.f64 	%fd945, %fd1155;
	mov.f64 	%fd946, %fd1156;
	mov.f64 	%fd947, %fd1157;
	mov.f64 	%fd948, %fd1158;
	@%p126 bra 	$L__BB0_48;
	ld.shared.f64 	%fd260, [_ZN6thrust24THRUST_300001_SM_1000_NS8cuda_cub4core6detail5shmemE+72];
	ld.shared.v2.f64 	{%fd261, %fd262}, [_ZN6thrust24THRUST_300001_SM_1000_NS8cuda_cub4core6detail5shmemE+80];
	ld.shared.v2.f64 	{%fd263, %fd264}, [_ZN6thrust24THRUST_300001_SM_1000_NS8cuda_cub4core6detail5shmemE+96];
	ld.shared.v2.f64 	{%fd265, %fd266}, [_ZN6thrust24THRUST_300001_SM_1000_NS8cuda_cub4core6detail5shmemE+112];
	ld.shared.u64 	%rd45, [_ZN6thrust24THRUST_300001_SM_1000_NS8cuda_cub4core6detail5shmemE+128];
	setp.lt.f64 	%p127, %fd1152, %fd266;
	mov.u64 	%rd372, %rd407;
	mov.f64 	%fd942, %fd1152;
	mov.f64 	%fd943, %fd1153;
	mov.f64 	%fd944, %fd1154;
	mov.f64 	%fd945, %fd1155;
	mov.f64 	%fd946, %fd1156;
	mov.f64 	%fd947, %fd1157;
	mov.f64 	%fd948, %fd1158;
	@%p127 bra 	$L__BB0_48;
	setp.lt.f64 	%p128, %fd266, %fd1152;
	mov.u64 	%rd372, %rd45;
	mov.f64 	%fd942, %fd266;
	mov.f64 	%fd943, %fd265;
	mov.f64 	%fd944, %fd264;
	mov.f64 	%fd945, %fd263;
	mov.f64 	%fd946, %fd262;
	mov.f64 	%fd947, %fd261;
	mov.f64 	%fd948, %fd260;
	@%p128 bra 	$L__BB0_48;
	setp.lt.s64 	%p129, %rd407, %rd45;
	min.s64 	%rd372, %rd407, %rd45;
	selp.f64 	%fd942, %fd1152, %fd266, %p129;
	selp.f64 	%fd943, %fd1153, %fd265, %p129;
	selp.f64 	%fd944, %fd1154, %fd264, %p129;
	selp.f64 	%fd945, %fd1155, %fd263, %p129;
	selp.f64 	%fd946, %fd1156, %fd262, %p129;
	selp.f64 	%fd947, %fd1157, %fd261, %p129;
	selp.f64 	%fd948, %fd1158, %fd260, %p129;
$L__BB0_48:
	ld.param.u32 	%r908, [_ZN6thrust24THRUST_300001_SM_1000_NS8cuda_cub4core6detail13_kernel_agentINS1_8__reduce11ReduceAgentINS0_12zip_iteratorIN4cuda3std3__45tupleIJNS0_6detail15normal_iteratorINS0_10device_ptrI8ParticleEEEENS0_17counting_iteratorIlNS0_11use_defaultESJ_SJ_EEEEEEEPNSB_IJSF_lEEESN_iNS1_9__extrema9arg_min_fISF_l16CompareParticlesEEEEJSM_SO_iSS_EEEvDpT0__param_2];
	setp.lt.s32 	%p130, %r908, 65;
	mov.u64 	%rd373, %rd372;
	mov.f64 	%fd949, %fd942;
	mov.f64 	%fd950, %fd943;
	mov.f64 	%fd951, %fd944;
	mov.f64 	%fd952, %fd945;
	mov.f64 	%fd953, %fd946;
	mov.f64 	%fd954, %fd947;
	mov.f64 	%fd955, %fd948;
	@%p130 bra 	$L__BB0_52;
	ld.shared.f64 	%fd281, [_ZN6thrust24THRUST_300001_SM_1000_NS8cuda_cub4core6detail5shmemE+136];
	ld.shared.v2.f64 	{%fd282, %fd283}, [_ZN6thrust24THRUST_300001_SM_1000_NS8cuda_cub4core6detail5shmemE+144];
	ld.shared.v2.f64 	{%fd284, %fd285}, [_ZN6thrust24THRUST_300001_SM_1000_NS8cuda_cub4core6detail5shmemE+160];
	ld.shared.v2.f64 	{%fd286, %fd287}, [_ZN6thrust24THRUST_300001_SM_1000_NS8cuda_cub4core6detail5shmemE+176];
	ld.shared.u64 	%rd48, [_ZN6thrust24THRUST_300001_SM_1000_NS8cuda_cub4core6detail5shmemE+192];
	setp.lt.f64 	%p131, %fd942, %fd287;
	mov.u64 	%rd373, %rd372;
	mov.f64 	%fd949, %fd942;
	mov.f64 	%fd950, %fd943;
	mov.f64 	%fd951, %fd944;
	mov.f64 	%fd952, %fd945;
	mov.f64 	%fd953, %fd946;
	mov.f64 	%fd954, %fd947;
	mov.f64 	%fd955, %fd948;
	@%p131 bra 	$L__BB0_52;
	setp.lt.f64 	%p132, %fd287, %fd942;
	mov.u64 	%rd373, %rd48;
	mov.f64 	%fd949, %fd287;
	mov.f64 	%fd950, %fd286;
	mov.f64 	%fd951, %fd285;
	mov.f64 	%fd952, %fd284;
	mov.f64 	%fd953, %fd283;
	mov.f64 	%fd954, %fd282;
	mov.f64 	%fd955, %fd281;
	@%p132 bra 	$L__BB0_52;
	setp.lt.s64 	%p133, %rd372, %rd48;
	min.s64 	%rd373, %rd372, %rd48;
	selp.f64 	%fd949, %fd942, %fd287, %p133;
	selp.f64 	%fd950, %fd943, %fd286, %p133;
	selp.f64 	%fd951, %fd944, %fd285, %p133;
	selp.f64 	%fd952, %fd945, %fd284, %p133;
	selp.f64 	%fd953, %fd946, %fd283, %p133;
	selp.f64 	%fd954, %fd947, %fd282, %p133;
	selp.f64 	%fd955, %fd948, %fd281, %p133;
$L__BB0_52:
	ld.param.u32 	%r909, [_ZN6thrust24THRUST_300001_SM_1000_NS8cuda_cub4core6detail13_kernel_agentINS1_8__reduce11ReduceAgentINS0_12zip_iteratorIN4cuda3std3__45tupleIJNS0_6detail15normal_iteratorINS0_10device_ptrI8ParticleEEEENS0_17counting_iteratorIlNS0_11use_defaultESJ_SJ_EEEEEEEPNSB_IJSF_lEEESN_iNS1_9__extrema9arg_min_fISF_l16CompareParticlesEEEEJSM_SO_iSS_EEEvDpT0__param_2];
	setp.lt.s32 	%p134, %r909, 97;
	mov.f64 	%fd956, %fd955;
	mov.f64 	%fd957, %fd954;
	mov.f64 	%fd958, %fd953;
	mov.f64 	%fd959, %fd952;
	mov.f64 	%fd960, %fd951;
	mov.f64 	%fd961, %fd950;
	mov.f64 	%fd962, %fd949;
	mov.u64 	%rd374, %rd373;
	@%p134 bra 	$L__BB0_56;
	ld.shared.f64 	%fd302, [_ZN6thrust24THRUST_300001_SM_1000_NS8cuda_cub4core6detail5shmemE+200];
	ld.shared.v2.f64 	{%fd303, %fd304}, [_ZN6thrust24THRUST_300001_SM_1000_NS8cuda_cub4core6detail5shmemE+208];
	ld.shared.v2.f64 	{%fd305, %fd306}, [_ZN6thrust24THRUST_300001_SM_1000_NS8cuda_cub4core6detail5shmemE+224];
	ld.shared.v2.f64 	{%fd307, %fd308}, [_ZN6thrust24THRUST_300001_SM_1000_NS8cuda_cub4core6detail5shmemE+240];
	ld.shared.u64 	%rd51, [_ZN6thrust24THRUST_300001_SM_1000_NS8cuda_cub4core6detail5shmemE+256];
	setp.lt.f64 	%p135, %fd949, %fd308;
	mov.f64 	%fd956, %fd955;
	mov.f64 	%fd957, %fd954;
	mov.f64 	%fd958, %fd953;
	mov.f64 	%fd959, %fd952;
	mov.f64 	%fd960, %fd951;
	mov.f64 	%fd961, %fd950;
	mov.f64 	%fd962, %fd949;
	mov.u64 	%rd374, %rd373;
	@%p135 bra 	$L__BB0_56;
	setp.lt.f64 	%p136, %fd308, %fd949;
	mov.f64 	%fd956, %fd302;
	mov.f64 	%fd957, %fd303;
	mov.f64 	%fd958, %fd304;
	mov.f64 	%fd959, %fd305;
	mov.f64 	%fd960, %fd306;
	mov.f64 	%fd961, %fd307;
	mov.f64 	%fd962, %fd308;
	mov.u64 	%rd374, %rd51;
	@%p136 bra 	$L__BB0_56;
	setp.lt.s64 	%p137, %rd373, %rd51;
	min.s64 	%rd374, %rd373, %rd51;
	selp.f64 	%fd962, %fd949, %fd308, %p137;
	selp.f64 	%fd961, %fd950, %fd307, %p137;
	selp.f64 	%fd960, %fd951, %fd306, %p137;
	selp.f64 	%fd959, %fd952, %fd305, %p137;
	selp.f64 	%fd958, %fd953, %fd304, %p137;
	selp.f64 	%fd957, %fd954, %fd303, %p137;
	selp.f64 	%fd956, %fd955, %fd302, %p137;
$L__BB0_56:
	ld.param.u32 	%r910, [_ZN6thrust24THRUST_300001_SM_1000_NS8cuda_cub4core6detail13_kernel_agentINS1_8__reduce11ReduceAgentINS0_12zip_iteratorIN4cuda3std3__45tupleIJNS0_6detail15normal_iteratorINS0_10device_ptrI8ParticleEEEENS0_17counting_iteratorIlNS0_11use_defaultESJ_SJ_EEEEEEEPNSB_IJSF_lEEESN_iNS1_9__extrema9arg_min_fISF_l16CompareParticlesEEEEJSM_SO_iSS_EEEvDpT0__param_2];
	setp.lt.s32 	%p138, %r910, 129;
	mov.f64 	%fd963, %fd956;
	mov.f64 	%fd964, %fd957;
	mov.f64 	%fd965, %fd958;
	mov.f64 	%fd966, %fd959;
	mov.f64 	%fd967, %fd960;
	mov.f64 	%fd968, %fd961;
	mov.f64 	%fd969, %fd962;
	mov.u64 	%rd375, %rd374;
	@%p138 bra 	$L__BB0_60;
	ld.shared.f64 	%fd323, [_ZN6thrust24THRUST_300001_SM_1000_NS8cuda_cub4core6detail5shmemE+264];
	ld.shared.v2.f64 	{%fd324, %fd325}, [_ZN6thrust24THRUST_300001_SM_1000_NS8cuda_cub4core6detail5shmemE+272];
	ld.shared.v2.f64 	{%fd326, %fd327}, [_ZN6thrust24THRUST_300001_SM_1000_NS8cuda_cub4core6detail5shmemE+288];
	ld.shared.v2.f64 	{%fd328, %fd329}, [_ZN6thrust24THRUST_300001_SM_1000_NS8cuda_cub4core6detail5shmemE+304];
	ld.shared.u64 	%rd54, [_ZN6thrust24THRUST_300001_SM_1000_NS8cuda_cub4core6detail5shmemE+320];
	setp.lt.f64 	%p139, %fd962, %fd329;
	mov.f64 	%fd963, %fd956;
	mov.f64 	%fd964, %fd957;
	mov.f64 	%fd965, %fd958;
	mov.f64 	%fd966, %fd959;
	mov.f64 	%fd967, %fd960;
	mov.f64 	%fd968, %fd961;
	mov.f64 	%fd969, %fd962;
	mov.u64 	%rd375, %rd374;
	@%p139 bra 	$L__BB0_60;
	setp.lt.f64 	%p140, %fd329, %fd962;
	mov.f64 	%fd963, %fd323;
	mov.f64 	%fd964, %fd324;
	mov.f64 	%fd965, %fd325;
	mov.f64 	%fd966, %fd326;
	mov.f64 	%fd967, %fd327;
	mov.f64 	%fd968, %fd328;
	mov.f64 	%fd969, %fd329;
	mov.u64 	%rd375, %rd54;
	@%p140 bra 	$L__BB0_60;
	setp.lt.s64 	%p141, %rd374, %rd54;
	min.s64 	%rd375, %rd374, %rd54;
	selp.f64 	%fd969, %fd962, %fd329, %p141;
	selp.f64 	%fd968, %fd961, %fd328, %p141;
	selp.f64 	%fd967, %fd960, %fd327, %p141;
	selp.f64 	%fd966, %fd959, %fd326, %p141;
	selp.f64 	%fd965, %fd958, %fd325, %p141;
	selp.f64 	%fd964, %fd957, %fd324, %p141;
	selp.f64 	%fd963, %fd956, %fd323, %p141;
$L__BB0_60:
	ld.param.u32 	%r911, [_ZN6thrust24THRUST_300001_SM_1000_NS8cuda_cub4core6detail13_kernel_agentINS1_8__reduce11ReduceAgentINS0_12zip_iteratorIN4cuda3std3__45tupleIJNS0_6detail15normal_iteratorINS0_10device_ptrI8ParticleEEEENS0_17counting_iteratorIlNS0_11use_defaultESJ_SJ_EEEEEEEPNSB_IJSF_lEEESN_iNS1_9__extrema9arg_min_fISF_l16CompareParticlesEEEEJSM_SO_iSS_EEEvDpT0__param_2];
	setp.lt.s32 	%p142, %r911, 161;
	mov.f64 	%fd970, %fd963;
	mov.f64 	%fd971, %fd964;
	mov.f64 	%fd972, %fd965;
	mov.f64 	%fd973, %fd966;
	mov.f64 	%fd974, %fd967;
	mov.f64 	%fd975, %fd968;
	mov.f64 	%fd976, %fd969;
	mov.u64 	%rd376, %rd375;
	@%p142 bra 	$L__BB0_64;
	ld.shared.f64 	%fd344, [_ZN6thrust24THRUST_300001_SM_1000_NS8cuda_cub4core6detail5shmemE+328];
	ld.shared.v2.f64 	{%fd345, %fd346}, [_ZN6thrust24THRUST_300001_SM_1000_NS8cuda_cub4core6detail5shmemE+336];
	ld.shared.v2.f64 	{%fd347, %fd348}, [_ZN6thrust24THRUST_300001_SM_1000_NS8cuda_cub4core6detail5shmemE+352];
	ld.shared.v2.f64 	{%fd349, %fd350}, [_ZN6thrust24THRUST_300001_SM_1000_NS8cuda_cub4core6detail5shmemE+368];
	ld.shared.u64 	%rd57, [_ZN6thrust24THRUST_300001_SM_1000_NS8cuda_cub4core6detail5shmemE+384];
	setp.lt.f64 	%p143, %fd969, %fd350;
	mov.f64 	%fd970, %fd963;
	mov.f64 	%fd971, %fd964;
	mov.f64 	%fd972, %fd965;
	mov.f64 	%fd973, %fd966;
	mov.f64 	%fd974, %fd967;
	mov.f64 	%fd975, %fd968;
	mov.f64 	%fd976, %fd969;
	mov.u64 	%rd376, %rd375;
	@%p143 bra 	$L__BB0_64;
	setp.lt.f64 	%p144, %fd350, %fd969;
	mov.f64 	%fd970, %fd344;
	mov.f64 	%fd971, %fd345;
	mov.f64 	%fd972, %fd346;
	mov.f64 	%fd973, %fd347;
	mov.f64 	%fd974, %fd348;
	mov.f64 	%fd975, %fd349;
	mov.f64 	%fd976, %fd350;
	mov.u64 	%rd376, %rd57;
	@%p144 bra 	$L__BB0_64;
	setp.lt.s64 	%p145, %rd375, %rd57;
	min.s64 	%rd376, %rd375, %rd57;
	selp.f64 	%fd976, %fd969, %fd350, %p145;
	selp.f64 	%fd975, %fd968, %fd349, %p145;
	selp.f64 	%fd974, %fd967, %fd348, %p145;
	selp.f64 	%fd973, %fd966, %fd347, %p145;
	selp.f64 	%fd972, %fd965, %fd346, %p145;
	selp.f64 	%fd971, %fd964, %fd345, %p145;
	selp.f64 	%fd970, %fd963, %fd344, %p145;
$L__BB0_64:
	ld.param.u32 	%r912, [_ZN6thrust24THRUST_300001_SM_1000_NS8cuda_cub4core6detail13_kernel_agentINS1_8__reduce11ReduceAgentINS0_12zip_iteratorIN4cuda3std3__45tupleIJNS0_6detail15normal_iteratorINS0_10device_ptrI8ParticleEEEENS0_17counting_iteratorIlNS0_11use_defaultESJ_SJ_EEEEEEEPNSB_IJSF_lEEESN_iNS1_9__extrema9arg_min_fISF_l16CompareParticlesEEEEJSM_SO_iSS_EEEvDpT0__param_2];
	setp.lt.s32 	%p146, %r912, 193;
	mov.f64 	%fd977, %fd970;
	mov.f64 	%fd978, %fd971;
	mov.f64 	%fd979, %fd972;
	mov.f64 	%fd980, %fd973;
	mov.f64 	%fd981, %fd974;
	mov.f64 	%fd982, %fd975;
	mov.f64 	%fd983, %fd976;
	mov.u64 	%rd377, %rd376;
	@%p146 bra 	$L__BB0_68;
	ld.shared.f64 	%fd365, [_ZN6thrust24THRUST_300001_SM_1000_NS8cuda_cub4core6detail5shmemE+392];
	ld.shared.v2.f64 	{%fd366, %fd367}, [_ZN6thrust24THRUST_300001_SM_1000_NS8cuda_cub4core6detail5shmemE+400];
	ld.shared.v2.f64 	{%fd368, %fd369}, [_ZN6thrust24THRUST_300001_SM_1000_NS8cuda_cub4core6detail5shmemE+416];
	ld.shared.v2.f64 	{%fd370, %fd371}, [_ZN6thrust24THRUST_300001_SM_1000_NS8cuda_cub4core6detail5shmemE+432];
	ld.shared.u64 	%rd60, [_ZN6thrust24THRUST_300001_SM_1000_NS8cuda_cub4core6detail5shmemE+448];
	setp.lt.f64 	%p147, %fd976, %fd371;
	mov.f64 	%fd977, %fd970;
	mov.f64 	%fd978, %fd971;
	mov.f64 	%fd979, %fd972;
	mov.f64 	%fd980, %fd973;
	mov.f64 	%fd981, %fd974;
	mov.f64 	%fd982, %fd975;
	mov.f64 	%fd983, %fd976;
	mov.u64 	%rd377, %rd376;
	@%p147 bra 	$L__BB0_68;
	setp.lt.f64 	%p148, %fd371, %fd976;
	mov.f64 	%fd977, %fd365;
	mov.f64 	%fd978, %fd366;
	mov.f64 	%fd979, %fd367;
	mov.f64 	%fd980, %fd368;
	mov.f64 	%fd981, %fd369;
	mov.f64 	%fd982, %fd370;
	mov.f64 	%fd983, %fd371;
	mov.u64 	%rd377, %rd60;
	@%p148 bra 	$L__BB0_68;
	setp.lt.s64 	%p149, %rd376, %rd60;
	min.s64 	%rd377, %rd376, %rd60;
	selp.f64 	%fd983, %fd976, %fd371, %p149;
	selp.f64 	%fd982, %fd975, %fd370, %p149;
	selp.f64 	%fd981, %fd974, %fd369, %p149;
	selp.f64 	%fd980, %fd973, %fd368, %p149;
	selp.f64 	%fd979, %fd972, %fd367, %p149;
	selp.f64 	%fd978, %fd971, %fd366, %p149;
	selp.f64 	%fd977, %fd970, %fd365, %p149;
$L__BB0_68:
	ld.param.u32 	%r913, [_ZN6thrust24THRUST_300001_SM_1000_NS8cuda_cub4core6detail13_kernel_agentINS1_8__reduce11ReduceAgentINS0_12zip_iteratorIN4cuda3std3__45tupleIJNS0_6detail15normal_iteratorINS0_10device_ptrI8ParticleEEEENS0_17counting_iteratorIlNS0_11use_defaultESJ_SJ_EEEEEEEPNSB_IJSF_lEEESN_iNS1_9__extrema9arg_min_fISF_l16CompareParticlesEEEEJSM_SO_iSS_EEEvDpT0__param_2];
	setp.lt.s32 	%p150, %r913, 225;
	mov.u64 	%rd407, %rd377;
	mov.f64 	%fd1152, %fd983;
	mov.f64 	%fd1153, %fd982;
	mov.f64 	%fd1154, %fd981;
	mov.f64 	%fd1155, %fd980;
	mov.f64 	%fd1156, %fd979;
	mov.f64 	%fd1157, %fd978;
	mov.f64 	%fd1158, %fd977;
	@%p150 bra 	$L__BB0_141;
	ld.shared.f64 	%fd386, [_ZN6thrust24THRUST_300001_SM_1000_NS8cuda_cub4core6detail5shmemE+456];
	ld.shared.v2.f64 	{%fd387, %fd388}, [_ZN6thrust24THRUST_300001_SM_1000_NS8cuda_cub4core6detail5shmemE+464];
	ld.shared.v2.f64 	{%fd389, %fd390}, [_ZN6thrust24THRUST_300001_SM_1000_NS8cuda_cub4core6detail5shmemE+480];
	ld.shared.v2.f64 	{%fd391, %fd392}, [_ZN6thrust24THRUST_300001_SM_1000_NS8cuda_cub4core6detail5shmemE+496];
	ld.shared.u64 	%rd63, [_ZN6thrust24THRUST_300001_SM_1000_NS8cuda_cub4core6detail5shmemE+512];
	setp.lt.f64 	%p151, %fd983, %fd392;
	mov.u64 	%rd407, %rd377;
	mov.f64 	%fd1152, %fd983;
	mov.f64 	%fd1153, %fd982;
	mov.f64 	%fd1154, %fd981;
	mov.f64 	%fd1155, %fd980;
	mov.f64 	%fd1156, %fd979;
	mov.f64 	%fd1157, %fd978;
	mov.f64 	%fd1158, %fd977;
	@%p151 bra 	$L__BB0_141;
	setp.lt.f64 	%p152, %fd392, %fd983;
	mov.u64 	%rd407, %rd63;
	mov.f64 	%fd1152, %fd392;
	mov.f64 	%fd1153, %fd391;
	mov.f64 	%fd1154, %fd390;
	mov.f64 	%fd1155, %fd389;
	mov.f64 	%fd1156, %fd388;
	mov.f64 	%fd1157, %fd387;
	mov.f64 	%fd1158, %fd386;
	@%p152 bra 	$L__BB0_141;
	setp.lt.s64 	%p153, %rd377, %rd63;
	min.s64 	%rd407, %rd377, %rd63;
	selp.f64 	%fd1152, %fd983, %fd392, %p153;
	selp.f64 	%fd1153, %fd982, %fd391, %p153;
	selp.f64 	%fd1154, %fd981, %fd390, %p153;
	selp.f64 	%fd1155, %fd980, %fd389, %p153;
	selp.f64 	%fd1156, %fd979, %fd388, %p153;
	selp.f64 	%fd1157, %fd978, %fd387, %p153;
	selp.f64 	%fd1158, %fd977, %fd386, %p153;
	bra.uni 	$L__BB0_141;
$L__BB0_72:
	ld.param.u32 	%r896, [_ZN6thrust24THRUST_300001_SM_1000_NS8cuda_cub4core6detail13_kernel_agentINS1_8__reduce11ReduceAgentINS0_12zip_iteratorIN4cuda3std3__45tupleIJNS0_6detail15normal_iteratorINS0_10device_ptrI8ParticleEEEENS0_17counting_iteratorIlNS0_11use_defaultESJ_SJ_EEEEEEEPNSB_IJSF_lEEESN_iNS1_9__extrema9arg_min_fISF_l16CompareParticlesEEEEJSM_SO_iSS_EEEvDpT0__param_2];
	mov.u32 	%r923, %tid.x;
	cvt.u64.u32 	%rd143, %r923;
	mul.wide.u32 	%rd144, %r923, 56;
	add.s64 	%rd145, %rd1, %rd144;
	add.s64 	%rd65, %rd141, %rd143;
	ld.global.f64 	%fd1061, [%rd145];
	ld.global.f64 	%fd1062, [%rd145+8];
	ld.global.f64 	%fd1063, [%rd145+16];
	ld.global.f64 	%fd1064, [%rd145+24];
	ld.global.f64 	%fd1065, [%rd145+32];
	ld.global.f64 	%fd1066, [%rd145+40];
	ld.global.f64 	%fd1067, [%rd145+48];
	setp.lt.u32 	%p3, %r896, 512;
	mov.b32 	%r920, 256;
	mov.u64 	%rd394, %rd65;
	@%p3 bra 	$L__BB0_79;
	mov.b32 	%r920, 256;
	mov.u64 	%rd394, %rd65;
$L__BB0_74:
	mov.f64 	%fd413, %fd1061;
	mov.f64 	%fd412, %fd1062;
	mov.f64 	%fd411, %fd1063;
	mov.f64 	%fd410, %fd1064;
	mov.f64 	%fd409, %fd1065;
	mov.f64 	%fd408, %fd1066;
	mov.u64 	%rd66, %rd394;
	mov.f64 	%fd407, %fd1067;
	mov.u32 	%r18, %r920;
	mul.wide.u32 	%rd146, %r18, 56;
	cvta.to.global.u64 	%rd147, %rd140;
	add.s64 	%rd149, %rd147, %rd144;
	add.s64 	%rd150, %rd149, %rd146;
	ld.global.f64 	%fd414, [%rd150+48];
	setp.lt.f64 	%p4, %fd407, %fd414;
	@%p4 bra 	$L__BB0_78;
	cvt.u64.u32 	%rd151, %r18;
	add.s64 	%rd394, %rd65, %rd151;
	cvta.to.global.u64 	%rd152, %rd140;
	add.s64 	%rd154, %rd152, %rd144;
	mul.wide.u32 	%rd155, %r18, 56;
	add.s64 	%rd156, %rd154, %rd155;
	ld.global.f64 	%fd415, [%rd156];
	ld.global.f64 	%fd416, [%rd156+8];
	ld.global.f64 	%fd417, [%rd156+16];
	ld.global.f64 	%fd418, [%rd156+24];
	ld.global.f64 	%fd419, [%rd156+32];
	ld.global.f64 	%fd420, [%rd156+40];
	setp.lt.f64 	%p5, %fd414, %fd407;
	mov.f64 	%fd1067, %fd414;
	mov.f64 	%fd1066, %fd420;
	mov.f64 	%fd1065, %fd419;
	mov.f64 	%fd1064, %fd418;
	mov.f64 	%fd1063, %fd417;
	mov.f64 	%fd1062, %fd416;
	mov.f64 	%fd1061, %fd415;
	@%p5 bra 	$L__BB0_78;
	cvt.u64.u32 	%rd157, %r18;
	add.s64 	%rd68, %rd65, %rd157;
	setp.lt.s64 	%p6, %rd66, %rd68;
	mov.u64 	%rd394, %rd66;
	mov.f64 	%fd1067, %fd407;
	mov.f64 	%fd1066, %fd408;
	mov.f64 	%fd1065, %fd409;
	mov.f64 	%fd1064, %fd410;
	mov.f64 	%fd1063, %fd411;
	mov.f64 	%fd1062, %fd412;
	mov.f64 	%fd1061, %fd413;
	@%p6 bra 	$L__BB0_78;
	mov.u64 	%rd394, %rd68;
	mov.f64 	%fd1067, %fd414;
	mov.f64 	%fd1066, %fd420;
	mov.f64 	%fd1065, %fd419;
	mov.f64 	%fd1064, %fd418;
	mov.f64 	%fd1063, %fd417;
	mov.f64 	%fd1062, %fd416;
	mov.f64 	%fd1061, %fd415;
$L__BB0_78:
	ld.param.u32 	%r897, [_ZN6thrust24THRUST_300001_SM_1000_NS8cuda_cub4core6detail13_kernel_agentINS1_8__reduce11ReduceAgentINS0_12zip_iteratorIN4cuda3std3__45tupleIJNS0_6detail15normal_iteratorINS0_10device_ptrI8ParticleEEEENS0_17counting_iteratorIlNS0_11use_defaultESJ_SJ_EEEEEEEPNSB_IJSF_lEEESN_iNS1_9__extrema9arg_min_fISF_l16CompareParticlesEEEEJSM_SO_iSS_EEEvDpT0__param_2];
	add.s32 	%r920, %r18, 256;
	add.s32 	%r40, %r18, 512;
	setp.le.s32 	%p7, %r40, %r897;
	@%p7 bra 	$L__BB0_74;
$L__BB0_79:
	ld.param.u32 	%r898, [_ZN6thrust24THRUST_300001_SM_1000_NS8cuda_cub4core6detail13_kernel_agentINS1_8__reduce11ReduceAgentINS0_12zip_iteratorIN4cuda3std3__45tupleIJNS0_6detail15normal_iteratorINS0_10device_ptrI8ParticleEEEENS0_17counting_iteratorIlNS0_11use_defaultESJ_SJ_EEEEEEEPNSB_IJSF_lEEESN_iNS1_9__extrema9arg_min_fISF_l16CompareParticlesEEEEJSM_SO_iSS_EEEvDpT0__param_2];
	setp.le.s32 	%p8, %r898, %r920;
	@%p8 bra 	$L__BB0_102;
	ld.param.u32 	%r899, [_ZN6thrust24THRUST_300001_SM_1000_NS8cuda_cub4core6detail13_kernel_agentINS1_8__reduce11ReduceAgentINS0_12zip_iteratorIN4cuda3std3__45tupleIJNS0_6detail15normal_iteratorINS0_10device_ptrI8ParticleEEEENS0_17counting_iteratorIlNS0_11use_defaultESJ_SJ_EEEEEEEPNSB_IJSF_lEEESN_iNS1_9__extrema9arg_min_fISF_l16CompareParticlesEEEEJSM_SO_iSS_EEEvDpT0__param_2];
	sub.s32 	%r21, %r899, %r920;
	setp.ge.s32 	%p9, %r923, %r21;
	@%p9 bra 	$L__BB0_102;
	ld.param.u32 	%r900, [_ZN6thrust24THRUST_300001_SM_1000_NS8cuda_cub4core6detail13_kernel_agentINS1_8__reduce11ReduceAgentINS0_12zip_iteratorIN4cuda3std3__45tupleIJNS0_6detail15normal_iteratorINS0_10device_ptrI8ParticleEEEENS0_17counting_iteratorIlNS0_11use_defaultESJ_SJ_EEEEEEEPNSB_IJSF_lEEESN_iNS1_9__extrema9arg_min_fISF_l16CompareParticlesEEEEJSM_SO_iSS_EEEvDpT0__param_2];
	not.b32 	%r41, %r923;
	add.s32 	%r42, %r900, %r41;
	sub.s32 	%r22, %r42, %r920;
	and.b32  	%r43, %r22, 768;
	setp.eq.s32 	%p10, %r43, 768;
	@%p10 bra 	$L__BB0_87;
	add.s32 	%r44, %r923, %r920;
	cvt.u64.u32 	%rd159, %r44;
	add.s64 	%rd382, %rd141, %rd159;
	shr.u32 	%r45, %r22, 8;
	add.s32 	%r46, %r45, 1;
	and.b32  	%r47, %r46, 3;
	neg.s32 	%r921, %r47;
	mul.wide.u32 	%rd160, %r44, 56;
	cvta.to.global.u64 	%rd161, %rd140;
	add.s64 	%rd162, %rd160, %rd161;
	add.s64 	%rd381, %rd162, 24;
$L__BB0_83:
	.pragma "nounroll";
	mov.f64 	%fd441, %fd1061;
	mov.f64 	%fd440, %fd1062;
	mov.f64 	%fd439, %fd1063;
	mov.f64 	%fd438, %fd1064;
	mov.f64 	%fd437, %fd1065;
	mov.f64 	%fd436, %fd1066;
	mov.u64 	%rd75, %rd394;
	mov.f64 	%fd435, %fd1067;
	ld.global.f64 	%fd442, [%rd381+-24];
	ld.global.f64 	%fd443, [%rd381+-16];
	ld.global.f64 	%fd444, [%rd381+-8];
	ld.global.f64 	%fd445, [%rd381];
	ld.global.f64 	%fd446, [%rd381+8];
	ld.global.f64 	%fd447, [%rd381+16];
	ld.global.f64 	%fd448, [%rd381+24];
	setp.lt.f64 	%p11, %fd435, %fd448;
	@%p11 bra 	$L__BB0_86;
	setp.lt.f64 	%p12, %fd448, %fd435;
	mov.f64 	%fd1061, %fd442;
	mov.f64 	%fd1062, %fd443;
	mov.f64 	%fd1063, %fd444;
	mov.f64 	%fd1064, %fd445;
	mov.f64 	%fd1065, %fd446;
	mov.f64 	%fd1066, %fd447;
	mov.f64 	%fd1067, %fd448;
	mov.u64 	%rd394, %rd382;
	@%p12 bra 	$L__BB0_86;
	setp.lt.s64 	%p13, %rd75, %rd382;
	selp.f64 	%fd1061, %fd441, %fd442, %p13;
	selp.f64 	%fd1062, %fd440, %fd443, %p13;
	selp.f64 	%fd1063, %fd439, %fd444, %p13;
	selp.f64 	%fd1064, %fd438, %fd445, %p13;
	selp.f64 	%fd1065, %fd437, %fd446, %p13;
	selp.f64 	%fd1066, %fd436, %fd447, %p13;
	selp.f64 	%fd1067, %fd435, %fd448, %p13;
	min.s64 	%rd394, %rd75, %rd382;
$L__BB0_86:
	add.s32 	%r923, %r923, 256;
	add.s64 	%rd382, %rd382, 256;
	add.s32 	%r921, %r921, 1;
	setp.ne.s32 	%p14, %r921, 0;
	add.s64 	%rd381, %rd381, 14336;
	@%p14 bra 	$L__BB0_83;
$L__BB0_87:
	ld.param.u32 	%r901, [_ZN6thrust24THRUST_300001_SM_1000_NS8cuda_cub4core6detail13_kernel_agentINS1_8__reduce11ReduceAgentINS0_12zip_iteratorIN4cuda3std3__45tupleIJNS0_6detail15normal_iteratorINS0_10device_ptrI8ParticleEEEENS0_17counting_iteratorIlNS0_11use_defaultESJ_SJ_EEEEEEEPNSB_IJSF_lEEESN_iNS1_9__extrema9arg_min_fISF_l16CompareParticlesEEEEJSM_SO_iSS_EEEvDpT0__param_2];
	mov.u32 	%r48, %tid.x;
	not.b32 	%r49, %r48;
	add.s32 	%r50, %r901, %r49;
	sub.s32 	%r51, %r50, %r920;
	setp.lt.u32 	%p15, %r51, 768;
	@%p15 bra 	$L__BB0_102;
	add.s32 	%r925, %r923, %r920;
	cvt.u64.u32 	%rd163, %r925;
	add.s64 	%rd389, %rd141, %rd163;
	mul.wide.u32 	%rd164, %r925, 56;
	cvta.to.global.u64 	%rd165, %rd140;
	add.s64 	%rd166, %rd164, %rd165;
	add.s64 	%rd388, %rd166, 24;
	add.s32 	%r924, %r923, 512;
	cvt.u64.u32 	%rd167, %r923;
	cvt.u64.u32 	%rd168, %r920;
	add.s64 	%rd169, %rd167, %rd168;
	mad.lo.s64 	%rd170, %rd169, 56, %rd165;
	add.s64 	%rd387, %rd170, 28672;
$L__BB0_89:
	mov.u32 	%r31, %r924;
	ld.global.f64 	%fd484, [%rd388+-24];
	ld.global.f64 	%fd485, [%rd388+-16];
	ld.global.f64 	%fd486, [%rd388+-8];
	ld.global.f64 	%fd487, [%rd388];
	ld.global.f64 	%fd488, [%rd388+8];
	ld.global.f64 	%fd489, [%rd388+16];
	ld.global.f64 	%fd490, [%rd388+24];
	setp.lt.f64 	%p16, %fd1067, %fd490;
	mov.f64 	%fd1040, %fd1061;
	mov.f64 	%fd1041, %fd1062;
	mov.f64 	%fd1042, %fd1063;
	mov.f64 	%fd1043, %fd1064;
	mov.f64 	%fd1044, %fd1065;
	mov.f64 	%fd1045, %fd1066;
	mov.f64 	%fd1046, %fd1067;
	mov.u64 	%rd391, %rd394;
	@%p16 bra 	$L__BB0_92;
	setp.lt.f64 	%p17, %fd490, %fd1067;
	mov.f64 	%fd1040, %fd484;
	mov.f64 	%fd1041, %fd485;
	mov.f64 	%fd1042, %fd486;
	mov.f64 	%fd1043, %fd487;
	mov.f64 	%fd1044, %fd488;
	mov.f64 	%fd1045, %fd489;
	mov.f64 	%fd1046, %fd490;
	mov.u64 	%rd391, %rd389;
	@%p17 bra 	$L__BB0_92;
	setp.lt.s64 	%p18, %rd394, %rd389;
	selp.f64 	%fd1040, %fd1061, %fd484, %p18;
	selp.f64 	%fd1041, %fd1062, %fd485, %p18;
	selp.f64 	%fd1042, %fd1063, %fd486, %p18;
	selp.f64 	%fd1043, %fd1064, %fd487, %p18;
	selp.f64 	%fd1044, %fd1065, %fd488, %p18;
	selp.f64 	%fd1045, %fd1066, %fd489, %p18;
	selp.f64 	%fd1046, %fd1067, %fd490, %p18;
	min.s64 	%rd391, %rd394, %rd389;
$L__BB0_92:
	ld.global.f64 	%fd505, [%rd387+-14336];
	ld.global.f64 	%fd506, [%rd387+-14328];
	ld.global.f64 	%fd507, [%rd387+-14320];
	ld.global.f64 	%fd508, [%rd387+-14312];
	ld.global.f64 	%fd509, [%rd387+-14304];
	ld.global.f64 	%fd510, [%rd387+-14296];
	ld.global.f64 	%fd511, [%rd387+-14288];
	setp.lt.f64 	%p19, %fd1046, %fd511;
	mov.f64 	%fd1047, %fd1040;
	mov.f64 	%fd1048, %fd1041;
	mov.f64 	%fd1049, %fd1042;
	mov.f64 	%fd1050, %fd1043;
	mov.f64 	%fd1051, %fd1044;
	mov.f64 	%fd1052, %fd1045;
	mov.f64 	%fd1053, %fd1046;
	mov.u64 	%rd392, %rd391;
	@%p19 bra 	$L__BB0_95;
	add.s32 	%r52, %r925, 256;
	cvt.u64.u32 	%rd171, %r52;
	add.s64 	%rd392, %rd141, %rd171;
	setp.lt.f64 	%p20, %fd511, %fd1046;
	mov.f64 	%fd1047, %fd505;
	mov.f64 	%fd1048, %fd506;
	mov.f64 	%fd1049, %fd507;
	mov.f64 	%fd1050, %fd508;
	mov.f64 	%fd1051, %fd509;
	mov.f64 	%fd1052, %fd510;
	mov.f64 	%fd1053, %fd511;
	@%p20 bra 	$L__BB0_95;
	add.s32 	%r53, %r925, 256;
	cvt.u64.u32 	%rd172, %r53;
	add.s64 	%rd173, %rd141, %rd172;
	setp.lt.s64 	%p21, %rd391, %rd173;
	selp.f64 	%fd1047, %fd1040, %fd505, %p21;
	selp.f64 	%fd1048, %fd1041, %fd506, %p21;
	selp.f64 	%fd1049, %fd1042, %fd507, %p21;
	selp.f64 	%fd1050, %fd1043, %fd508, %p21;
	selp.f64 	%fd1051, %fd1044, %fd509, %p21;
	selp.f64 	%fd1052, %fd1045, %fd510, %p21;
	selp.f64 	%fd1053, %fd1046, %fd511, %p21;
	min.s64 	%rd392, %rd391, %rd173;
$L__BB0_95:
	ld.global.f64 	%fd526, [%rd387];
	ld.global.f64 	%fd527, [%rd387+8];
	ld.global.f64 	%fd528, [%rd387+16];
	ld.global.f64 	%fd529, [%rd387+24];
	ld.global.f64 	%fd530, [%rd387+32];
	ld.global.f64 	%fd531, [%rd387+40];
	ld.global.f64 	%fd532, [%rd387+48];
	setp.lt.f64 	%p22, %fd1053, %fd532;
	mov.f64 	%fd1054, %fd1047;
	mov.f64 	%fd1055, %fd1048;
	mov.f64 	%fd1056, %fd1049;
	mov.f64 	%fd1057, %fd1050;
	mov.f64 	%fd1058, %fd1051;
	mov.f64 	%fd1059, %fd1052;
	mov.f64 	%fd1060, %fd1053;
	mov.u64 	%rd393, %rd392;
	@%p22 bra 	$L__BB0_98;
	add.s32 	%r54, %r925, 512;
	cvt.u64.u32 	%rd174, %r54;
	add.s64 	%rd393, %rd141, %rd174;
	setp.lt.f64 	%p23, %fd532, %fd1053;
	mov.f64 	%fd1054, %fd526;
	mov.f64 	%fd1055, %fd527;
	mov.f64 	%fd1056, %fd528;
	mov.f64 	%fd1057, %fd529;
	mov.f64 	%fd1058, %fd530;
	mov.f64 	%fd1059, %fd531;
	mov.f64 	%fd1060, %fd532;
	@%p23 bra 	$L__BB0_98;
	add.s32 	%r55, %r925, 512;
	cvt.u64.u32 	%rd175, %r55;
	add.s64 	%rd176, %rd141, %rd175;
	setp.lt.s64 	%p24, %rd392, %rd176;
	selp.f64 	%fd1054, %fd1047, %fd526, %p24;
	selp.f64 	%fd1055, %fd1048, %fd527, %p24;
	selp.f64 	%fd1056, %fd1049, %fd528, %p24;
	selp.f64 	%fd1057, %fd1050, %fd529, %p24;
	selp.f64 	%fd1058, %fd1051, %fd530, %p24;
	selp.f64 	%fd1059, %fd1052, %fd531, %p24;
	selp.f64 	%fd1060, %fd1053, %fd532, %p24;
	min.s64 	%rd393, %rd392, %rd176;
$L__BB0_98:
	ld.global.f64 	%fd547, [%rd387+14336];
	ld.global.f64 	%fd548, [%rd387+14344];
	ld.global.f64 	%fd549, [%rd387+14352];
	ld.global.f64 	%fd550, [%rd387+14360];
	ld.global.f64 	%fd551, [%rd387+14368];
	ld.global.f64 	%fd552, [%rd387+14376];
	ld.global.f64 	%fd553, [%rd387+14384];
	setp.lt.f64 	%p25, %fd1060, %fd553;
	mov.f64 	%fd1061, %fd1054;
	mov.f64 	%fd1062, %fd1055;
	mov.f64 	%fd1063, %fd1056;
	mov.f64 	%fd1064, %fd1057;
	mov.f64 	%fd1065, %fd1058;
	mov.f64 	%fd1066, %fd1059;
	mov.f64 	%fd1067, %fd1060;
	mov.u64 	%rd394, %rd393;
	@%p25 bra 	$L__BB0_101;
	add.s32 	%r56, %r925, 768;
	cvt.u64.u32 	%rd177, %r56;
	add.s64 	%rd394, %rd141, %rd177;
	setp.lt.f64 	%p26, %fd553, %fd1060;
	mov.f64 	%fd1061, %fd547;
	mov.f64 	%fd1062, %fd548;
	mov.f64 	%fd1063, %fd549;
	mov.f64 	%fd1064, %fd550;
	mov.f64 	%fd1065, %fd551;
	mov.f64 	%fd1066, %fd552;
	mov.f64 	%fd1067, %fd553;
	@%p26 bra 	$L__BB0_101;
	add.s32 	%r57, %r925, 768;
	cvt.u64.u32 	%rd178, %r57;
	add.s64 	%rd179, %rd141, %rd178;
	setp.lt.s64 	%p27, %rd393, %rd179;
	selp.f64 	%fd1061, %fd1054, %fd547, %p27;
	selp.f64 	%fd1062, %fd1055, %fd548, %p27;
	selp.f64 	%fd1063, %fd1056, %fd549, %p27;
	selp.f64 	%fd1064, %fd1057, %fd550, %p27;
	selp.f64 	%fd1065, %fd1058, %fd551, %p27;
	selp.f64 	%fd1066, %fd1059, %fd552, %p27;
	selp.f64 	%fd1067, %fd1060, %fd553, %p27;
	min.s64 	%rd394, %rd393, %rd179;
$L__BB0_101:
	add.s64 	%rd389, %rd389, 1024;
	add.s64 	%rd388, %rd388, 57344;
	add.s32 	%r925, %r925, 1024;
	add.s32 	%r924, %r31, 1024;
	add.s32 	%r58, %r31, 512;
	add.s64 	%rd387, %rd387, 57344;
	setp.lt.s32 	%p28, %r58, %r21;
	@%p28 bra 	$L__BB0_89;
$L__BB0_102:
	// begin inline asm
	mov.u32 %r59, %laneid;
	// end inline asm
	mov.b64 	%rd180, %fd1061;
	mov.b64 	{%r61, %r66}, %rd180;
	mov.b32 	%r137, 1;
	mov.b32 	%r138, 31;
	mov.b32 	%r139, -1;
	// begin inline asm
	shfl.sync.down.b32 %r60, %r61, %r137, %r138, %r139;
	// end inline asm
	// begin inline asm
	shfl.sync.down.b32 %r65, %r66, %r137, %r138, %r139;
	// end inline asm
	mov.b64 	%rd181, {%r60, %r65};
	mov.b64 	%fd575, %rd181;
	mov.b64 	%rd182, %fd1062;
	mov.b64 	{%r71, %r76}, %rd182;
	// begin inline asm
	shfl.sync.down.b32 %r70, %r71, %r137, %r138, %r139;
	// end inline asm
	// begin inline asm
	shfl.sync.down.b32 %r75, %r76, %r137, %r138, %r139;
	// end inline asm
	mov.b64 	%rd183, {%r70, %r75};
	mov.b64 	%fd576, %rd183;
	mov.b64 	%rd184, %fd1063;
	mov.b64 	{%r81, %r86}, %rd184;
	// begin inline asm
	shfl.sync.down.b32 %r80, %r81, %r137, %r138, %r139;
	// end inline asm
	// begin inline asm
	shfl.sync.down.b32 %r85, %r86, %r137, %r138, %r139;
	// end inline asm
	mov.b64 	%rd185, {%r80, %r85};
	mov.b64 	%fd577, %rd185;
	mov.b64 	%rd186, %fd1064;
	mov.b64 	{%r91, %r96}, %rd186;
	// begin inline asm
	shfl.sync.down.b32 %r90, %r91, %r137, %r138, %r139;
	// end inline asm
	// begin inline asm
	shfl.sync.down.b32 %r95, %r96, %r137, %r138, %r139;
	// end inline asm
	mov.b64 	%rd187, {%r90, %r95};
	mov.b64 	%fd578, %rd187;
	mov.b64 	%rd188, %fd1065;
	mov.b64 	{%r101, %r106}, %rd188;
	// begin inline asm
	shfl.sync.down.b32 %r100, %r101, %r137, %r138, %r139;
	// end inline asm
	// begin inline asm
	shfl.sync.down.b32 %r105, %r106, %r137, %r138, %r139;
	// end inline asm
	mov.b64 	%rd189, {%r100, %r105};
	mov.b64 	%fd579, %rd189;
	mov.b64 	%rd190, %fd1066;
	mov.b64 	{%r111, %r116}, %rd190;
	// begin inline asm
	shfl.sync.down.b32 %r110, %r111, %r137, %r138, %r139;
	// end inline asm
	// begin inline asm
	shfl.sync.down.b32 %r115, %r116, %r137, %r138, %r139;
	// end inline asm
	mov.b64 	%rd191, {%r110, %r115};
	mov.b64 	%fd580, %rd191;
	mov.b64 	%rd192, %fd1067;
	mov.b64 	{%r121, %r126}, %rd192;
	// begin inline asm
	shfl.sync.down.b32 %r120, %r121, %r137, %r138, %r139;
	// end inline asm
	// begin inline asm
	shfl.sync.down.b32 %r125, %r126, %r137, %r138, %r139;
	// end inline asm
	mov.b64 	%rd193, {%r120, %r125};
	mov.b64 	%fd581, %rd193;
	mov.b64 	{%r131, %r136}, %rd394;
	// begin inline asm
	shfl.sync.down.b32 %r130, %r131, %r137, %r138, %r139;
	// end inline asm
	// begin inline asm
	shfl.sync.down.b32 %r135, %r136, %r137, %r138, %r139;
	// end inline asm
	mov.b64 	%rd104, {%r130, %r135};
	setp.gt.s32 	%p29, %r59, 30;
	setp.lt.f64 	%p30, %fd1067, %fd581;
	or.pred  	%p31, %p29, %p30;
	mov.f64 	%fd1075, %fd1061;
	mov.f64 	%fd1076, %fd1062;
	mov.f64 	%fd1077, %fd1063;
	mov.f64 	%fd1078, %fd1064;
	mov.f64 	%fd1079, %fd1065;
	mov.f64 	%fd1080, %fd1066;
	mov.f64 	%fd1081, %fd1067;
	mov.u64 	%rd396, %rd394;
	@%p31 bra 	$L__BB0_105;
	setp.gt.f64 	%p32, %fd1067, %fd581;
	mov.f64 	%fd1075, %fd575;
	mov.f64 	%fd1076, %fd576;
	mov.f64 	%fd1077, %fd577;
	mov.f64 	%fd1078, %fd578;
	mov.f64 	%fd1079, %fd579;
	mov.f64 	%fd1080, %fd580;
	mov.f64 	%fd1081, %fd581;
	mov.u64 	%rd396, %rd104;
	@%p32 bra 	$L__BB0_105;
	setp.lt.s64 	%p33, %rd394, %rd104;
	selp.f64 	%fd1075, %fd1061, %fd575, %p33;
	selp.f64 	%fd1076, %fd1062, %fd576, %p33;
	selp.f64 	%fd1077, %fd1063, %fd577, %p33;
	selp.f64 	%fd1078, %fd1064, %fd578, %p33;
	selp.f64 	%fd1079, %fd1065, %fd579, %p33;
	selp.f64 	%fd1080, %fd1066, %fd580, %p33;
	selp.f64 	%fd1081, %fd1067, %fd581, %p33;
	min.s64 	%rd396, %rd394, %rd104;
$L__BB0_105:
	mov.b64 	%rd194, %fd1075;
	mov.b64 	{%r141, %r146}, %rd194;
	mov.b32 	%r217, 2;
	mov.b32 	%r218, 31;
	mov.b32 	%r219, -1;
	// begin inline asm
	shfl.sync.down.b32 %r140, %r141, %r217, %r218, %r219;
	// end inline asm
	// begin inline asm
	shfl.sync.down.b32 %r145, %r146, %r217, %r218, %r219;
	// end inline asm
	mov.b64 	%rd195, {%r140, %r145};
	mov.b64 	%fd596, %rd195;
	mov.b64 	%rd196, %fd1076;
	mov.b64 	{%r151, %r156}, %rd196;
	// begin inline asm
	shfl.sync.down.b32 %r150, %r151, %r217, %r218, %r219;
	// end inline asm
	// begin inline asm
	shfl.sync.down.b32 %r155, %r156, %r217, %r218, %r219;
	// end inline asm
	mov.b64 	%rd197, {%r150, %r155};
	mov.b64 	%fd597, %rd197;
	mov.b64 	%rd198, %fd1077;
	mov.b64 	{%r161, %r166}, %rd198;
	// begin inline asm
	shfl.sync.down.b32 %r160, %r161, %r217, %r218, %r219;
	// end inline asm
	// begin inline asm
	shfl.sync.down.b32 %r165, %r166, %r217, %r218, %r219;
	// end inline asm
	mov.b64 	%rd199, {%r160, %r165};
	mov.b64 	%fd598, %rd199;
	mov.b64 	%rd200, %fd1078;
	mov.b64 	{%r171, %r176}, %rd200;
	// begin inline asm
	shfl.sync.down.b32 %r170, %r171, %r217, %r218, %r219;
	// end inline asm
	// begin inline asm
	shfl.sync.down.b32 %r175, %r176, %r217, %r218, %r219;
	// end inline asm
	mov.b64 	%rd201, {%r170, %r175};
	mov.b64 	%fd599, %rd201;
	mov.b64 	%rd202, %fd1079;
	mov.b64 	{%r181, %r186}, %rd202;
	// begin inline asm
	shfl.sync.down.b32 %r180, %r181, %r217, %r218, %r219;
	// end inline asm
	// begin inline asm
	shfl.sync.down.b32 %r185, %r186, %r217, %r218, %r219;
	// end inline asm
	mov.b64 	%rd203, {%r180, %r185};
	mov.b64 	%fd600, %rd203;
	mov.b64 	%rd204, %fd1080;
	mov.b64 	{%r191, %r196}, %rd204;
	// begin inline asm
	shfl.sync.down.b32 %r190, %r191, %r217, %r218, %r219;
	// end inline asm
	// begin inline asm
	shfl.sync.down.b32 %r195, %r196, %r217, %r218, %r219;
	// end inline asm
	mov.b64 	%rd205, {%r190, %r195};
	mov.b64 	%fd601, %rd205;
	mov.b64 	%rd206, %fd1081;
	mov.b64 	{%r201, %r206}, %rd206;
	// begin inline asm
	shfl.sync.down.b32 %r200, %r201, %r217, %r218, %r219;
	// end inline asm
	// begin inline asm
	shfl.sync.down.b32 %r205, %r206, %r217, %r218, %r219;
	// end inline asm
	mov.b64 	%rd207, {%r200, %r205};
	mov.b64 	%fd602, %rd207;
	mov.b64 	{%r211, %r216}, %rd396;
	// begin inline asm
	shfl.sync.down.b32 %r210, %r211, %r217, %r218, %r219;
	// end inline asm
	// begin inline asm
	shfl.sync.down.b32 %r215, %r216, %r217, %r218, %r219;
	// end inline asm
	mov.b64 	%rd107, {%r210, %r215};
	setp.gt.s32 	%p34, %r59, 29;
	setp.lt.f64 	%p35, %fd1081, %fd602;
	or.pred  	%p36, %p34, %p35;
	mov.f64 	%fd1082, %fd1075;
	mov.f64 	%fd1083, %fd1076;
	mov.f64 	%fd1084, %fd1077;
	mov.f64 	%fd1085, %fd1078;
	mov.f64 	%fd1086, %fd1079;
	mov.f64 	%fd1087, %fd1080;
	mov.f64 	%fd1088, %fd1081;
	mov.u64 	%rd397, %rd396;
	@%p36 bra 	$L__BB0_108;
	setp.gt.f64 	%p37, %fd1081, %fd602;
	mov.f64 	%fd1082, %fd596;
	mov.f64 	%fd1083, %fd597;
	mov.f64 	%fd1084, %fd598;
	mov.f64 	%fd1085, %fd599;
	mov.f64 	%fd1086, %fd600;
	mov.f64 	%fd1087, %fd601;
	mov.f64 	%fd1088, %fd602;
	mov.u64 	%rd397, %rd107;
	@%p37 bra 	$L__BB0_108;
	setp.lt.s64 	%p38, %rd396, %rd107;
	selp.f64 	%fd1082, %fd1075, %fd596, %p38;
	selp.f64 	%fd1083, %fd1076, %fd597, %p38;
	selp.f64 	%fd1084, %fd1077, %fd598, %p38;
	selp.f64 	%fd1085, %fd1078, %fd599, %p38;
	selp.f64 	%fd1086, %fd1079, %fd600, %p38;
	selp.f64 	%fd1087, %fd1080, %fd601, %p38;
	selp.f64 	%fd1088, %fd1081, %fd602, %p38;
	min.s64 	%rd397, %rd396, %rd107;
$L__BB0_108:
	mov.b64 	%rd208, %fd1082;
	mov.b64 	{%r221, %r226}, %rd208;
	mov.b32 	%r297, 4;
	mov.b32 	%r298, 31;
	mov.b32 	%r299, -1;
	// begin inline asm
	shfl.sync.down.b32 %r220, %r221, %r297, %r298, %r299;
	// end inline asm
	// begin inline asm
	shfl.sync.down.b32 %r225, %r226, %r297, %r298, %r299;
	// end inline asm
	mov.b64 	%rd209, {%r220, %r225};
	mov.b64 	%fd617, %rd209;
	mov.b64 	%rd210, %fd1083;
	mov.b64 	{%r231, %r236}, %rd210;
	// begin inline asm
	shfl.sync.down.b32 %r230, %r231, %r297, %r298, %r299;
	// end inline asm
	// begin inline asm
	shfl.sync.down.b32 %r235, %r236, %r297, %r298, %r299;
	// end inline asm
	mov.b64 	%rd211, {%r230, %r235};
	mov.b64 	%fd618, %rd211;
	mov.b64 	%rd212, %fd1084;
	mov.b64 	{%r241, %r246}, %rd212;
	// begin inline asm
	shfl.sync.down.b32 %r240, %r241, %r297, %r298, %r299;
	// end inline asm
	// begin inline asm
	shfl.sync.down.b32 %r245, %r246, %r297, %r298, %r299;
	// end inline asm
	mov.b64 	%rd213, {%r240, %r245};
	mov.b64 	%fd619, %rd213;
	mov.b64 	%rd214, %fd1085;
	mov.b64 	{%r251, %r256}, %rd214;
	// begin inline asm
	shfl.sync.down.b32 %r250, %r251, %r297, %r298, %r299;
	// end inline asm
	// begin inline asm
	shfl.sync.down.b32 %r255, %r256, %r297, %r298, %r299;
	// end inline asm
	mov.b64 	%rd215, {%r250, %r255};
	mov.b64 	%fd620, %rd215;
	mov.b64 	%rd216, %fd1086;
	mov.b64 	{%r261, %r266}, %rd216;
	// begin inline asm
	shfl.sync.down.b32 %r260, %r261, %r297, %r298, %r299;
	// end inline asm
	// begin inline asm
	shfl.sync.down.b32 %r265, %r266, %r297, %r298, %r299;
	// end inline asm
	mov.b64 	%rd217, {%r260, %r265};
	mov.b64 	%fd621, %rd217;
	mov.b64 	%rd218, %fd1087;
	mov.b64 	{%r271, %r276}, %rd218;
	// begin inline asm
	shfl.sync.down.b32 %r270, %r271, %r297, %r298, %r299;
	// end inline asm
	// begin inline asm
	shfl.sync.down.b32 %r275, %r276, %r297, %r298, %r299;
	// end inline asm
	mov.b64 	%rd219, {%r270, %r275};
	mov.b64 	%fd622, %rd219;
	mov.b64 	%rd220, %fd1088;
	mov.b64 	{%r281, %r286}, %rd220;
	// begin inline asm
	shfl.sync.down.b32 %r280, %r281, %r297, %r298, %r299;
	// end inline asm
	// begin inline asm
	shfl.sync.down.b32 %r285, %r286, %r297, %r298, %r299;
	// end inline asm
	mov.b64 	%rd221, {%r280, %r285};
	mov.b64 	%fd623, %rd221;
	mov.b64 	{%r291, %r296}, %rd397;
	// begin inline asm
	shfl.sync.down.b32 %r290, %r291, %r297, %r298, %r299;
	// end inline asm
	// begin inline asm
	shfl.sync.down.b32 %r295, %r296, %r297, %r298, %r299;
	// end inline asm
	mov.b64 	%rd110, {%r290, %r295};
	setp.gt.s32 	%p39, %r59, 27;
	setp.lt.f64 	%p40, %fd1088, %fd623;
	or.pred  	%p41, %p39, %p40;
	mov.f64 	%fd1089, %fd1082;
	mov.f64 	%fd1090, %fd1083;
	mov.f64 	%fd1091, %fd1084;
	mov.f64 	%fd1092, %fd1085;
	mov.f64 	%fd1093, %fd1086;
	mov.f64 	%fd1094, %fd1087;
	mov.f64 	%fd1095, %fd1088;
	mov.u64 	%rd398, %rd397;
	@%p41 bra 	$L__BB0_111;
	setp.gt.f64 	%p42, %fd1088, %fd623;
	mov.f64 	%fd1089, %fd617;
	mov.f64 	%fd1090, %fd618;
	mov.f64 	%fd1091, %fd619;
	mov.f64 	%fd1092, %fd620;
	mov.f64 	%fd1093, %fd621;
	mov.f64 	%fd1094, %fd622;
	mov.f64 	%fd1095, %fd623;
	mov.u64 	%rd398, %rd110;
	@%p42 bra 	$L__BB0_111;
	setp.lt.s64 	%p43, %rd397, %rd110;
	selp.f64 	%fd1089, %fd1082, %fd617, %p43;
	selp.f64 	%fd1090, %fd1083, %fd618, %p43;
	selp.f64 	%fd1091, %fd1084, %fd619, %p43;
	selp.f64 	%fd1092, %fd1085, %fd620, %p43;
	selp.f64 	%fd1093, %fd1086, %fd621, %p43;
	selp.f64 	%fd1094, %fd1087, %fd622, %p43;
	selp.f64 	%fd1095, %fd1088, %fd623, %p43;
	min.s64 	%rd398, %rd397, %rd110;
$L__BB0_111:
	mov.b64 	%rd222, %fd1089;
	mov.b64 	{%r301, %r306}, %rd222;
	mov.b32 	%r377, 8;
	mov.b32 	%r378, 31;
	mov.b32 	%r379, -1;
	// begin inline asm
	shfl.sync.down.b32 %r300, %r301, %r377, %r378, %r379;
	// end inline asm
	// begin inline asm
	shfl.sync.down.b32 %r305, %r306, %r377, %r378, %r379;
	// end inline asm
	mov.b64 	%rd223, {%r300, %r305};
	mov.b64 	%fd638, %rd223;
	mov.b64 	%rd224, %fd1090;
	mov.b64 	{%r311, %r316}, %rd224;
	// begin inline asm
	shfl.sync.down.b32 %r310, %r311, %r377, %r378, %r379;
	// end inline asm
	// begin inline asm
	shfl.sync.down.b32 %r315, %r316, %r377, %r378, %r379;
	// end inline asm
	mov.b64 	%rd225, {%r310, %r315};
	mov.b64 	%fd639, %rd225;
	mov.b64 	%rd226, %fd1091;
	mov.b64 	{%r321, %r326}, %rd226;
	// begin inline asm
	shfl.sync.down.b32 %r320, %r321, %r377, %r378, %r379;
	// end inline asm
	// begin inline asm
	shfl.sync.down.b32 %r325, %r326, %r377, %r378, %r379;
	// end inline asm
	mov.b64 	%rd227, {%r320, %r325};
	mov.b64 	%fd640, %rd227;
	mov.b64 	%rd228, %fd1092;
	mov.b64 	{%r331, %r336}, %rd228;
	// begin inline asm
	shfl.sync.down.b32 %r330, %r331, %r377, %r378, %r379;
	// end inline asm
	// begin inline asm
	shfl.sync.down.b32 %r335, %r336, %r377, %r378, %r379;
	// end inline asm
	mov.b64 	%rd229, {%r330, %r335};
	mov.b64 	%fd641, %rd229;
	mov.b64 	%rd230, %fd1093;
	mov.b64 	{%r341, %r346}, %rd230;
	// begin inline asm
	shfl.sync.down.b32 %r340, %r341, %r377, %r378, %r379;
	// end inline asm
	// begin inline asm
	shfl.sync.down.b32 %r345, %r346, %r377, %r378, %r379;
	// end inline asm
	mov.b64 	%rd231, {%r340, %r345};
	mov.b64 	%fd642, %rd231;
	mov.b64 	%rd232, %fd1094;
	mov.b64 	{%r351, %r356}, %rd232;
	// begin inline asm
	shfl.sync.down.b32 %r350, %r351, %r377, %r378, %r379;
	// end inline asm
	// begin inline asm
	shfl.sync.down.b32 %r355, %r356, %r377, %r378, %r379;
	// end inline asm
	mov.b64 	%rd233, {%r350, %r355};
	mov.b64 	%fd643, %rd233;
	mov.b64 	%rd234, %fd1095;
	mov.b64 	{%r361, %r366}, %rd234;
	// begin inline asm
	shfl.sync.down.b32 %r360, %r361, %r377, %r378, %r379;
	// end inline asm
	// begin inline asm
	shfl.sync.down.b32 %r365, %r366, %r377, %r378, %r379;
	// end inline asm
	mov.b64 	%rd235, {%r360, %r365};
	mov.b64 	%fd644, %rd235;
	mov.b64 	{%r371, %r376}, %rd398;
	// begin inline asm
	shfl.sync.down.b32 %r370, %r371, %r377, %r378, %r379;
	// end inline asm
	// begin inline asm
	shfl.sync.down.b32 %r375, %r376, %r377, %r378, %r379;
	// end inline asm
	mov.b64 	%rd113, {%r370, %r375};
	setp.gt.s32 	%p44, %r59, 23;
	setp.lt.f64 	%p45, %fd1095, %fd644;
	or.pred  	%p46, %p44, %p45;
	mov.f64 	%fd1096, %fd1089;
	mov.f64 	%fd1097, %fd1090;
	mov.f64 	%fd1098, %fd1091;
	mov.f64 	%fd1099, %fd1092;
	mov.f64 	%fd1100, %fd1093;
	mov.f64 	%fd1101, %fd1094;
	mov.f64 	%fd1102, %fd1095;
	mov.u64 	%rd399, %rd398;
	@%p46 bra 	$L__BB0_114;
	setp.gt.f64 	%p47, %fd1095, %fd644;
	mov.f64 	%fd1096, %fd638;
	mov.f64 	%fd1097, %fd639;
	mov.f64 	%fd1098, %fd640;
	mov.f64 	%fd1099, %fd641;
	mov.f64 	%fd1100, %fd642;
	mov.f64 	%fd1101, %fd643;
	mov.f64 	%fd1102, %fd644;
	mov.u64 	%rd399, %rd113;
	@%p47 bra 	$L__BB0_114;
	setp.lt.s64 	%p48, %rd398, %rd113;
	selp.f64 	%fd1096, %fd1089, %fd638, %p48;
	selp.f64 	%fd1097, %fd1090, %fd639, %p48;
	selp.f64 	%fd1098, %fd1091, %fd640, %p48;
	selp.f64 	%fd1099, %fd1092, %fd641, %p48;
	selp.f64 	%fd1100, %fd1093, %fd642, %p48;
	selp.f64 	%fd1101, %fd1094, %fd643, %p48;
	selp.f64 	%fd1102, %fd1095, %fd644, %p48;
	min.s64 	%rd399, %rd398, %rd113;
$L__BB0_114:
	mov.b64 	%rd236, %fd1096;
	mov.b64 	{%r381, %r386}, %rd236;
	mov.b32 	%r457, 16;
	mov.b32 	%r458, 31;
	mov.b32 	%r459, -1;
	// begin inline asm
	shfl.sync.down.b32 %r380, %r381, %r457, %r458, %r459;
	// end inline asm
	// begin inline asm
	shfl.sync.down.b32 %r385, %r386, %r457, %r458, %r459;
	// end inline asm
	mov.b64 	%rd237, {%r380, %r385};
	mov.b64 	%fd659, %rd237;
	mov.b64 	%rd238, %fd1097;
	mov.b64 	{%r391, %r396}, %rd238;
	// begin inline asm
	shfl.sync.down.b32 %r390, %r391, %r457, %r458, %r459;
	// end inline asm
	// begin inline asm
	shfl.sync.down.b32 %r395, %r396, %r457, %r458, %r459;
	// end inline asm
	mov.b64 	%rd239, {%r390, %r395};
	mov.b64 	%fd660, %rd239;
	mov.b64 	%rd240, %fd1098;
	mov.b64 	{%r401, %r406}, %rd240;
	// begin inline asm
	shfl.sync.down.b32 %r400, %r401, %r457, %r458, %r459;
	// end inline asm
	// begin inline asm
	shfl.sync.down.b32 %r405, %r406, %r457, %r458, %r459;
	// end inline asm
	mov.b64 	%rd241, {%r400, %r405};
	mov.b64 	%fd661, %rd241;
	mov.b64 	%rd242, %fd1099;
	mov.b64 	{%r411, %r416}, %rd242;
	// begin inline asm
	shfl.sync.down.b32 %r410, %r411, %r457, %r458, %r459;
	// end inline asm
	// begin inline asm
	shfl.sync.down.b32 %r415, %r416, %r457, %r458, %r459;
	// end inline asm
	mov.b64 	%rd243, {%r410, %r415};
	mov.b64 	%fd662, %rd243;
	mov.b64 	%rd244, %fd1100;
	mov.b64 	{%r421, %r426}, %rd244;
	// begin inline asm
	shfl.sync.down.b32 %r420, %r421, %r457, %r458, %r459;
	// end inline asm
	// begin inline asm
	shfl.sync.down.b32 %r425, %r426, %r457, %r458, %r459;
	// end inline asm
	mov.b64 	%rd245, {%r420, %r425};
	mov.b64 	%fd663, %rd245;
	mov.b64 	%rd246, %fd1101;
	mov.b64 	{%r431, %r436}, %rd246;
	// begin inline asm
	shfl.sync.down.b32 %r430, %r431, %r457, %r458, %r459;
	// end inline asm
	// begin inline asm
	shfl.sync.down.b32 %r435, %r436, %r457, %r458, %r459;
	// end inline asm
	mov.b64 	%rd247, {%r430, %r435};
	mov.b64 	%fd664, %rd247;
	mov.b64 	%rd248, %fd1102;
	mov.b64 	{%r441, %r446}, %rd248;
	// begin inline asm
	shfl.sync.down.b32 %r440, %r441, %r457, %r458, %r459;
	// end inline asm
	// begin inline asm
	shfl.sync.down.b32 %r445, %r446, %r457, %r458, %r459;
	// end inline asm
	mov.b64 	%rd249, {%r440, %r445};
	mov.b64 	%fd665, %rd249;
	mov.b64 	{%r451, %r456}, %rd399;
	// begin inline asm
	shfl.sync.down.b32 %r450, %r451, %r457, %r458, %r459;
	// end inline asm
	// begin inline asm
	shfl.sync.down.b32 %r455, %r456, %r457, %r458, %r459;
	// end inline asm
	mov.b64 	%rd116, {%r450, %r455};
	setp.gt.s32 	%p49, %r59, 15;
	setp.lt.f64 	%p50, %fd1102, %fd665;
	or.pred  	%p51, %p49, %p50;
	mov.f64 	%fd1158, %fd1096;
	mov.f64 	%fd1157, %fd1097;
	mov.f64 	%fd1156, %fd1098;
	mov.f64 	%fd1155, %fd1099;
	mov.f64 	%fd1154, %fd1100;
	mov.f64 	%fd1153, %fd1101;
	mov.f64 	%fd1152, %fd1102;
	mov.u64 	%rd407, %rd399;
	@%p51 bra 	$L__BB0_117;
	setp.gt.f64 	%p52, %fd1102, %fd665;
	mov.f64 	%fd1158, %fd659;
	mov.f64 	%fd1157, %fd660;
	mov.f64 	%fd1156, %fd661;
	mov.f64 	%fd1155, %fd662;
	mov.f64 	%fd1154, %fd663;
	mov.f64 	%fd1153, %fd664;
	mov.f64 	%fd1152, %fd665;
	mov.u64 	%rd407, %rd116;
	@%p52 bra 	$L__BB0_117;
	setp.lt.s64 	%p53, %rd399, %rd116;
	selp.f64 	%fd1158, %fd1096, %fd659, %p53;
	selp.f64 	%fd1157, %fd1097, %fd660, %p53;
	selp.f64 	%fd1156, %fd1098, %fd661, %p53;
	selp.f64 	%fd1155, %fd1099, %fd662, %p53;
	selp.f64 	%fd1154, %fd1100, %fd663, %p53;
	selp.f64 	%fd1153, %fd1101, %fd664, %p53;
	selp.f64 	%fd1152, %fd1102, %fd665, %p53;
	min.s64 	%rd407, %rd399, %rd116;
$L__BB0_117:
	mov.u32 	%r36, %tid.x;
	setp.ne.s32 	%p54, %r59, 0;
	@%p54 bra 	$L__BB0_119;
	shl.b32 	%r460, %r36, 1;
	and.b32  	%r461, %r460, 1984;
	mov.u32 	%r462, _ZN6thrust24THRUST_300001_SM_1000_NS8cuda_cub4core6detail5shmemE;
	add.s32 	%r463, %r462, %r461;
	st.shared.f64 	[%r463+8], %fd1158;
	st.shared.v2.f64 	[%r463+16], {%fd1157, %fd1156};
	st.shared.v2.f64 	[%r463+32], {%fd1155, %fd1154};
	st.shared.v2.f64 	[%r463+48], {%fd1153, %fd1152};
	st.shared.u64 	[%r463+64], %rd407;
$L__BB0_119:
	bar.sync 	0;
	setp.ne.s32 	%p55, %r36, 0;
	@%p55 bra 	$L__BB0_141;
	ld.shared.f64 	%fd680, [_ZN6thrust24THRUST_300001_SM_1000_NS8cuda_cub4core6detail5shmemE+72];
	ld.shared.v2.f64 	{%fd681, %fd682}, [_ZN6thrust24THRUST_300001_SM_1000_NS8cuda_cub4core6detail5shmemE+80];
	ld.shared.v2.f64 	{%fd683, %fd684}, [_ZN6thrust24THRUST_300001_SM_1000_NS8cuda_cub4core6detail5shmemE+96];
	ld.shared.v2.f64 	{%fd685, %fd686}, [_ZN6thrust24THRUST_300001_SM_1000_NS8cuda_cub4core6detail5shmemE+112];
	ld.shared.u64 	%rd119, [_ZN6thrust24THRUST_300001_SM_1000_NS8cuda_cub4core6detail5shmemE+128];
	setp.lt.f64 	%p56, %fd1152, %fd686;
	mov.f64 	%fd1110, %fd1158;
	mov.f64 	%fd1111, %fd1157;
	mov.f64 	%fd1112, %fd1156;
	mov.f64 	%fd1113, %fd1155;
	mov.f64 	%fd1114, %fd1154;
	mov.f64 	%fd1115, %fd1153;
	mov.f64 	%fd1116, %fd1152;
	mov.u64 	%rd401, %rd407;
	@%p56 bra 	$L__BB0_123;
	setp.lt.f64 	%p57, %fd686, %fd1152;
	mov.f64 	%fd1110, %fd680;
	mov.f64 	%fd1111, %fd681;
	mov.f64 	%fd1112, %fd682;
	mov.f64 	%fd1113, %fd683;
	mov.f64 	%fd1114, %fd684;
	mov.f64 	%fd1115, %fd685;
	mov.f64 	%fd1116, %fd686;
	mov.u64 	%rd401, %rd119;
	@%p57 bra 	$L__BB0_123;
	setp.lt.s64 	%p58, %rd407, %rd119;
	selp.f64 	%fd1110, %fd1158, %fd680, %p58;
	selp.f64 	%fd1111, %fd1157, %fd681, %p58;
	selp.f64 	%fd1112, %fd1156, %fd682, %p58;
	selp.f64 	%fd1113, %fd1155, %fd683, %p58;
	selp.f64 	%fd1114, %fd1154, %fd684, %p58;
	selp.f64 	%fd1115, %fd1153, %fd685, %p58;
	selp.f64 	%fd1116, %fd1152, %fd686, %p58;
	min.s64 	%rd401, %rd407, %rd119;
$L__BB0_123:
	ld.shared.f64 	%fd701, [_ZN6thrust24THRUST_300001_SM_1000_NS8cuda_cub4core6detail5shmemE+136];
	ld.shared.v2.f64 	{%fd702, %fd703}, [_ZN6thrust24THRUST_300001_SM_1000_NS8cuda_cub4core6detail5shmemE+144];
	ld.shared.v2.f64 	{%fd704, %fd705}, [_ZN6thrust24THRUST_300001_SM_1000_NS8cuda_cub4core6detail5shmemE+160];
	ld.shared.v2.f64 	{%fd706, %fd707}, [_ZN6thrust24THRUST_300001_SM_1000_NS8cuda_cub4core6detail5shmemE+176];
	ld.shared.u64 	%rd122, [_ZN6thrust24THRUST_300001_SM_1000_NS8cuda_cub4core6detail5shmemE+192];
	setp.lt.f64 	%p59, %fd1116, %fd707;
	mov.f64 	%fd1117, %fd1110;
	mov.f64 	%fd1118, %fd1111;
	mov.f64 	%fd1119, %fd1112;
	mov.f64 	%fd1120, %fd1113;
	mov.f64 	%fd1121, %fd1114;
	mov.f64 	%fd1122, %fd1115;
	mov.f64 	%fd1123, %fd1116;
	mov.u64 	%rd402, %rd401;
	@%p59 bra 	$L__BB0_126;
	setp.lt.f64 	%p60, %fd707, %fd1116;
	mov.f64 	%fd1117, %fd701;
	mov.f64 	%fd1118, %fd702;
	mov.f64 	%fd1119, %fd703;
	mov.f64 	%fd1120, %fd704;
	mov.f64 	%fd1121, %fd705;
	mov.f64 	%fd1122, %fd706;
	mov.f64 	%fd1123, %fd707;
	mov.u64 	%rd402, %rd122;
	@%p60 bra 	$L__BB0_126;
	setp.lt.s64 	%p61, %rd401, %rd122;
	selp.f64 	%fd1117, %fd1110, %fd701, %p61;
	selp.f64 	%fd1118, %fd1111, %fd702, %p61;
	selp.f64 	%fd1119, %fd1112, %fd703, %p61;
	selp.f64 	%fd1120, %fd1113, %fd704, %p61;
	selp.f64 	%fd1121, %fd1114, %fd705, %p61;
	selp.f64 	%fd1122, %fd1115, %fd706, %p61;
	selp.f64 	%fd1123, %fd1116, %fd707, %p61;
	min.s64 	%rd402, %rd401, %rd122;
$L__BB0_126:
	ld.shared.f64 	%fd722, [_ZN6thrust24THRUST_300001_SM_1000_NS8cuda_cub4core6detail5shmemE+200];
	ld.shared.v2.f64 	{%fd723, %fd724}, [_ZN6thrust24THRUST_300001_SM_1000_NS8cuda_cub4core6detail5shmemE+208];
	ld.shared.v2.f64 	{%fd725, %fd726}, [_ZN6thrust24THRUST_300001_SM_1000_NS8cuda_cub4core6detail5shmemE+224];
	ld.shared.v2.f64 	{%fd727, %fd728}, [_ZN6thrust24THRUST_300001_SM_1000_NS8cuda_cub4core6detail5shmemE+240];
	ld.shared.u64 	%rd125, [_ZN6thrust24THRUST_300001_SM_1000_NS8cuda_cub4core6detail5shmemE+256];
	setp.lt.f64 	%p62, %fd1123, %fd728;
	mov.f64 	%fd1124, %fd1117;
	mov.f64 	%fd1125, %fd1118;
	mov.f64 	%fd1126, %fd1119;
	mov.f64 	%fd1127, %fd1120;
	mov.f64 	%fd1128, %fd1121;
	mov.f64 	%fd1129, %fd1122;
	mov.f64 	%fd1130, %fd1123;
	mov.u64 	%rd403, %rd402;
	@%p62 bra 	$L__BB0_129;
	setp.lt.f64 	%p63, %fd728, %fd1123;
	mov.f64 	%fd1124, %fd722;
	mov.f64 	%fd1125, %fd723;
	mov.f64 	%fd1126, %fd724;
	mov.f64 	%fd1127, %fd725;
	mov.f64 	%fd1128, %fd726;
	mov.f64 	%fd1129, %fd727;
	mov.f64 	%fd1130, %fd728;
	mov.u64 	%rd403, %rd125;
	@%p63 bra 	$L__BB0_129;
	setp.lt.s64 	%p64, %rd402, %rd125;
	selp.f64 	%fd1124, %fd1117, %fd722, %p64;
	selp.f64 	%fd1125, %fd1118, %fd723, %p64;
	selp.f64 	%fd1126, %fd1119, %fd724, %p64;
	selp.f64 	%fd1127, %fd1120, %fd725, %p64;
	selp.f64 	%fd1128, %fd1121, %fd726, %p64;
	selp.f64 	%fd1129, %fd1122, %fd727, %p64;
	selp.f64 	%fd1130, %fd1123, %fd728, %p64;
	min.s64 	%rd403, %rd402, %rd125;
$L__BB0_129:
	ld.shared.f64 	%fd743, [_ZN6thrust24THRUST_300001_SM_1000_NS8cuda_cub4core6detail5shmemE+264];
	ld.shared.v2.f64 	{%fd744, %fd745}, [_ZN6thrust24THRUST_300001_SM_1000_NS8cuda_cub4core6detail5shmemE+272];
	ld.shared.v2.f64 	{%fd746, %fd747}, [_ZN6thrust24THRUST_300001_SM_1000_NS8cuda_cub4core6detail5shmemE+288];
	ld.shared.v2.f64 	{%fd748, %fd749}, [_ZN6thrust24THRUST_300001_SM_1000_NS8cuda_cub4core6detail5shmemE+304];
	ld.shared.u64 	%rd128, [_ZN6thrust24THRUST_300001_SM_1000_NS8cuda_cub4core6detail5shmemE+320];
	setp.lt.f64 	%p65, %fd1130, %fd749;
	mov.f64 	%fd1131, %fd1124;
	mov.f64 	%fd1132, %fd1125;
	mov.f64 	%fd1133, %fd1126;
	mov.f64 	%fd1134, %fd1127;
	mov.f64 	%fd1135, %fd1128;
	mov.f64 	%fd1136, %fd1129;
	mov.f64 	%fd1137, %fd1130;
	mov.u64 	%rd404, %rd403;
	@%p65 bra 	$L__BB0_132;
	setp.lt.f64 	%p66, %fd749, %fd1130;
	mov.f64 	%fd1131, %fd743;
	mov.f64 	%fd1132, %fd744;
	mov.f64 	%fd1133, %fd745;
	mov.f64 	%fd1134, %fd746;
	mov.f64 	%fd1135, %fd747;
	mov.f64 	%fd1136, %fd748;
	mov.f64 	%fd1137, %fd749;
	mov.u64 	%rd404, %rd128;
	@%p66 bra 	$L__BB0_132;
	setp.lt.s64 	%p67, %rd403, %rd128;
	selp.f64 	%fd1131, %fd1124, %fd743, %p67;
	selp.f64 	%fd1132, %fd1125, %fd744, %p67;
	selp.f64 	%fd1133, %fd1126, %fd745, %p67;
	selp.f64 	%fd1134, %fd1127, %fd746, %p67;
	selp.f64 	%fd1135, %fd1128, %fd747, %p67;
	selp.f64 	%fd1136, %fd1129, %fd748, %p67;
	selp.f64 	%fd1137, %fd1130, %fd749, %p67;
	min.s64 	%rd404, %rd403, %rd128;
$L__BB0_132:
	ld.shared.f64 	%fd764, [_ZN6thrust24THRUST_300001_SM_1000_NS8cuda_cub4core6detail5shmemE+328];
	ld.shared.v2.f64 	{%fd765, %fd766}, [_ZN6thrust24THRUST_300001_SM_1000_NS8cuda_cub4core6detail5shmemE+336];
	ld.shared.v2.f64 	{%fd767, %fd768}, [_ZN6thrust24THRUST_300001_SM_1000_NS8cuda_cub4core6detail5shmemE+352];
	ld.shared.v2.f64 	{%fd769, %fd770}, [_ZN6thrust24THRUST_300001_SM_1000_NS8cuda_cub4core6detail5shmemE+368];
	ld.shared.u64 	%rd131, [_ZN6thrust24THRUST_300001_SM_1000_NS8cuda_cub4core6detail5shmemE+384];
	setp.lt.f64 	%p68, %fd1137, %fd770;
	mov.f64 	%fd1138, %fd1131;
	mov.f64 	%fd1139, %fd1132;
	mov.f64 	%fd1140, %fd1133;
	mov.f64 	%fd1141, %fd1134;
	mov.f64 	%fd1142, %fd1135;
	mov.f64 	%fd1143, %fd1136;
	mov.f64 	%fd1144, %fd1137;
	mov.u64 	%rd405, %rd404;
	@%p68 bra 	$L__BB0_135;
	setp.lt.f64 	%p69, %fd770, %fd1137;
	mov.f64 	%fd1138, %fd764;
	mov.f64 	%fd1139, %fd765;
	mov.f64 	%fd1140, %fd766;
	mov.f64 	%fd1141, %fd767;
	mov.f64 	%fd1142, %fd768;
	mov.f64 	%fd1143, %fd769;
	mov.f64 	%fd1144, %fd770;
	mov.u64 	%rd405, %rd131;
	@%p69 bra 	$L__BB0_135;
	setp.lt.s64 	%p70, %rd404, %rd131;
	selp.f64 	%fd1138, %fd1131, %fd764, %p70;
	selp.f64 	%fd1139, %fd1132, %fd765, %p70;
	selp.f64 	%fd1140, %fd1133, %fd766, %p70;
	selp.f64 	%fd1141, %fd1134, %fd767, %p70;
	selp.f64 	%fd1142, %fd1135, %fd768, %p70;
	selp.f64 	%fd1143, %fd1136, %fd769, %p70;
	selp.f64 	%fd1144, %fd1137, %fd770, %p70;
	min.s64 	%rd405, %rd404, %rd131;
$L__BB0_135:
	ld.shared.f64 	%fd785, [_ZN6thrust24THRUST_300001_SM_1000_NS8cuda_cub4core6detail5shmemE+392];
	ld.shared.v2.f64 	{%fd786, %fd787}, [_ZN6thrust24THRUST_300001_SM_1000_NS8cuda_cub4core6detail5shmemE+400];
	ld.shared.v2.f64 	{%fd788, %fd789}, [_ZN6thrust24THRUST_300001_SM_1000_NS8cuda_cub4core6detail5shmemE+416];
	ld.shared.v2.f64 	{%fd790, %fd791}, [_ZN6thrust24THRUST_300001_SM_1000_NS8cuda_cub4core6detail5shmemE+432];
	ld.shared.u64 	%rd134, [_ZN6thrust24THRUST_300001_SM_1000_NS8cuda_cub4core6detail5shmemE+448];
	setp.lt.f64 	%p71, %fd1144, %fd791;
	mov.f64 	%fd1145, %fd1138;
	mov.f64 	%fd1146, %fd1139;
	mov.f64 	%fd1147, %fd1140;
	mov.f64 	%fd1148, %fd1141;
	mov.f64 	%fd1149, %fd1142;
	mov.f64 	%fd1150, %fd1143;
	mov.f64 	%fd1151, %fd1144;
	mov.u64 	%rd406, %rd405;
	@%p71 bra 	$L__BB0_138;
	setp.lt.f64 	%p72, %fd791, %fd1144;
	mov.f64 	%fd1145, %fd785;
	mov.f64 	%fd1146, %fd786;
	mov.f64 	%fd1147, %fd787;
	mov.f64 	%fd1148, %fd788;
	mov.f64 	%fd1149, %fd789;
	mov.f64 	%fd1150, %fd790;
	mov.f64 	%fd1151, %fd791;
	mov.u64 	%rd406, %rd134;
	@%p72 bra 	$L__BB0_138;
	setp.lt.s64 	%p73, %rd405, %rd134;
	selp.f64 	%fd1145, %fd1138, %fd785, %p73;
	selp.f64 	%fd1146, %fd1139, %fd786, %p73;
	selp.f64 	%fd1147, %fd1140, %fd787, %p73;
	selp.f64 	%fd1148, %fd1141, %fd788, %p73;
	selp.f64 	%fd1149, %fd1142, %fd789, %p73;
	selp.f64 	%fd1150, %fd1143, %fd790, %p73;
	selp.f64 	%fd1151, %fd1144, %fd791, %p73;
	min.s64 	%rd406, %rd405, %rd134;
$L__BB0_138:
	ld.shared.f64 	%fd806, [_ZN6thrust24THRUST_300001_SM_1000_NS8cuda_cub4core6detail5shmemE+456];
	ld.shared.v2.f64 	{%fd807, %fd808}, [_ZN6thrust24THRUST_300001_SM_1000_NS8cuda_cub4core6detail5shmemE+464];
	ld.shared.v2.f64 	{%fd809, %fd810}, [_ZN6thrust24THRUST_300001_SM_1000_NS8cuda_cub4core6detail5shmemE+480];
	ld.shared.v2.f64 	{%fd811, %fd812}, [_ZN6thrust24THRUST_300001_SM_1000_NS8cuda_cub4core6detail5shmemE+496];
	ld.shared.u64 	%rd137, [_ZN6thrust24THRUST_300001_SM_1000_NS8cuda_cub4core6detail5shmemE+512];
	setp.lt.f64 	%p74, %fd1151, %fd812;
	mov.u64 	%rd407, %rd406;
	mov.f64 	%fd1152, %fd1151;
	mov.f64 	%fd1153, %fd1150;
	mov.f64 	%fd1154, %fd1149;
	mov.f64 	%fd1155, %fd1148;
	mov.f64 	%fd1156, %fd1147;
	mov.f64 	%fd1157, %fd1146;
	mov.f64 	%fd1158, %fd1145;
	@%p74 bra 	$L__BB0_141;
	setp.lt.f64 	%p75, %fd812, %fd1151;
	mov.u64 	%rd407, %rd137;
	mov.f64 	%fd1152, %fd812;
	mov.f64 	%fd1153, %fd811;
	mov.f64 	%fd1154, %fd810;
	mov.f64 	%fd1155, %fd809;
	mov.f64 	%fd1156, %fd808;
	mov.f64 	%fd1157, %fd807;
	mov.f64 	%fd1158, %fd806;
	@%p75 bra 	$L__BB0_141;
	setp.lt.s64 	%p76, %rd406, %rd137;
	selp.f64 	%fd1158, %fd1145, %fd806, %p76;
	selp.f64 	%fd1157, %fd1146, %fd807, %p76;
	selp.f64 	%fd1156, %fd1147, %fd808, %p76;
	selp.f64 	%fd1155, %fd1148, %fd809, %p76;
	selp.f64 	%fd1154, %fd1149, %fd810, %p76;
	selp.f64 	%fd1153, %fd1150, %fd811, %p76;
	selp.f64 	%fd1152, %fd1151, %fd812, %p76;
	min.s64 	%rd407, %rd406, %rd137;
$L__BB0_141:
	mov.u32 	%r894, %tid.x;
	setp.ne.s32 	%p154, %r894, 0;
	@%p154 bra 	$L__BB0_143;
	ld.param.u64 	%rd353, [_ZN6thrust24THRUST_300001_SM_1000_NS8cuda_cub4core6detail13_kernel_agentINS1_8__reduce11ReduceAgentINS0_12zip_iteratorIN4cuda3std3__45tupleIJNS0_6detail15normal_iteratorINS0_10device_ptrI8ParticleEEEENS0_17counting_iteratorIlNS0_11use_defaultESJ_SJ_EEEEEEEPNSB_IJSF_lEEESN_iNS1_9__extrema9arg_min_fISF_l16CompareParticlesEEEEJSM_SO_iSS_EEEvDpT0__param_1];
	cvta.to.global.u64 	%rd352, %rd353;
	st.global.f64 	[%rd352], %fd1158;
	st.global.f64 	[%rd352+8], %fd1157;
	st.global.f64 	[%rd352+16], %fd1156;
	st.global.f64 	[%rd352+24], %fd1155;
	st.global.f64 	[%rd352+32], %fd1154;
	st.global.f64 	[%rd352+40], %fd1153;
	st.global.f64 	[%rd352+48], %fd1152;
	st.global.u64 	[%rd352+56], %rd407;
$L__BB0_143:
	ret;

}
	// .globl	_ZN6thrust24THRUST_300001_SM_1000_NS8cuda_cub4core6detail13_kernel_agentINS1_8__reduce11ReduceAgentINS0_12zip_iteratorIN4cuda3std3__45tupleIJNS0_6detail15normal_iteratorINS0_10device_ptrI8ParticleEEEENS0_17counting_iteratorIlNS0_11use_defaultESJ_SJ_EEEEEEEPNSB_IJSF_lEEESN_iNS1_9__extrema9arg_min_fISF_l16CompareParticlesEEEEJSM_SO_iN3cub18CUB_300001_SM_100013GridEvenShareIiEENSV_9GridQueueIjEESS_EEEvDpT0_
.visible .entry _ZN6thrust24THRUST_300001_SM_1000_NS8cuda_cub4core6detail13_kernel_agentINS1_8__reduce11ReduceAgentINS0_12zip_iteratorIN4cuda3std3__45tupleIJNS0_6detail15normal_iteratorINS0_10device_ptrI8ParticleEEEENS0_17counting_iteratorIlNS0_11use_defaultESJ_SJ_EEEEEEEPNSB_IJSF_lEEESN_iNS1_9__extrema9arg_min_fISF_l16CompareParticlesEEEEJSM_SO_iN3cub18CUB_300001_SM_100013GridEvenShareIiEENSV_9GridQueueIjEESS_EEEvDpT0_(
	.param .align 8 .b8 _ZN6thrust24THRUST_300001_SM_1000_NS8cuda_cub4core6detail13_kernel_agentINS1_8__reduce11ReduceAgentINS0_12zip_iteratorIN4cuda3std3__45tupleIJNS0_6detail15normal_iteratorINS0_10device_ptrI8ParticleEEEENS0_17counting_iteratorIlNS0_11use_defaultESJ_SJ_EEEEEEEPNSB_IJSF_lEEESN_iNS1_9__extrema9arg_min_fISF_l16CompareParticlesEEEEJSM_SO_iN3cub18CUB_300001_SM_100013GridEvenShareIiEENSV_9GridQueueIjEESS_EEEvDpT0__param_0[16],
	.param .u64 .ptr .align 1 _ZN6thrust24THRUST_300001_SM_1000_NS8cuda_cub4core6detail13_kernel_agentINS1_8__reduce11ReduceAgentINS0_12zip_iteratorIN4cuda3std3__45tupleIJNS0_6detail15normal_iteratorINS0_10device_ptrI8ParticleEEEENS0_17counting_iteratorIlNS0_11use_defaultESJ_SJ_EEEEEEEPNSB_IJSF_lEEESN_iNS1_9__extrema9arg_min_fISF_l16CompareParticlesEEEEJSM_SO_iN3cub18CUB_300001_SM_100013GridEvenShareIiEENSV_9GridQueueIjEESS_EEEvDpT0__param_1,
	.param .u32 _ZN6thrust24THRUST_300001_SM_1000_NS8cuda_cub4core6detail13_kernel_agentINS1_8__reduce11ReduceAgentINS0_12zip_iteratorIN4cuda3std3__45tupleIJNS0_6detail15normal_iteratorINS0_10device_ptrI8ParticleEEEENS0_17counting_iteratorIlNS0_11use_defaultESJ_SJ_EEEEEEEPNSB_IJSF_lEEESN_iNS1_9__extrema9arg_min_fISF_l16CompareParticlesEEEEJSM_SO_iN3cub18CUB_300001_SM_100013GridEvenShareIiEENSV_9GridQueueIjEESS_EEEvDpT0__param_2,
	.param .align 4 .b8 _ZN6thrust24THRUST_300001_SM_1000_NS8cuda_cub4core6detail13_kernel_agentINS1_8__reduce11ReduceAgentINS0_12zip_iteratorIN4cuda3std3__45tupleIJNS0_6detail15normal_iteratorINS0_10device_ptrI8ParticleEEEENS0_17counting_iteratorIlNS0_11use_defaultESJ_SJ_EEEEEEEPNSB_IJSF_lEEESN_iNS1_9__extrema9arg_min_fISF_l16CompareParticlesEEEEJSM_SO_iN3cub18CUB_300001_SM_100013GridEvenShareIiEENSV_9GridQueueIjEESS_EEEvDpT0__param_3[40],
	.param .align 8 .b8 _ZN6thrust24THRUST_300001_SM_1000_NS8cuda_cub4core6detail13_kernel_agentINS1_8__reduce11ReduceAgentINS0_12zip_iteratorIN4cuda3std3__45tupleIJNS0_6detail15normal_iteratorINS0_10device_ptrI8ParticleEEEENS0_17counting_iteratorIlNS0_11use_defaultESJ_SJ_EEEEEEEPNSB_IJSF_lEEESN_iNS1_9__extrema9arg_min_fISF_l16CompareParticlesEEEEJSM_SO_iN3cub18CUB_300001_SM_100013GridEvenShareIiEENSV_9GridQueueIjEESS_EEEvDpT0__param_4[8],
	.param .align 1 .b8 _ZN6thrust24THRUST_300001_SM_1000_NS8cuda_cub4core6detail13_kernel_agentINS1_8__reduce11ReduceAgentINS0_12zip_iteratorIN4cuda3std3__45tupleIJNS0_6detail15normal_iteratorINS0_10device_ptrI8ParticleEEEENS0_17counting_iteratorIlNS0_11use_defaultESJ_SJ_EEEEEEEPNSB_IJSF_lEEESN_iNS1_9__extrema9arg_min_fISF_l16CompareParticlesEEEEJSM_SO_iN3cub18CUB_300001_SM_100013GridEvenShareIiEENSV_9GridQueueIjEESS_EEEvDpT0__param_5[1]
)
.maxntid 256
{
	.reg .pred 	%p<206>;
	.reg .b32 	%r<1336>;
	.reg .b64 	%rd<493>;
	.reg .b64 	%fd<1481>;

	ld.param.u64 	%rd164, [_ZN6thrust24THRUST_300001_SM_1000_NS8cuda_cub4core6detail13_kernel_agentINS1_8__reduce11ReduceAgentINS0_12zip_iteratorIN4cuda3std3__45tupleIJNS0_6detail15normal_iteratorINS0_10device_ptrI8ParticleEEEENS0_17counting_iteratorIlNS0_11use_defaultESJ_SJ_EEEEEEEPNSB_IJSF_lEEESN_iNS1_9__extrema9arg_min_fISF_l16CompareParticlesEEEEJSM_SO_iN3cub18CUB_300001_SM_100013GridEvenShareIiEENSV_9GridQueueIjEESS_EEEvDpT0__param_0+8];
	ld.param.u64 	%rd163, [_ZN6thrust24THRUST_300001_SM_1000_NS8cuda_cub4core6detail13_kernel_agentINS1_8__reduce11ReduceAgentINS0_12zip_iteratorIN4cuda3std3__45tupleIJNS0_6detail15normal_iteratorINS0_10device_ptrI8ParticleEEEENS0_17counting_iteratorIlNS0_11use_defaultESJ_SJ_EEEEEEEPNSB_IJSF_lEEESN_iNS1_9__extrema9arg_min_fISF_l16CompareParticlesEEEEJSM_SO_iN3cub18CUB_300001_SM_100013GridEvenShareIiEENSV_9GridQueueIjEESS_EEEvDpT0__param_0];
	ld.param.u64 	%rd166, [_ZN6thrust24THRUST_300001_SM_1000_NS8cuda_cub4core6detail13_kernel_agentINS1_8__reduce11ReduceAgentINS0_12zip_iteratorIN4cuda3std3__45tupleIJNS0_6detail15normal_iteratorINS0_10device_ptrI8ParticleEEEENS0_17counting_iteratorIlNS0_11use_defaultESJ_SJ_EEEEEEEPNSB_IJSF_lEEESN_iNS1_9__extrema9arg_min_fISF_l16CompareParticlesEEEEJSM_SO_iN3cub18CUB_300001_SM_100013GridEvenShareIiEENSV_9GridQueueIjEESS_EEEvDpT0__param_4];
	ld.param.u32 	%r67, [_ZN6thrust24THRUST_300001_SM_1000_NS8cuda_cub4core6detail13_kernel_agentINS1_8__reduce11ReduceAgentINS0_12zip_iteratorIN4cuda3std3__45tupleIJNS0_6detail15normal_iteratorINS0_10device_ptrI8ParticleEEEENS0_17counting_iteratorIlNS0_11use_defaultESJ_SJ_EEEEEEEPNSB_IJSF_lEEESN_iNS1_9__extrema9arg_min_fISF_l16CompareParticlesEEEEJSM_SO_iN3cub18CUB_300001_SM_100013GridEvenShareIiEENSV_9GridQueueIjEESS_EEEvDpT0__param_2];
	cvta.to.global.u64 	%rd1, %rd166;
	cvta.to.global.u64 	%rd2, %rd163;
	mov.u32 	%r68, %ctaid.x;
	shl.b32 	%r1, %r68, 8;
	mov.u32 	%r69, %nctaid.x;
	shl.b32 	%r2, %r69, 8;
	add.s32 	%r70, %r1, 256;
	setp.le.s32 	%p1, %r70, %r67;
	@%p1 bra 	$L__BB1_111;
	sub.s32 	%r3, %r67, %r1;
	mov.u32 	%r1319, %tid.x;
	setp.ge.s32 	%p79, %r1319, %r3;
	mov.b64 	%rd444, 0;
	mov.f64 	%fd1144, 0d0000000000000000;
	mov.f64 	%fd1143, %fd1144;
	mov.f64 	%fd1142, %fd1144;
	mov.f64 	%fd1141, %fd1144;
	mov.f64 	%fd1140, %fd1144;
	mov.f64 	%fd1139, %fd1144;
	mov.f64 	%fd1138, %fd1144;
	@%p79 bra 	$L__BB1_3;
	add.s32 	%r488, %r1, %r1319;
	cvt.s64.s32 	%rd266, %r488;
	mul.wide.s32 	%rd267, %r488, 56;
	add.s64 	%rd268, %rd2, %rd267;
	add.s64 	%rd444, %rd164, %rd266;
	ld.global.f64 	%fd1144, [%rd268];
	ld.global.f64 	%fd1143, [%rd268+8];
	ld.global.f64 	%fd1142, [%rd268+16];
	ld.global.f64 	%fd1141, [%rd268+24];
	ld.global.f64 	%fd1140, [%rd268+32];
	ld.global.f64 	%fd1139, [%rd268+40];
	ld.global.f64 	%fd1138, [%rd268+48];
	add.s32 	%r1319, %r1319, 256;
$L__BB1_3:
	setp.ge.s32 	%p80, %r1319, %r3;
	@%p80 bra 	$L__BB1_25;
	not.b32 	%r489, %r1319;
	add.s32 	%r490, %r67, %r489;
	sub.s32 	%r7, %r490, %r1;
	and.b32  	%r491, %r7, 768;
	setp.eq.s32 	%p81, %r491, 768;
	@%p81 bra 	$L__BB1_10;
	add.s32 	%r1317, %r1319, %r1;
	shr.u32 	%r492, %r7, 8;
	add.s32 	%r493, %r492, 1;
	and.b32  	%r494, %r493, 3;
	neg.s32 	%r1316, %r494;
$L__BB1_6:
	.pragma "nounroll";
	mov.f64 	%fd21, %fd1144;
	mov.f64 	%fd20, %fd1143;
	mov.f64 	%fd19, %fd1142;
	mov.f64 	%fd18, %fd1141;
	mov.f64 	%fd17, %fd1140;
	mov.f64 	%fd16, %fd1139;
	mov.u64 	%rd6, %rd444;
	mov.f64 	%fd15, %fd1138;
	mul.wide.s32 	%rd270, %r1317, 56;
	cvta.to.global.u64 	%rd271, %rd163;
	add.s64 	%rd272, %rd271, %rd270;
	ld.global.f64 	%fd22, [%rd272];
	ld.global.f64 	%fd23, [%rd272+8];
	ld.global.f64 	%fd24, [%rd272+16];
	ld.global.f64 	%fd25, [%rd272+24];
	ld.global.f64 	%fd26, [%rd272+32];
	ld.global.f64 	%fd27, [%rd272+40];
	ld.global.f64 	%fd28, [%rd272+48];
	setp.lt.f64 	%p82, %fd15, %fd28;
	@%p82 bra 	$L__BB1_9;
	cvt.s64.s32 	%rd273, %r1317;
	add.s64 	%rd444, %rd164, %rd273;
	setp.lt.f64 	%p83, %fd28, %fd15;
	mov.f64 	%fd1138, %fd28;
	mov.f64 	%fd1139, %fd27;
	mov.f64 	%fd1140, %fd26;
	mov.f64 	%fd1141, %fd25;
	mov.f64 	%fd1142, %fd24;
	mov.f64 	%fd1143, %fd23;
	mov.f64 	%fd1144, %fd22;
	@%p83 bra 	$L__BB1_9;
	cvt.s64.s32 	%rd274, %r1317;
	add.s64 	%rd275, %rd164, %rd274;
	setp.lt.s64 	%p84, %rd6, %rd275;
	min.s64 	%rd444, %rd6, %rd275;
	selp.f64 	%fd1138, %fd15, %fd28, %p84;
	selp.f64 	%fd1139, %fd16, %fd27, %p84;
	selp.f64 	%fd1140, %fd17, %fd26, %p84;
	selp.f64 	%fd1141, %fd18, %fd25, %p84;
	selp.f64 	%fd1142, %fd19, %fd24, %p84;
	selp.f64 	%fd1143, %fd20, %fd23, %p84;
	selp.f64 	%fd1144, %fd21, %fd22, %p84;
$L__BB1_9:
	add.s32 	%r1319, %r1319, 256;
	add.s32 	%r1317, %r1317, 256;
	add.s32 	%r1316, %r1316, 1;
	setp.ne.s32 	%p85, %r1316, 0;
	@%p85 bra 	$L__BB1_6;
$L__BB1_10:
	setp.lt.u32 	%p86, %r7, 768;
	@%p86 bra 	$L__BB1_25;
	add.s32 	%r1320, %r1319, %r1;
	add.s32 	%r1323, %r1320, 256;
	add.s32 	%r1322, %r1320, 512;
	add.s32 	%r1321, %r1320, 768;
$L__BB1_12:
	mul.wide.s32 	%rd276, %r1320, 56;
	cvta.to.global.u64 	%rd277, %rd163;
	add.s64 	%rd278, %rd277, %rd276;
	add.s64 	%rd13, %rd278, 28672;
	ld.global.f64 	%fd64, [%rd278];
	ld.global.f64 	%fd65, [%rd278+8];
	ld.global.f64 	%fd66, [%rd278+16];
	ld.global.f64 	%fd67, [%rd278+24];
	ld.global.f64 	%fd68, [%rd278+32];
	ld.global.f64 	%fd69, [%rd278+40];
	ld.global.f64 	%fd70, [%rd278+48];
	setp.lt.f64 	%p87, %fd1138, %fd70;
	mov.u64 	%rd441, %rd444;
	mov.f64 	%fd1117, %fd1138;
	mov.f64 	%fd1118, %fd1139;
	mov.f64 	%fd1119, %fd1140;
	mov.f64 	%fd1120, %fd1141;
	mov.f64 	%fd1121, %fd1142;
	mov.f64 	%fd1122, %fd1143;
	mov.f64 	%fd1123, %fd1144;
	@%p87 bra 	$L__BB1_15;
	cvt.s64.s32 	%rd279, %r1320;
	add.s64 	%rd441, %rd164, %rd279;
	setp.lt.f64 	%p88, %fd70, %fd1138;
	mov.f64 	%fd1117, %fd70;
	mov.f64 	%fd1118, %fd69;
	mov.f64 	%fd1119, %fd68;
	mov.f64 	%fd1120, %fd67;
	mov.f64 	%fd1121, %fd66;
	mov.f64 	%fd1122, %fd65;
	mov.f64 	%fd1123, %fd64;
	@%p88 bra 	$L__BB1_15;
	cvt.s64.s32 	%rd280, %r1320;
	add.s64 	%rd281, %rd164, %rd280;
	setp.lt.s64 	%p89, %rd444, %rd281;
	min.s64 	%rd441, %rd444, %rd281;
	selp.f64 	%fd1117, %fd1138, %fd70, %p89;
	selp.f64 	%fd1118, %fd1139, %fd69, %p89;
	selp.f64 	%fd1119, %fd1140, %fd68, %p89;
	selp.f64 	%fd1120, %fd1141, %fd67, %p89;
	selp.f64 	%fd1121, %fd1142, %fd66, %p89;
	selp.f64 	%fd1122, %fd1143, %fd65, %p89;
	selp.f64 	%fd1123, %fd1144, %fd64, %p89;
$L__BB1_15:
	ld.global.f64 	%fd85, [%rd13+-14336];
	ld.global.f64 	%fd86, [%rd13+-14328];
	ld.global.f64 	%fd87, [%rd13+-14320];
	ld.global.f64 	%fd88, [%rd13+-14312];
	ld.global.f64 	%fd89, [%rd13+-14304];
	ld.global.f64 	%fd90, [%rd13+-14296];
	ld.global.f64 	%fd91, [%rd13+-14288];
	setp.lt.f64 	%p90, %fd1117, %fd91;
	mov.u64 	%rd442, %rd441;
	mov.f64 	%fd1124, %fd1117;
	mov.f64 	%fd1125, %fd1118;
	mov.f64 	%fd1126, %fd1119;
	mov.f64 	%fd1127, %fd1120;
	mov.f64 	%fd1128, %fd1121;
	mov.f64 	%fd1129, %fd1122;
	mov.f64 	%fd1130, %fd1123;
	@%p90 bra 	$L__BB1_18;
	cvt.s64.s32 	%rd282, %r1323;
	add.s64 	%rd442, %rd164, %rd282;
	setp.lt.f64 	%p91, %fd91, %fd1117;
	mov.f64 	%fd1124, %fd91;
	mov.f64 	%fd1125, %fd90;
	mov.f64 	%fd1126, %fd89;
	mov.f64 	%fd1127, %fd88;
	mov.f64 	%fd1128, %fd87;
	mov.f64 	%fd1129, %fd86;
	mov.f64 	%fd1130, %fd85;
	@%p91 bra 	$L__BB1_18;
	cvt.s64.s32 	%rd283, %r1323;
	add.s64 	%rd284, %rd164, %rd283;
	setp.lt.s64 	%p92, %rd441, %rd284;
	min.s64 	%rd442, %rd441, %rd284;
	selp.f64 	%fd1124, %fd1117, %fd91, %p92;
	selp.f64 	%fd1125, %fd1118, %fd90, %p92;
	selp.f64 	%fd1126, %fd1119, %fd89, %p92;
	selp.f64 	%fd1127, %fd1120, %fd88, %p92;
	selp.f64 	%fd1128, %fd1121, %fd87, %p92;
	selp.f64 	%fd1129, %fd1122, %fd86, %p92;
	selp.f64 	%fd1130, %fd1123, %fd85, %p92;
$L__BB1_18:
	ld.global.f64 	%fd106, [%rd13];
	ld.global.f64 	%fd107, [%rd13+8];
	ld.global.f64 	%fd108, [%rd13+16];
	ld.global.f64 	%fd109, [%rd13+24];
	ld.global.f64 	%fd110, [%rd13+32];
	ld.global.f64 	%fd111, [%rd13+40];
	ld.global.f64 	%fd112, [%rd13+48];
	setp.lt.f64 	%p93, %fd1124, %fd112;
	mov.u64 	%rd443, %rd442;
	mov.f64 	%fd1131, %fd1124;
	mov.f64 	%fd1132, %fd1125;
	mov.f64 	%fd1133, %fd1126;
	mov.f64 	%fd1134, %fd1127;
	mov.f64 	%fd1135, %fd1128;
	mov.f64 	%fd1136, %fd1129;
	mov.f64 	%fd1137, %fd1130;
	@%p93 bra 	$L__BB1_21;
	cvt.s64.s32 	%rd285, %r1322;
	add.s64 	%rd443, %rd164, %rd285;
	setp.lt.f64 	%p94, %fd112, %fd1124;
	mov.f64 	%fd1131, %fd112;
	mov.f64 	%fd1132, %fd111;
	mov.f64 	%fd1133, %fd110;
	mov.f64 	%fd1134, %fd109;
	mov.f64 	%fd1135, %fd108;
	mov.f64 	%fd1136, %fd107;
	mov.f64 	%fd1137, %fd106;
	@%p94 bra 	$L__BB1_21;
	cvt.s64.s32 	%rd286, %r1322;
	add.s64 	%rd287, %rd164, %rd286;
	setp.lt.s64 	%p95, %rd442, %rd287;
	min.s64 	%rd443, %rd442, %rd287;
	selp.f64 	%fd1131, %fd1124, %fd112, %p95;
	selp.f64 	%fd1132, %fd1125, %fd111, %p95;
	selp.f64 	%fd1133, %fd1126, %fd110, %p95;
	selp.f64 	%fd1134, %fd1127, %fd109, %p95;
	selp.f64 	%fd1135, %fd1128, %fd108, %p95;
	selp.f64 	%fd1136, %fd1129, %fd107, %p95;
	selp.f64 	%fd1137, %fd1130, %fd106, %p95;
$L__BB1_21:
	ld.global.f64 	%fd127, [%rd13+14336];
	ld.global.f64 	%fd128, [%rd13+14344];
	ld.global.f64 	%fd129, [%rd13+14352];
	ld.global.f64 	%fd130, [%rd13+14360];
	ld.global.f64 	%fd131, [%rd13+14368];
	ld.global.f64 	%fd132, [%rd13+14376];
	ld.global.f64 	%fd133, [%rd13+14384];
	setp.lt.f64 	%p96, %fd1131, %fd133;
	mov.u64 	%rd444, %rd443;
	mov.f64 	%fd1138, %fd1131;
	mov.f64 	%fd1139, %fd1132;
	mov.f64 	%fd1140, %fd1133;
	mov.f64 	%fd1141, %fd1134;
	mov.f64 	%fd1142, %fd1135;
	mov.f64 	%fd1143, %fd1136;
	mov.f64 	%fd1144, %fd1137;
	@%p96 bra 	$L__BB1_24;
	cvt.s64.s32 	%rd288, %r1321;
	add.s64 	%rd444, %rd164, %rd288;
	setp.lt.f64 	%p97, %fd133, %fd1131;
	mov.f64 	%fd1138, %fd133;
	mov.f64 	%fd1139, %fd132;
	mov.f64 	%fd1140, %fd131;
	mov.f64 	%fd1141, %fd130;
	mov.f64 	%fd1142, %fd129;
	mov.f64 	%fd1143, %fd128;
	mov.f64 	%fd1144, %fd127;
	@%p97 bra 	$L__BB1_24;
	cvt.s64.s32 	%rd289, %r1321;
	add.s64 	%rd290, %rd164, %rd289;
	setp.lt.s64 	%p98, %rd443, %rd290;
	min.s64 	%rd444, %rd443, %rd290;
	selp.f64 	%fd1138, %fd1131, %fd133, %p98;
	selp.f64 	%fd1139, %fd1132, %fd132, %p98;
	selp.f64 	%fd1140, %fd1133, %fd131, %p98;
	selp.f64 	%fd1141, %fd1134, %fd130, %p98;
	selp.f64 	%fd1142, %fd1135, %fd129, %p98;
	selp.f64 	%fd1143, %fd1136, %fd128, %p98;
	selp.f64 	%fd1144, %fd1137, %fd127, %p98;
$L__BB1_24:
	add.s32 	%r1319, %r1319, 1024;
	add.s32 	%r1323, %r1323, 1024;
	add.s32 	%r1322, %r1322, 1024;
	add.s32 	%r1321, %r1321, 1024;
	add.s32 	%r1320, %r1320, 1024;
	setp.lt.s32 	%p99, %r1319, %r3;
	@%p99 bra 	$L__BB1_12;
$L__BB1_25:
	mov.u32 	%r31, %tid.x;
	setp.lt.s32 	%p100, %r3, 256;
	@%p100 bra 	$L__BB1_65;
	// begin inline asm
	mov.u32 %r908, %laneid;
	// end inline asm
	mov.b64 	%rd361, %fd1144;
	mov.b64 	{%r910, %r915}, %rd361;
	mov.b32 	%r986, 1;
	mov.b32 	%r987, 31;
	mov.b32 	%r988, -1;
	// begin inline asm
	shfl.sync.down.b32 %r909, %r910, %r986, %r987, %r988;
	// end inline asm
	// begin inline asm
	shfl.sync.down.b32 %r914, %r915, %r986, %r987, %r988;
	// end inline asm
	mov.b64 	%rd362, {%r909, %r914};
	mov.b64 	%fd155, %rd362;
	mov.b64 	%rd363, %fd1143;
	mov.b64 	{%r920, %r925}, %rd363;
	// begin inline asm
	shfl.sync.down.b32 %r919, %r920, %r986, %r987, %r988;
	// end inline asm
	// begin inline asm
	shfl.sync.down.b32 %r924, %r925, %r986, %r987, %r988;
	// end inline asm
	mov.b64 	%rd364, {%r919, %r924};
	mov.b64 	%fd156, %rd364;
	mov.b64 	%rd365, %fd1142;
	mov.b64 	{%r930, %r935}, %rd365;
	// begin inline asm
	shfl.sync.down.b32 %r929, %r930, %r986, %r987, %r988;
	// end inline asm
	// begin inline asm
	shfl.sync.down.b32 %r934, %r935, %r986, %r987, %r988;
	// end inline asm
	mov.b64 	%rd366, {%r929, %r934};
	mov.b64 	%fd157, %rd366;
	mov.b64 	%rd367, %fd1141;
	mov.b64 	{%r940, %r945}, %rd367;
	// begin inline asm
	shfl.sync.down.b32 %r939, %r940, %r986, %r987, %r988;
	// end inline asm
	// begin inline asm
	shfl.sync.down.b32 %r944, %r945, %r986, %r987, %r988;
	// end inline asm
	mov.b64 	%rd368, {%r939, %r944};
	mov.b64 	%fd158, %rd368;
	mov.b64 	%rd369, %fd1140;
	mov.b64 	{%r950, %r955}, %rd369;
	// begin inline asm
	shfl.sync.down.b32 %r949, %r950, %r986, %r987, %r988;
	// end inline asm
	// begin inline asm
	shfl.sync.down.b32 %r954, %r955, %r986, %r987, %r988;
	// end inline asm
	mov.b64 	%rd370, {%r949, %r954};
	mov.b64 	%fd159, %rd370;
	mov.b64 	%rd371, %fd1139;
	mov.b64 	{%r960, %r965}, %rd371;
	// begin inline asm
	shfl.sync.down.b32 %r959, %r960, %r986, %r987, %r988;
	// end inline asm
	// begin inline asm
	shfl.sync.down.b32 %r964, %r965, %r986, %r987, %r988;
	// end inline asm
	mov.b64 	%rd372, {%r959, %r964};
	mov.b64 	%fd160, %rd372;
	mov.b64 	%rd373, %fd1138;
	mov.b64 	{%r970, %r975}, %rd373;
	// begin inline asm
	shfl.sync.down.b32 %r969, %r970, %r986, %r987, %r988;
	// end inline asm
	// begin inline asm
	shfl.sync.down.b32 %r974, %r975, %r986, %r987, %r988;
	// end inline asm
	mov.b64 	%rd374, {%r969, %r974};
	mov.b64 	%fd161, %rd374;
	mov.b64 	{%r980, %r985}, %rd444;
	// begin inline asm
	shfl.sync.down.b32 %r979, %r980, %r986, %r987, %r988;
	// end inline asm
	// begin inline asm
	shfl.sync.down.b32 %r984, %r985, %r986, %r987, %r988;
	// end inline asm
	mov.b64 	%rd28, {%r979, %r984};
	setp.gt.s32 	%p157, %r908, 30;
	setp.lt.f64 	%p158, %fd1138, %fd161;
	or.pred  	%p159, %p157, %p158;
	mov.u64 	%rd446, %rd444;
	mov.f64 	%fd1152, %fd1138;
	mov.f64 	%fd1153, %fd1139;
	mov.f64 	%fd1154, %fd1140;
	mov.f64 	%fd1155, %fd1141;
	mov.f64 	%fd1156, %fd1142;
	mov.f64 	%fd1157, %fd1143;
	mov.f64 	%fd1158, %fd1144;
	@%p159 bra 	$L__BB1_29;
	setp.gt.f64 	%p160, %fd1138, %fd161;
	mov.u64 	%rd446, %rd28;
	mov.f64 	%fd1152, %fd161;
	mov.f64 	%fd1153, %fd160;
	mov.f64 	%fd1154, %fd159;
	mov.f64 	%fd1155, %fd158;
	mov.f64 	%fd1156, %fd157;
	mov.f64 	%fd1157, %fd156;
	mov.f64 	%fd1158, %fd155;
	@%p160 bra 	$L__BB1_29;
	setp.lt.s64 	%p161, %rd444, %rd28;
	min.s64 	%rd446, %rd444, %rd28;
	selp.f64 	%fd1152, %fd1138, %fd161, %p161;
	selp.f64 	%fd1153, %fd1139, %fd160, %p161;
	selp.f64 	%fd1154, %fd1140, %fd159, %p161;
	selp.f64 	%fd1155, %fd1141, %fd158, %p161;
	selp.f64 	%fd1156, %fd1142, %fd157, %p161;
	selp.f64 	%fd1157, %fd1143, %fd156, %p161;
	selp.f64 	%fd1158, %fd1144, %fd155, %p161;
$L__BB1_29:
	mov.b64 	%rd375, %fd1158;
	mov.b64 	{%r990, %r995}, %rd375;
	mov.b32 	%r1066, 2;
	mov.b32 	%r1067, 31;
	mov.b32 	%r1068, -1;
	// begin inline asm
	shfl.sync.down.b32 %r989, %r990, %r1066, %r1067, %r1068;
	// end inline asm
	// begin inline asm
	shfl.sync.down.b32 %r994, %r995, %r1066, %r1067, %r1068;
	// end inline asm
	mov.b64 	%rd376, {%r989, %r994};
	mov.b64 	%fd176, %rd376;
	mov.b64 	%rd377, %fd1157;
	mov.b64 	{%r1000, %r1005}, %rd377;
	// begin inline asm
	shfl.sync.down.b32 %r999, %r1000, %r1066, %r1067, %r1068;
	// end inline asm
	// begin inline asm
	shfl.sync.down.b32 %r1004, %r1005, %r1066, %r1067, %r1068;
	// end inline asm
	mov.b64 	%rd378, {%r999, %r1004};
	mov.b64 	%fd177, %rd378;
	mov.b64 	%rd379, %fd1156;
	mov.b64 	{%r1010, %r1015}, %rd379;
	// begin inline asm
	shfl.sync.down.b32 %r1009, %r1010, %r1066, %r1067, %r1068;
	// end inline asm
	// begin inline asm
	shfl.sync.down.b32 %r1014, %r1015, %r1066, %r1067, %r1068;
	// end inline asm
	mov.b64 	%rd380, {%r1009, %r1014};
	mov.b64 	%fd178, %rd380;
	mov.b64 	%rd381, %fd1155;
	mov.b64 	{%r1020, %r1025}, %rd381;
	// begin inline asm
	shfl.sync.down.b32 %r1019, %r1020, %r1066, %r1067, %r1068;
	// end inline asm
	// begin inline asm
	shfl.sync.down.b32 %r1024, %r1025, %r1066, %r1067, %r1068;
	// end inline asm
	mov.b64 	%rd382, {%r1019, %r1024};
	mov.b64 	%fd179, %rd382;
	mov.b64 	%rd383, %fd1154;
	mov.b64 	{%r1030, %r1035}, %rd383;
	// begin inline asm
	shfl.sync.down.b32 %r1029, %r1030, %r1066, %r1067, %r1068;
	// end inline asm
	// begin inline asm
	shfl.sync.down.b32 %r1034, %r1035, %r1066, %r1067, %r1068;
	// end inline asm
	mov.b64 	%rd384, {%r1029, %r1034};
	mov.b64 	%fd180, %rd384;
	mov.b64 	%rd385, %fd1153;
	mov.b64 	{%r1040, %r1045}, %rd385;
	// begin inline asm
	shfl.sync.down.b32 %r1039, %r1040, %r1066, %r1067, %r1068;
	// end inline asm
	// begin inline asm
	shfl.sync.down.b32 %r1044, %r1045, %r1066, %r1067, %r1068;
	// end inline asm
	mov.b64 	%rd386, {%r1039, %r1044};
	mov.b64 	%fd181, %rd386;
	mov.b64 	%rd387, %fd1152;
	mov.b64 	{%r1050, %r1055}, %rd387;
	// begin inline asm
	shfl.sync.down.b32 %r1049, %r1050, %r1066, %r1067, %r1068;
	// end inline asm
	// begin inline asm
	shfl.sync.down.b32 %r1054, %r1055, %r1066, %r1067, %r1068;
	// end inline asm
	mov.b64 	%rd388, {%r1049, %r1054};
	mov.b64 	%fd182, %rd388;
	mov.b64 	{%r1060, %r1065}, %rd446;
	// begin inline asm
	shfl.sync.down.b32 %r1059, %r1060, %r1066, %r1067, %r1068;
	// end inline asm
	// begin inline asm
	shfl.sync.down.b32 %r1064, %r1065, %r1066, %r1067, %r1068;
	// end inline asm
	mov.b64 	%rd31, {%r1059, %r1064};
	setp.gt.s32 	%p162, %r908, 29;
	setp.lt.f64 	%p163, %fd1152, %fd182;
	or.pred  	%p164, %p162, %p163;
	mov.u64 	%rd447, %rd446;
	mov.f64 	%fd1159, %fd1152;
	mov.f64 	%fd1160, %fd1153;
	mov.f64 	%fd1161, %fd1154;
	mov.f64 	%fd1162, %fd1155;
	mov.f64 	%fd1163, %fd1156;
	mov.f64 	%fd1164, %fd1157;
	mov.f64 	%fd1165, %fd1158;
	@%p164 bra 	$L__BB1_32;
	setp.gt.f64 	%p165, %fd1152, %fd182;
	mov.u64 	%rd447, %rd31;
	mov.f64 	%fd1159, %fd182;
	mov.f64 	%fd1160, %fd181;
	mov.f64 	%fd1161, %fd180;
	mov.f64 	%fd1162, %fd179;
	mov.f64 	%fd1163, %fd178;
	mov.f64 	%fd1164, %fd177;
	mov.f64 	%fd1165, %fd176;
	@%p165 bra 	$L__BB1_32;
	setp.lt.s64 	%p166, %rd446, %rd31;
	min.s64 	%rd447, %rd446, %rd31;
	selp.f64 	%fd1159, %fd1152, %fd182, %p166;
	selp.f64 	%fd1160, %fd1153, %fd181, %p166;
	selp.f64 	%fd1161, %fd1154, %fd180, %p166;
	selp.f64 	%fd1162, %fd1155, %fd179, %p166;
	selp.f64 	%fd1163, %fd1156, %fd178, %p166;
	selp.f64 	%fd1164, %fd1157, %fd177, %p166;
	selp.f64 	%fd1165, %fd1158, %fd176, %p166;
$L__BB1_32:
	mov.b64 	%rd389, %fd1165;
	mov.b64 	{%r1070, %r1075}, %rd389;
	mov.b32 	%r1146, 4;
	mov.b32 	%r1147, 31;
	mov.b32 	%r1148, -1;
	// begin inline asm
	shfl.sync.down.b32 %r1069, %r1070, %r1146, %r1147, %r1148;
	// end inline asm
	// begin inline asm
	shfl.sync.down.b32 %r1074, %r1075, %r1146, %r1147, %r1148;
	// end inline asm
	mov.b64 	%rd390, {%r1069, %r1074};
	mov.b64 	%fd197, %rd390;
	mov.b64 	%rd391, %fd1164;
	mov.b64 	{%r1080, %r1085}, %rd391;
	// begin inline asm
	shfl.sync.down.b32 %r1079, %r1080, %r1146, %r1147, %r1148;
	// end inline asm
	// begin inline asm
	shfl.sync.down.b32 %r1084, %r1085, %r1146, %r1147, %r1148;
	// end inline asm
	mov.b64 	%rd392, {%r1079, %r1084};
	mov.b64 	%fd198, %rd392;
	mov.b64 	%rd393, %fd1163;
	mov.b64 	{%r1090, %r1095}, %rd393;
	// begin inline asm
	shfl.sync.down.b32 %r1089, %r1090, %r1146, %r1147, %r1148;
	// end inline asm
	// begin inline asm
	shfl.sync.down.b32 %r1094, %r1095, %r1146, %r1147, %r1148;
	// end inline asm
	mov.b64 	%rd394, {%r1089, %r1094};
	mov.b64 	%fd199, %rd394;
	mov.b64 	%rd395, %fd1162;
	mov.b64 	{%r1100, %r1105}, %rd395;
	// begin inline asm
	shfl.sync.down.b32 %r1099, %r1100, %r1146, %r1147, %r1148;
	// end inline asm
	// begin inline asm
	shfl.sync.down.b32 %r1104, %r1105, %r1146, %r1147, %r1148;
	// end inline asm
	mov.b64 	%rd396, {%r1099, %r1104};
	mov.b64 	%fd200, %rd396;
	mov.b64 	%rd397, %fd1161;
	mov.b64 	{%r1110, %r1115}, %rd397;
	// begin inline asm
	shfl.sync.down.b32 %r1109, %r1110, %r1146, %r1147, %r1148;
	// end inline asm
	// begin inline asm
	shfl.sync.down.b32 %r1114, %r1115, %r1146, %r1147, %r1148;
	// end inline asm
	mov.b64 	%rd398, {%r1109, %r1114};
	mov.b64 	%fd201, %rd398;
	mov.b64 	%rd399, %fd1160;
	mov.b64 	{%r1120, %r1125}, %rd399;
	// begin inline asm
	shfl.sync.down.b32 %r1119, %r1120, %r1146, %r1147, %r1148;
	// end inline asm
	// begin inline asm
	shfl.sync.down.b32 %r1124, %r1125, %r1146, %r1147, %r1148;
	// end inline asm
	mov.b64 	%rd400, {%r1119, %r1124};
	mov.b64 	%fd202, %rd400;
	mov.b64 	%rd401, %fd1159;
	mov.b64 	{%r1130, %r1135}, %rd401;
	// begin inline asm
	shfl.sync.down.b32 %r1129, %r1130, %r1146, %r1147, %r1148;
	// end inline asm
	// begin inline asm
	shfl.sync.down.b32 %r1134, %r1135, %r1146, %r1147, %r1148;
	// end inline asm
	mov.b64 	%rd402, {%r1129, %r1134};
	mov.b64 	%fd203, %rd402;
	mov.b64 	{%r1140, %r1145}, %rd447;
	// begin inline asm
	shfl.sync.down.b32 %r1139, %r1140, %r1146, %r1147, %r1148;
	// end inline asm
	// begin inline asm
	shfl.sync.down.b32 %r1144, %r1145, %r1146, %r1147, %r1148;
	// end inline asm
	mov.b64 	%rd34, {%r1139, %r1144};
	setp.gt.s32 	%p167, %r908, 27;
	setp.lt.f64 	%p168, %fd1159, %fd203;
	or.pred  	%p169, %p167, %p168;
	mov.u64 	%rd448, %rd447;
	mov.f64 	%fd1166, %fd1159;
	mov.f64 	%fd1167, %fd1160;
	mov.f64 	%fd1168, %fd1161;
	mov.f64 	%fd1169, %fd1162;
	mov.f64 	%fd1170, %fd1163;
	mov.f64 	%fd1171, %fd1164;
	mov.f64 	%fd1172, %fd1165;
	@%p169 bra 	$L__BB1_35;
	setp.gt.f64 	%p170, %fd1159, %fd203;
	mov.u64 	%rd448, %rd34;
	mov.f64 	%fd1166, %fd203;
	mov.f64 	%fd1167, %fd202;
	mov.f64 	%fd1168, %fd201;
	mov.f64 	%fd1169, %fd200;
	mov.f64 	%fd1170, %fd199;
	mov.f64 	%fd1171, %fd198;
	mov.f64 	%fd1172, %fd197;
	@%p170 bra 	$L__BB1_35;
	setp.lt.s64 	%p171, %rd447, %rd34;
	min.s64 	%rd448, %rd447, %rd34;
	selp.f64 	%fd1166, %fd1159, %fd203, %p171;
	selp.f64 	%fd1167, %fd1160, %fd202, %p171;
	selp.f64 	%fd1168, %fd1161, %fd201, %p171;
	selp.f64 	%fd1169, %fd1162, %fd200, %p171;
	selp.f64 	%fd1170, %fd1163, %fd199, %p171;
	selp.f64 	%fd1171, %fd1164, %fd198, %p171;
	selp.f64 	%fd1172, %fd1165, %fd197, %p171;
$L__BB1_35:
	mov.b64 	%rd403, %fd1172;
	mov.b64 	{%r1150, %r1155}, %rd403;
	mov.b32 	%r1226, 8;
	mov.b32 	%r1227, 31;
	mov.b32 	%r1228, -1;
	// begin inline asm
	shfl.sync.down.b32 %r1149, %r1150, %r1226, %r1227, %r1228;
	// end inline asm
	// begin inline asm
	shfl.sync.down.b32 %r1154, %r1155, %r1226, %r1227, %r1228;
	// end inline asm
	mov.b64 	%rd404, {%r1149, %r1154};
	mov.b64 	%fd218, %rd404;
	mov.b64 	%rd405, %fd1171;
	mov.b64 	{%r1160, %r1165}, %rd405;
	// begin inline asm
	shfl.sync.down.b32 %r1159, %r1160, %r1226, %r1227, %r1228;
	// end inline asm
	// begin inline asm
	shfl.sync.down.b32 %r1164, %r1165, %r1226, %r1227, %r1228;
	// end inline asm
	mov.b64 	%rd406, {%r1159, %r1164};
	mov.b64 	%fd219, %rd406;
	mov.b64 	%rd407, %fd1170;
	mov.b64 	{%r1170, %r1175}, %rd407;
	// begin inline asm
	shfl.sync.down.b32 %r1169, %r1170, %r1226, %r1227, %r1228;
	// end inline asm
	// begin inline asm
	shfl.sync.down.b32 %r1174, %r1175, %r1226, %r1227, %r1228;
	// end inline asm
	mov.b64 	%rd408, {%r1169, %r1174};
	mov.b64 	%fd220, %rd408;
	mov.b64 	%rd409, %fd1169;
	mov.b64 	{%r1180, %r1185}, %rd409;
	// begin inline asm
	shfl.sync.down.b32 %r1179, %r1180, %r1226, %r1227, %r1228;
	// end inline asm
	// begin inline asm
	shfl.sync.down.b32 %r1184, %r1185, %r1226, %r1227, %r1228;
	// end inline asm
	mov.b64 	%rd410, {%r1179, %r1184};
	mov.b64 	%fd221, %rd410;
	mov.b64 	%rd411, %fd1168;
	mov.b64 	{%r1190, %r1195}, %rd411;
	// begin inline asm
	shfl.sync.down.b32 %r1189, %r1190, %r1226, %r1227, %r1228;
	// end inline asm
	// begin inline asm
	shfl.sync.down.b32 %r1194, %r1195, %r1226, %r1227, %r1228;
	// end inline asm
	mov.b64 	%rd412, {%r1189, %r1194};
	mov.b64 	%fd222, %rd412;
	mov.b64 	%rd413, %fd1167;
	mov.b64 	{%r1200, %r1205}, %rd413;
	// begin inline asm
	shfl.sync.down.b32 %r1199, %r1200, %r1226, %r1227, %r1228;
	// end inline asm
	// begin inline asm
	shfl.sync.down.b32 %r1204, %r1205, %r1226, %r1227, %r1228;
	// end inline asm
	mov.b64 	%rd414, {%r1199, %r1204};
	mov.b64 	%fd223, %rd414;
	mov.b64 	%rd415, %fd1166;
	mov.b64 	{%r1210, %r1215}, %rd415;
	// begin inline asm
	shfl.sync.down.b32 %r1209, %r1210, %r1226, %r1227, %r1228;
	// end inline asm
	// begin inline asm
	shfl.sync.down.b32 %r1214, %r1215, %r1226, %r1227, %r1228;
	// end inline asm
	mov.b64 	%rd416, {%r1209, %r1214};
	mov.b64 	%fd224, %rd416;
	mov.b64 	{%r1220, %r1225}, %rd448;
	// begin inline asm
	shfl.sync.down.b32 %r1219, %r1220, %r1226, %r1227, %r1228;
	// end inline asm
	// begin inline asm
	shfl.sync.down.b32 %r1224, %r1225, %r1226, %r1227, %r1228;
	// end inline asm
	mov.b64 	%rd37, {%r1219, %r1224};
	setp.gt.s32 	%p172, %r908, 23;
	setp.lt.f64 	%p173, %fd1166, %fd224;
	or.pred  	%p174, %p172, %p173;
	mov.u64 	%rd449, %rd448;
	mov.f64 	%fd1173, %fd1166;
	mov.f64 	%fd1174, %fd1167;
	mov.f64 	%fd1175, %fd1168;
	mov.f64 	%fd1176, %fd1169;
	mov.f64 	%fd1177, %fd1170;
	mov.f64 	%fd1178, %fd1171;
	mov.f64 	%fd1179, %fd1172;
	@%p174 bra 	$L__BB1_38;
	setp.gt.f64 	%p175, %fd1166, %fd224;
	mov.u64 	%rd449, %rd37;
	mov.f64 	%fd1173, %fd224;
	mov.f64 	%fd1174, %fd223;
	mov.f64 	%fd1175, %fd222;
	mov.f64 	%fd1176, %fd221;
	mov.f64 	%fd1177, %fd220;
	mov.f64 	%fd1178, %fd219;
	mov.f64 	%fd1179, %fd218;
	@%p175 bra 	$L__BB1_38;
	setp.lt.s64 	%p176, %rd448, %rd37;
	min.s64 	%rd449, %rd448, %rd37;
	selp.f64 	%fd1173, %fd1166, %fd224, %p176;
	selp.f64 	%fd1174, %fd1167, %fd223, %p176;
	selp.f64 	%fd1175, %fd1168, %fd222, %p176;
	selp.f64 	%fd1176, %fd1169, %fd221, %p176;
	selp.f64 	%fd1177, %fd1170, %fd220, %p176;
	selp.f64 	%fd1178, %fd1171, %fd219, %p176;
	selp.f64 	%fd1179, %fd1172, %fd218, %p176;
$L__BB1_38:
	mov.b64 	%rd417, %fd1179;
	mov.b64 	{%r1230, %r1235}, %rd417;
	mov.b32 	%r1306, 16;
	mov.b32 	%r1307, 31;
	mov.b32 	%r1308, -1;
	// begin inline asm
	shfl.sync.down.b32 %r1229, %r1230, %r1306, %r1307, %r1308;
	// end inline asm
	// begin inline asm
	shfl.sync.down.b32 %r1234, %r1235, %r1306, %r1307, %r1308;
	// end inline asm
	mov.b64 	%rd418, {%r1229, %r1234};
	mov.b64 	%fd239, %rd418;
	mov.b64 	%rd419, %fd1178;
	mov.b64 	{%r1240, %r1245}, %rd419;
	// begin inline asm
	shfl.sync.down.b32 %r1239, %r1240, %r1306, %r1307, %r1308;
	// end inline asm
	// begin inline asm
	shfl.sync.down.b32 %r1244, %r1245, %r1306, %r1307, %r1308;
	// end inline asm
	mov.b64 	%rd420, {%r1239, %r1244};
	mov.b64 	%fd240, %rd420;
	mov.b64 	%rd421, %fd1177;
	mov.b64 	{%r1250, %r1255}, %rd421;
	// begin inline asm
	shfl.sync.down.b32 %r1249, %r1250, %r1306, %r1307, %r1308;
	// end inline asm
	// begin inline asm
	shfl.sync.down.b32 %r1254, %r1255, %r1306, %r1307, %r1308;
	// end inline asm
	mov.b64 	%rd422, {%r1249, %r1254};
	mov.b64 	%fd241, %rd422;
	mov.b64 	%rd423, %fd1176;
	mov.b64 	{%r1260, %r1265}, %rd423;
	// begin inline asm
	shfl.sync.down.b32 %r1259, %r1260, %r1306, %r1307, %r1308;
	// end inline asm
	// begin inline asm
	shfl.sync.down.b32 %r1264, %r1265, %r1306, %r1307, %r1308;
	// end inline asm
	mov.b64 	%rd424, {%r1259, %r1264};
	mov.b64 	%fd242, %rd424;
	mov.b64 	%rd425, %fd1175;
	mov.b64 	{%r1270, %r1275}, %rd425;
	// begin inline asm
	shfl.sync.down.b32 %r1269, %r1270, %r1306, %r1307, %r1308;
	// end inline asm
	// begin inline asm
	shfl.sync.down.b32 %r1274, %r1275, %r1306, %r1307, %r1308;
	// end inline asm
	mov.b64 	%rd426, {%r1269, %r1274};
	mov.b64 	%fd243, %rd426;
	mov.b64 	%rd427, %fd1174;
	mov.b64 	{%r1280, %r1285}, %rd427;
	// begin inline asm
	shfl.sync.down.b32 %r1279, %r1280, %r1306, %r1307, %r1308;
	// end inline asm
	// begin inline asm
	shfl.sync.down.b32 %r1284, %r1285, %r1306, %r1307, %r1308;
	// end inline asm
	mov.b64 	%rd428, {%r1279, %r1284};
	mov.b64 	%fd244, %rd428;
	mov.b64 	%rd429, %fd1173;
	mov.b64 	{%r1290, %r1295}, %rd429;
	// begin inline asm
	shfl.sync.down.b32 %r1289, %r1290, %r1306, %r1307, %r1308;
	// end inline asm
	// begin inline asm
	shfl.sync.down.b32 %r1294, %r1295, %r1306, %r1307, %r1308;
	// end inline asm
	mov.b64 	%rd430, {%r1289, %r1294};
	mov.b64 	%fd245, %rd430;
	mov.b64 	{%r1300, %r1305}, %rd449;
	// begin inline asm
	shfl.sync.down.b32 %r1299, %r1300, %r1306, %r1307, %r1308;
	// end inline asm
	// begin inline asm
	shfl.sync.down.b32 %r1304, %r1305, %r1306, %r1307, %r1308;
	// end inline asm
	mov.b64 	%rd40, {%r1299, %r1304};
	setp.gt.s32 	%p177, %r908, 15;
	setp.lt.f64 	%p178, %fd1173, %fd245;
	or.pred  	%p179, %p177, %p178;
	mov.u64 	%rd492, %rd449;
	mov.f64 	%fd1474, %fd1173;
	mov.f64 	%fd1475, %fd1174;
	mov.f64 	%fd1476, %fd1175;
	mov.f64 	%fd1477, %fd1176;
	mov.f64 	%fd1478, %fd1177;
	mov.f64 	%fd1479, %fd1178;
	mov.f64 	%fd1480, %fd1179;
	@%p179 bra 	$L__BB1_41;
	setp.gt.f64 	%p180, %fd1173, %fd245;
	mov.u64 	%rd492, %rd40;
	mov.f64 	%fd1474, %fd245;
	mov.f64 	%fd1475, %fd244;
	mov.f64 	%fd1476, %fd243;
	mov.f64 	%fd1477, %fd242;
	mov.f64 	%fd1478, %fd241;
	mov.f64 	%fd1479, %fd240;
	mov.f64 	%fd1480, %fd239;
	@%p180 bra 	$L__BB1_41;
	setp.lt.s64 	%p181, %rd449, %rd40;
	min.s64 	%rd492, %rd449, %rd40;
	selp.f64 	%fd1474, %fd1173, %fd245, %p181;
	selp.f64 	%fd1475, %fd1174, %fd244, %p181;
	selp.f64 	%fd1476, %fd1175, %fd243, %p181;
	selp.f64 	%fd1477, %fd1176, %fd242, %p181;
	selp.f64 	%fd1478, %fd1177, %fd241, %p181;
	selp.f64 	%fd1479, %fd1178, %fd240, %p181;
	selp.f64 	%fd1480, %fd1179, %fd239, %p181;
$L__BB1_41:
	setp.ne.s32 	%p182, %r908, 0;
	@%p182 bra 	$L__BB1_43;
	shl.b32 	%r1309, %r31, 1;
	and.b32  	%r1310, %r1309, 1984;
	mov.u32 	%r1311, _ZN6thrust24THRUST_300001_SM_1000_NS8cuda_cub4core6detail5shmemE;
	add.s32 	%r1312, %r1311, %r1310;
	st.shared.f64 	[%r1312+8], %fd1480;
	st.shared.v2.f64 	[%r1312+16], {%fd1479, %fd1478};
	st.shared.v2.f64 	[%r1312+32], {%fd1477, %fd1476};
	st.shared.v2.f64 	[%r1312+48], {%fd1475, %fd1474};
	st.shared.u64 	[%r1312+64], %rd492;
$L__BB1_43:
	bar.sync 	0;
	setp.ne.s32 	%p183, %r31, 0;
	@%p183 bra 	$L__BB1_185;
	ld.shared.f64 	%fd260, [_ZN6thrust24THRUST_300001_SM_1000_NS8cuda_cub4core6detail5shmemE+72];
	ld.shared.v2.f64 	{%fd261, %fd262}, [_ZN6thrust24THRUST_300001_SM_1000_NS8cuda_cub4core6detail5shmemE+80];
	ld.shared.v2.f64 	{%fd263, %fd264}, [_ZN6thrust24THRUST_300001_SM_1000_NS8cuda_cub4core6detail5shmemE+96];
	ld.shared.v2.f64 	{%fd265, %fd266}, [_ZN6thrust24THRUST_300001_SM_1000_NS8cuda_cub4core6detail5shmemE+112];
	ld.shared.u64 	%rd43, [_ZN6thrust24THRUST_300001_SM_1000_NS8cuda_cub4core6detail5shmemE+128];
	setp.lt.f64 	%p184, %fd1474, %fd266;
	mov.u64 	%rd451, %rd492;
	mov.f64 	%fd1187, %fd1474;
	mov.f64 	%fd1188, %fd1475;
	mov.f64 	%fd1189, %fd1476;
	mov.f64 	%fd1190, %fd1477;
	mov.f64 	%fd1191, %fd1478;
	mov.f64 	%fd1192, %fd1479;
	mov.f64 	%fd1193, %fd1480;
	@%p184 bra 	$L__BB1_47;
	setp.lt.f64 	%p185, %fd266, %fd1474;
	mov.u64 	%rd451, %rd43;
	mov.f64 	%fd1187, %fd266;
	mov.f64 	%fd1188, %fd265;
	mov.f64 	%fd1189, %fd264;
	mov.f64 	%fd1190, %fd263;
	mov.f64 	%fd1191, %fd262;
	mov.f64 	%fd1192, %fd261;
	mov.f64 	%fd1193, %fd260;
	@%p185 bra 	$L__BB1_47;
	setp.lt.s64 	%p186, %rd492, %rd43;
	min.s64 	%rd451, %rd492, %rd43;
	selp.f64 	%fd1187, %fd1474, %fd266, %p186;
	selp.f64 	%fd1188, %fd1475, %fd265, %p186;
	selp.f64 	%fd1189, %fd1476, %fd264, %p186;
	selp.f64 	%fd1190, %fd1477, %fd263, %p186;
	selp.f64 	%fd1191, %fd1478, %fd262, %p186;
	selp.f64 	%fd1192, %fd1479, %fd261, %p186;
	selp.f64 	%fd1193, %fd1480, %fd260, %p186;
$L__BB1_47:
	ld.shared.f64 	%fd281, [_ZN6thrust24THRUST_300001_SM_1000_NS8cuda_cub4core6detail5shmemE+136];
	ld.shared.v2.f64 	{%fd282, %fd283}, [_ZN6thrust24THRUST_300001_SM_1000_NS8cuda_cub4core6detail5shmemE+144];
	ld.shared.v2.f64 	{%fd284, %fd285}, [_ZN6thrust24THRUST_300001_SM_1000_NS8cuda_cub4core6detail5shmemE+160];
	ld.shared.v2.f64 	{%fd286, %fd287}, [_ZN6thrust24THRUST_300001_SM_1000_NS8cuda_cub4core6detail5shmemE+176];
	ld.shared.u64 	%rd46, [_ZN6thrust24THRUST_300001_SM_1000_NS8cuda_cub4core6detail5shmemE+192];
	setp.lt.f64 	%p187, %fd1187, %fd287;
	mov.u64 	%rd452, %rd451;
	mov.f64 	%fd1194, %fd1187;
	mov.f64 	%fd1195, %fd1188;
	mov.f64 	%fd1196, %fd1189;
	mov.f64 	%fd1197, %fd1190;
	mov.f64 	%fd1198, %fd1191;
	mov.f64 	%fd1199, %fd1192;
	mov.f64 	%fd1200, %fd1193;
	@%p187 bra 	$L__BB1_50;
	setp.lt.f64 	%p188, %fd287, %fd1187;
	mov.u64 	%rd452, %rd46;
	mov.f64 	%fd1194, %fd287;
	mov.f64 	%fd1195, %fd286;
	mov.f64 	%fd1196, %fd285;
	mov.f64 	%fd1197, %fd284;
	mov.f64 	%fd1198, %fd283;
	mov.f64 	%fd1199, %fd282;
	mov.f64 	%fd1200, %fd281;
	@%p188 bra 	$L__BB1_50;
	setp.lt.s64 	%p189, %rd451, %rd46;
	min.s64 	%rd452, %rd451, %rd46;
	selp.f64 	%fd1194, %fd1187, %fd287, %p189;
	selp.f64 	%fd1195, %fd1188, %fd286, %p189;
	selp.f64 	%fd1196, %fd1189, %fd285, %p189;
	selp.f64 	%fd1197, %fd1190, %fd284, %p189;
	selp.f64 	%fd1198, %fd1191, %fd283, %p189;
	selp.f64 	%fd1199, %fd1192, %fd282, %p189;
	selp.f64 	%fd1200, %fd1193, %fd281, %p189;
$L__BB1_50:
	ld.shared.f64 	%fd302, [_ZN6thrust24THRUST_300001_SM_1000_NS8cuda_cub4core6detail5shmemE+200];
	ld.shared.v2.f64 	{%fd303, %fd304}, [_ZN6thrust24THRUST_300001_SM_1000_NS8cuda_cub4core6detail5shmemE+208];
	ld.shared.v2.f64 	{%fd305, %fd306}, [_ZN6thrust24THRUST_300001_SM_1000_NS8cuda_cub4core6detail5shmemE+224];
	ld.shared.v2.f64 	{%fd307, %fd308}, [_ZN6thrust24THRUST_300001_SM_1000_NS8cuda_cub4core6detail5shmemE+240];
	ld.shared.u64 	%rd49, [_ZN6thrust24THRUST_300001_SM_1000_NS8cuda_cub4core6detail5shmemE+256];
	setp.lt.f64 	%p190, %fd1194, %fd308;
	mov.u64 	%rd453, %rd452;
	mov.f64 	%fd1201, %fd1194;
	mov.f64 	%fd1202, %fd1195;
	mov.f64 	%fd1203, %fd1196;
	mov.f64 	%fd1204, %fd1197;
	mov.f64 	%fd1205, %fd1198;
	mov.f64 	%fd1206, %fd1199;
	mov.f64 	%fd1207, %fd1200;
	@%p190 bra 	$L__BB1_53;
	setp.lt.f64 	%p191, %fd308, %fd1194;
	mov.u64 	%rd453, %rd49;
	mov.f64 	%fd1201, %fd308;
	mov.f64 	%fd1202, %fd307;
	mov.f64 	%fd1203, %fd306;
	mov.f64 	%fd1204, %fd305;
	mov.f64 	%fd1205, %fd304;
	mov.f64 	%fd1206, %fd303;
	mov.f64 	%fd1207, %fd302;
	@%p191 bra 	$L__BB1_53;
	setp.lt.s64 	%p192, %rd452, %rd49;
	min.s64 	%rd453, %rd452, %rd49;
	selp.f64 	%fd1201, %fd1194, %fd308, %p192;
	selp.f64 	%fd1202, %fd1195, %fd307, %p192;
	selp.f64 	%fd1203, %fd1196, %fd306, %p192;
	selp.f64 	%fd1204, %fd1197, %fd305, %p192;
	selp.f64 	%fd1205, %fd1198, %fd304, %p192;
	selp.f64 	%fd1206, %fd1199, %fd303, %p192;
	selp.f64 	%fd1207, %fd1200, %fd302, %p192;
$L__BB1_53:
	ld.shared.f64 	%fd323, [_ZN6thrust24THRUST_300001_SM_1000_NS8cuda_cub4core6detail5shmemE+264];
	ld.shared.v2.f64 	{%fd324, %fd325}, [_ZN6thrust24THRUST_300001_SM_1000_NS8cuda_cub4core6detail5shmemE+272];
	ld.shared.v2.f64 	{%fd326, %fd327}, [_ZN6thrust24THRUST_300001_SM_1000_NS8cuda_cub4core6detail5shmemE+288];
	ld.shared.v2.f64 	{%fd328, %fd329}, [_ZN6thrust24THRUST_300001_SM_1000_NS8cuda_cub4core6detail5shmemE+304];
	ld.shared.u64 	%rd52, [_ZN6thrust24THRUST_300001_SM_1000_NS8cuda_cub4core6detail5shmemE+320];
	setp.lt.f64 	%p193, %fd1201, %fd329;
	mov.u64 	%rd454, %rd453;
	mov.f64 	%fd1208, %fd1201;
	mov.f64 	%fd1209, %fd1202;
	mov.f64 	%fd1210, %fd1203;
	mov.f64 	%fd1211, %fd1204;
	mov.f64 	%fd1212, %fd1205;
	mov.f64 	%fd1213, %fd1206;
	mov.f64 	%fd1214, %fd1207;
	@%p193 bra 	$L__BB1_56;
	setp.lt.f64 	%p194, %fd329, %fd1201;
	mov.u64 	%rd454, %rd52;
	mov.f64 	%fd1208, %fd329;
	mov.f64 	%fd1209, %fd328;
	mov.f64 	%fd1210, %fd327;
	mov.f64 	%fd1211, %fd326;
	mov.f64 	%fd1212, %fd325;
	mov.f64 	%fd1213, %fd324;
	mov.f64 	%fd1214, %fd323;
	@%p194 bra 	$L__BB1_56;
	setp.lt.s64 	%p195, %rd453, %rd52;
	min.s64 	%rd454, %rd453, %rd52;
	selp.f64 	%fd1208, %fd1201, %fd329, %p195;
	selp.f64 	%fd1209, %fd1202, %fd328, %p195;
	selp.f64 	%fd1210, %fd1203, %fd327, %p195;
	selp.f64 	%fd1211, %fd1204, %fd326, %p195;
	selp.f64 	%fd1212, %fd1205, %fd325, %p195;
	selp.f64 	%fd1213, %fd1206, %fd324, %p195;
	selp.f64 	%fd1214, %fd1207, %fd323, %p195;
$L__BB1_56:
	ld.shared.f64 	%fd344, [_ZN6thrust24THRUST_300001_SM_1000_NS8cuda_cub4core6detail5shmemE+328];
	ld.shared.v2.f64 	{%fd345, %fd346}, [_ZN6thrust24THRUST_300001_SM_1000_NS8cuda_cub4core6detail5shmemE+336];
	ld.shared.v2.f64 	{%fd347, %fd348}, [_ZN6thrust24THRUST_300001_SM_1000_NS8cuda_cub4core6detail5shmemE+352];
	ld.shared.v2.f64 	{%fd349, %fd350}, [_ZN6thrust24THRUST_300001_SM_1000_NS8cuda_cub4core6detail5shmemE+368];
	ld.shared.u64 	%rd55, [_ZN6thrust24THRUST_300001_SM_1000_NS8cuda_cub4core6detail5shmemE+384];
	setp.lt.f64 	%p196, %fd1208, %fd350;
	mov.u64 	%rd455, %rd454;
	mov.f64 	%fd1215, %fd1208;
	mov.f64 	%fd1216, %fd1209;
	mov.f64 	%fd1217, %fd1210;
	mov.f64 	%fd1218, %fd1211;
	mov.f64 	%fd1219, %fd1212;
	mov.f64 	%fd1220, %fd1213;
	mov.f64 	%fd1221, %fd1214;
	@%p196 bra 	$L__BB1_59;
	setp.lt.f64 	%p197, %fd350, %fd1208;
	mov.u64 	%rd455, %rd55;
	mov.f64 	%fd1215, %fd350;
	mov.f64 	%fd1216, %fd349;
	mov.f64 	%fd1217, %fd348;
	mov.f64 	%fd1218, %fd347;
	mov.f64 	%fd1219, %fd346;
	mov.f64 	%fd1220, %fd345;
	mov.f64 	%fd1221, %fd344;
	@%p197 bra 	$L__BB1_59;
	setp.lt.s64 	%p198, %rd454, %rd55;
	min.s64 	%rd455, %rd454, %rd55;
	selp.f64 	%fd1215, %fd1208, %fd350, %p198;
	selp.f64 	%fd1216, %fd1209, %fd349, %p198;
	selp.f64 	%fd1217, %fd1210, %fd348, %p198;
	selp.f64 	%fd1218, %fd1211, %fd347, %p198;
	selp.f64 	%fd1219, %fd1212, %fd346, %p198;
	selp.f64 	%fd1220, %fd1213, %fd345, %p198;
	selp.f64 	%fd1221, %fd1214, %fd344, %p198;
$L__BB1_59:
	ld.shared.f64 	%fd365, [_ZN6thrust24THRUST_300001_SM_1000_NS8cuda_cub4core6detail5shmemE+392];
	ld.shared.v2.f64 	{%fd366, %fd367}, [_ZN6thrust24THRUST_300001_SM_1000_NS8cuda_cub4core6detail5shmemE+400];
	ld.shared.v2.f64 	{%fd368, %fd369}, [_ZN6thrust24THRUST_300001_SM_1000_NS8cuda_cub4core6detail5shmemE+416];
	ld.shared.v2.f64 	{%fd370, %fd371}, [_ZN6thrust24THRUST_300001_SM_1000_NS8cuda_cub4core6detail5shmemE+432];
	ld.shared.u64 	%rd58, [_ZN6thrust24THRUST_300001_SM_1000_NS8cuda_cub4core6detail5shmemE+448];
	setp.lt.f64 	%p199, %fd1215, %fd371;
	mov.u64 	%rd456, %rd455;
	mov.f64 	%fd1222, %fd1215;
	mov.f64 	%fd1223, %fd1216;
	mov.f64 	%fd1224, %fd1217;
	mov.f64 	%fd1225, %fd1218;
	mov.f64 	%fd1226, %fd1219;
	mov.f64 	%fd1227, %fd1220;
	mov.f64 	%fd1228, %fd1221;
	@%p199 bra 	$L__BB1_62;
	setp.lt.f64 	%p200, %fd371, %fd1215;
	mov.u64 	%rd456, %rd58;
	mov.f64 	%fd1222, %fd371;
	mov.f64 	%fd1223, %fd370;
	mov.f64 	%fd1224, %fd369;
	mov.f64 	%fd1225, %fd368;
	mov.f64 	%fd1226, %fd367;
	mov.f64 	%fd1227, %fd366;
	mov.f64 	%fd1228, %fd365;
	@%p200 bra 	$L__BB1_62;
	setp.lt.s64 	%p201, %rd455, %rd58;
	min.s64 	%rd456, %rd455, %rd58;
	selp.f64 	%fd1222, %fd1215, %fd371, %p201;
	selp.f64 	%fd1223, %fd1216, %fd370, %p201;
	selp.f64 	%fd1224, %fd1217, %fd369, %p201;
	selp.f64 	%fd1225, %fd1218, %fd368, %p201;
	selp.f64 	%fd1226, %fd1219, %fd367, %p201;
	selp.f64 	%fd1227, %fd1220, %fd366, %p201;
	selp.f64 	%fd1228, %fd1221, %fd365, %p201;
$L__BB1_62:
	ld.shared.f64 	%fd386, [_ZN6thrust24THRUST_300001_SM_1000_NS8cuda_cub4core6detail5shmemE+456];
	ld.shared.v2.f64 	{%fd387, %fd388}, [_ZN6thrust24THRUST_300001_SM_1000_NS8cuda_cub4core6detail5shmemE+464];
	ld.shared.v2.f64 	{%fd389, %fd390}, [_ZN6thrust24THRUST_300001_SM_1000_NS8cuda_cub4core6detail5shmemE+480];
	ld.shared.v2.f64 	{%fd391, %fd392}, [_ZN6thrust24THRUST_300001_SM_1000_NS8cuda_cub4core6detail5shmemE+496];
	ld.shared.u64 	%rd61, [_ZN6thrust24THRUST_300001_SM_1000_NS8cuda_cub4core6detail5shmemE+512];
	setp.lt.f64 	%p202, %fd1222, %fd392;
	mov.u64 	%rd492, %rd456;
	mov.f64 	%fd1474, %fd1222;
	mov.f64 	%fd1475, %fd1223;
	mov.f64 	%fd1476, %fd1224;
	mov.f64 	%fd1477, %fd1225;
	mov.f64 	%fd1478, %fd1226;
	mov.f64 	%fd1479, %fd1227;
	mov.f64 	%fd1480, %fd1228;
	@%p202 bra 	$L__BB1_185;
	setp.lt.f64 	%p203, %fd392, %fd1222;
	mov.u64 	%rd492, %rd61;
	mov.f64 	%fd1474, %fd392;
	mov.f64 	%fd1475, %fd391;
	mov.f64 	%fd1476, %fd390;
	mov.f64 	%fd1477, %fd389;
	mov.f64 	%fd1478, %fd388;
	mov.f64 	%fd1479, %fd387;
	mov.f64 	%fd1480, %fd386;
	@%p203 bra 	$L__BB1_185;
	setp.lt.s64 	%p204, %rd456, %rd61;
	min.s64 	%rd492, %rd456, %rd61;
	selp.f64 	%fd1474, %fd1222, %fd392, %p204;
	selp.f64 	%fd1475, %fd1223, %fd391, %p204;
	selp.f64 	%fd1476, %fd1224, %fd390, %p204;
	selp.f64 	%fd1477, %fd1225, %fd389, %p204;
	selp.f64 	%fd1478, %fd1226, %fd388, %p204;
	selp.f64 	%fd1479, %fd1227, %fd387, %p204;
	selp.f64 	%fd1480, %fd1228, %fd386, %p204;
	bra.uni 	$L__BB1_185;
$L__BB1_65:
	// begin inline asm
	mov.u32 %r495, %laneid;
	// end inline asm
	and.b32  	%r576, %r31, 992;
	add.s32 	%r577, %r576, 32;
	setp.gt.s32 	%p101, %r577, %r3;
	not.b32 	%r578, %r576;
	add.s32 	%r579, %r3, %r578;
	selp.b32 	%r574, %r579, 31, %p101;
	mov.b64 	%rd291, %fd1144;
	mov.b64 	{%r497, %r502}, %rd291;
	mov.b32 	%r573, 1;
	mov.b32 	%r575, -1;
	// begin inline asm
	shfl.sync.down.b32 %r496, %r497, %r573, %r574, %r575;
	// end inline asm
	// begin inline asm
	shfl.sync.down.b32 %r501, %r502, %r573, %r574, %r575;
	// end inline asm
	mov.b64 	%rd292, {%r496, %r501};
	mov.b64 	%fd400, %rd292;
	mov.b64 	%rd293, %fd1143;
	mov.b64 	{%r507, %r512}, %rd293;
	// begin inline asm
	shfl.sync.down.b32 %r506, %r507, %r573, %r574, %r575;
	// end inline asm
	// begin inline asm
	shfl.sync.down.b32 %r511, %r512, %r573, %r574, %r575;
	// end inline asm
	mov.b64 	%rd294, {%r506, %r511};
	mov.b64 	%fd401, %rd294;
	mov.b64 	%rd295, %fd1142;
	mov.b64 	{%r517, %r522}, %rd295;
	// begin inline asm
	shfl.sync.down.b32 %r516, %r517, %r573, %r574, %r575;
	// end inline asm
	// begin inline asm
	shfl.sync.down.b32 %r521, %r522, %r573, %r574, %r575;
	// end inline asm
	mov.b64 	%rd296, {%r516, %r521};
	mov.b64 	%fd402, %rd296;
	mov.b64 	%rd297, %fd1141;
	mov.b64 	{%r527, %r532}, %rd297;
	// begin inline asm
	shfl.sync.down.b32 %r526, %r527, %r573, %r574, %r575;
	// end inline asm
	// begin inline asm
	shfl.sync.down.b32 %r531, %r532, %r573, %r574, %r575;
	// end inline asm
	mov.b64 	%rd298, {%r526, %r531};
	mov.b64 	%fd403, %rd298;
	mov.b64 	%rd299, %fd1140;
	mov.b64 	{%r537, %r542}, %rd299;
	// begin inline asm
	shfl.sync.down.b32 %r536, %r537, %r573, %r574, %r575;
	// end inline asm
	// begin inline asm
	shfl.sync.down.b32 %r541, %r542, %r573, %r574, %r575;
	// end inline asm
	mov.b64 	%rd300, {%r536, %r541};
	mov.b64 	%fd404, %rd300;
	mov.b64 	%rd301, %fd1139;
	mov.b64 	{%r547, %r552}, %rd301;
	// begin inline asm
	shfl.sync.down.b32 %r546, %r547, %r573, %r574, %r575;
	// end inline asm
	// begin inline asm
	shfl.sync.down.b32 %r551, %r552, %r573, %r574, %r575;
	// end inline asm
	mov.b64 	%rd302, {%r546, %r551};
	mov.b64 	%fd405, %rd302;
	mov.b64 	%rd303, %fd1138;
	mov.b64 	{%r557, %r562}, %rd303;
	// begin inline asm
	shfl.sync.down.b32 %r556, %r557, %r573, %r574, %r575;
	// end inline asm
	// begin inline asm
	shfl.sync.down.b32 %r561, %r562, %r573, %r574, %r575;
	// end inline asm
	mov.b64 	%rd304, {%r556, %r561};
	mov.b64 	%fd406, %rd304;
	mov.b64 	{%r567, %r572}, %rd444;
	// begin inline asm
	shfl.sync.down.b32 %r566, %r567, %r573, %r574, %r575;
	// end inline asm
	// begin inline asm
	shfl.sync.down.b32 %r571, %r572, %r573, %r574, %r575;
	// end inline asm
	mov.b64 	%rd63, {%r566, %r571};
	setp.ge.s32 	%p102, %r495, %r574;
	setp.lt.f64 	%p103, %fd1138, %fd406;
	or.pred  	%p104, %p102, %p103;
	mov.u64 	%rd457, %rd444;
	mov.f64 	%fd1229, %fd1138;
	mov.f64 	%fd1230, %fd1139;
	mov.f64 	%fd1231, %fd1140;
	mov.f64 	%fd1232, %fd1141;
	mov.f64 	%fd1233, %fd1142;
	mov.f64 	%fd1234, %fd1143;
	mov.f64 	%fd1235, %fd1144;
	@%p104 bra 	$L__BB1_68;
	setp.gt.f64 	%p105, %fd1138, %fd406;
	mov.u64 	%rd457, %rd63;
	mov.f64 	%fd1229, %fd406;
	mov.f64 	%fd1230, %fd405;
	mov.f64 	%fd1231, %fd404;
	mov.f64 	%fd1232, %fd403;
	mov.f64 	%fd1233, %fd402;
	mov.f64 	%fd1234, %fd401;
	mov.f64 	%fd1235, %fd400;
	@%p105 bra 	$L__BB1_68;
	setp.lt.s64 	%p106, %rd444, %rd63;
	min.s64 	%rd457, %rd444, %rd63;
	selp.f64 	%fd1229, %fd1138, %fd406, %p106;
	selp.f64 	%fd1230, %fd1139, %fd405, %p106;
	selp.f64 	%fd1231, %fd1140, %fd404, %p106;
	selp.f64 	%fd1232, %fd1141, %fd403, %p106;
	selp.f64 	%fd1233, %fd1142, %fd402, %p106;
	selp.f64 	%fd1234, %fd1143, %fd401, %p106;
	selp.f64 	%fd1235, %fd1144, %fd400, %p106;
$L__BB1_68:
	mov.b64 	%rd305, %fd1235;
	mov.b64 	{%r581, %r586}, %rd305;
	mov.b32 	%r657, 2;
	mov.b32 	%r659, -1;
	// begin inline asm
	shfl.sync.down.b32 %r580, %r581, %r657, %r574, %r659;
	// end inline asm
	// begin inline asm
	shfl.sync.down.b32 %r585, %r586, %r657, %r574, %r659;
	// end inline asm
	mov.b64 	%rd306, {%r580, %r585};
	mov.b64 	%fd421, %rd306;
	mov.b64 	%rd307, %fd1234;
	mov.b64 	{%r591, %r596}, %rd307;
	// begin inline asm
	shfl.sync.down.b32 %r590, %r591, %r657, %r574, %r659;
	// end inline asm
	// begin inline asm
	shfl.sync.down.b32 %r595, %r596, %r657, %r574, %r659;
	// end inline asm
	mov.b64 	%rd308, {%r590, %r595};
	mov.b64 	%fd422, %rd308;
	mov.b64 	%rd309, %fd1233;
	mov.b64 	{%r601, %r606}, %rd309;
	// begin inline asm
	shfl.sync.down.b32 %r600, %r601, %r657, %r574, %r659;
	// end inline asm
	// begin inline asm
	shfl.sync.down.b32 %r605, %r606, %r657, %r574, %r659;
	// end inline asm
	mov.b64 	%rd310, {%r600, %r605};
	mov.b64 	%fd423, %rd310;
	mov.b64 	%rd311, %fd1232;
	mov.b64 	{%r611, %r616}, %rd311;
	// begin inline asm
	shfl.sync.down.b32 %r610, %r611, %r657, %r574, %r659;
	// end inline asm
	// begin inline asm
	shfl.sync.down.b32 %r615, %r616, %r657, %r574, %r659;
	// end inline asm
	mov.b64 	%rd312, {%r610, %r615};
	mov.b64 	%fd424, %rd312;
	mov.b64 	%rd313, %fd1231;
	mov.b64 	{%r621, %r626}, %rd313;
	// begin inline asm
	shfl.sync.down.b32 %r620, %r621, %r657, %r574, %r659;
	// end inline asm
	// begin inline asm
	shfl.sync.down.b32 %r625, %r626, %r657, %r574, %r659;
	// end inline asm
	mov.b64 	%rd314, {%r620, %r625};
	mov.b64 	%fd425, %rd314;
	mov.b64 	%rd315, %fd1230;
	mov.b64 	{%r631, %r636}, %rd315;
	// begin inline asm
	shfl.sync.down.b32 %r630, %r631, %r657, %r574, %r659;
	// end inline asm
	// begin inline asm
	shfl.sync.down.b32 %r635, %r636, %r657, %r574, %r659;
	// end inline asm
	mov.b64 	%rd316, {%r630, %r635};
	mov.b64 	%fd426, %rd316;
	mov.b64 	%rd317, %fd1229;
	mov.b64 	{%r641, %r646}, %rd317;
	// begin inline asm
	shfl.sync.down.b32 %r640, %r641, %r657, %r574, %r659;
	// end inline asm
	// begin inline asm
	shfl.sync.down.b32 %r645, %r646, %r657, %r574, %r659;
	// end inline asm
	mov.b64 	%rd318, {%r640, %r645};
	mov.b64 	%fd427, %rd318;
	mov.b64 	{%r651, %r656}, %rd457;
	// begin inline asm
	shfl.sync.down.b32 %r650, %r651, %r657, %r574, %r659;
	// end inline asm
	// begin inline asm
	shfl.sync.down.b32 %r655, %r656, %r657, %r574, %r659;
	// end inline asm
	mov.b64 	%rd66, {%r650, %r655};
	add.s32 	%r660, %r495, 2;
	setp.gt.s32 	%p107, %r660, %r574;
	setp.lt.f64 	%p108, %fd1229, %fd427;
	or.pred  	%p109, %p107, %p108;
	mov.u64 	%rd458, %rd457;
	mov.f64 	%fd1236, %fd1229;
	mov.f64 	%fd1237, %fd1230;
	mov.f64 	%fd1238, %fd1231;
	mov.f64 	%fd1239, %fd1232;
	mov.f64 	%fd1240, %fd1233;
	mov.f64 	%fd1241, %fd1234;
	mov.f64 	%fd1242, %fd1235;
	@%p109 bra 	$L__BB1_71;
	setp.gt.f64 	%p110, %fd1229, %fd427;
	mov.u64 	%rd458, %rd66;
	mov.f64 	%fd1236, %fd427;
	mov.f64 	%fd1237, %fd426;
	mov.f64 	%fd1238, %fd425;
	mov.f64 	%fd1239, %fd424;
	mov.f64 	%fd1240, %fd423;
	mov.f64 	%fd1241, %fd422;
	mov.f64 	%fd1242, %fd421;
	@%p110 bra 	$L__BB1_71;
	setp.lt.s64 	%p111, %rd457, %rd66;
	min.s64 	%rd458, %rd457, %rd66;
	selp.f64 	%fd1236, %fd1229, %fd427, %p111;
	selp.f64 	%fd1237, %fd1230, %fd426, %p111;
	selp.f64 	%fd1238, %fd1231, %fd425, %p111;
	selp.f64 	%fd1239, %fd1232, %fd424, %p111;
	selp.f64 	%fd1240, %fd1233, %fd423, %p111;
	selp.f64 	%fd1241, %fd1234, %fd422, %p111;
	selp.f64 	%fd1242, %fd1235, %fd421, %p111;
$L__BB1_71:
	mov.b64 	%rd319, %fd1242;
	mov.b64 	{%r662, %r667}, %rd319;
	mov.b32 	%r738, 4;
	mov.b32 	%r740, -1;
	// begin inline asm
	shfl.sync.down.b32 %r661, %r662, %r738, %r574, %r740;
	// end inline asm
	// begin inline asm
	shfl.sync.down.b32 %r666, %r667, %r738, %r574, %r740;
	// end inline asm
	mov.b64 	%rd320, {%r661, %r666};
	mov.b64 	%fd442, %rd320;
	mov.b64 	%rd321, %fd1241;
	mov.b64 	{%r672, %r677}, %rd321;
	// begin inline asm
	shfl.sync.down.b32 %r671, %r672, %r738, %r574, %r740;
	// end inline asm
	// begin inline asm
	shfl.sync.down.b32 %r676, %r677, %r738, %r574, %r740;
	// end inline asm
	mov.b64 	%rd322, {%r671, %r676};
	mov.b64 	%fd443, %rd322;
	mov.b64 	%rd323, %fd1240;
	mov.b64 	{%r682, %r687}, %rd323;
	// begin inline asm
	shfl.sync.down.b32 %r681, %r682, %r738, %r574, %r740;
	// end inline asm
	// begin inline asm
	shfl.sync.down.b32 %r686, %r687, %r738, %r574, %r740;
	// end inline asm
	mov.b64 	%rd324, {%r681, %r686};
	mov.b64 	%fd444, %rd324;
	mov.b64 	%rd325, %fd1239;
	mov.b64 	{%r692, %r697}, %rd325;
	// begin inline asm
	shfl.sync.down.b32 %r691, %r692, %r738, %r574, %r740;
	// end inline asm
	// begin inline asm
	shfl.sync.down.b32 %r696, %r697, %r738, %r574, %r740;
	// end inline asm
	mov.b64 	%rd326, {%r691, %r696};
	mov.b64 	%fd445, %rd326;
	mov.b64 	%rd327, %fd1238;
	mov.b64 	{%r702, %r707}, %rd327;
	// begin inline asm
	shfl.sync.down.b32 %r701, %r702, %r738, %r574, %r740;
	// end inline asm
	// begin inline asm
	shfl.sync.down.b32 %r706, %r707, %r738, %r574, %r740;
	// end inline asm
	mov.b64 	%rd328, {%r701, %r706};
	mov.b64 	%fd446, %rd328;
	mov.b64 	%rd329, %fd1237;
	mov.b64 	{%r712, %r717}, %rd329;
	// begin inline asm
	shfl.sync.down.b32 %r711, %r712, %r738, %r574, %r740;
	// end inline asm
	// begin inline asm
	shfl.sync.down.b32 %r716, %r717, %r738, %r574, %r740;
	// end inline asm
	mov.b64 	%rd330, {%r711, %r716};
	mov.b64 	%fd447, %rd330;
	mov.b64 	%rd331, %fd1236;
	mov.b64 	{%r722, %r727}, %rd331;
	// begin inline asm
	shfl.sync.down.b32 %r721, %r722, %r738, %r574, %r740;
	// end inline asm
	// begin inline asm
	shfl.sync.down.b32 %r726, %r727, %r738, %r574, %r740;
	// end inline asm
	mov.b64 	%rd332, {%r721, %r726};
	mov.b64 	%fd448, %rd332;
	mov.b64 	{%r732, %r737}, %rd458;
	// begin inline asm
	shfl.sync.down.b32 %r731, %r732, %r738, %r574, %r740;
	// end inline asm
	// begin inline asm
	shfl.sync.down.b32 %r736, %r737, %r738, %r574, %r740;
	// end inline asm
	mov.b64 	%rd69, {%r731, %r736};
	add.s32 	%r741, %r495, 4;
	setp.gt.s32 	%p112, %r741, %r574;
	setp.lt.f64 	%p113, %fd1236, %fd448;
	or.pred  	%p114, %p112, %p113;
	mov.u64 	%rd459, %rd458;
	mov.f64 	%fd1243, %fd1236;
	mov.f64 	%fd1244, %fd1237;
	mov.f64 	%fd1245, %fd1238;
	mov.f64 	%fd1246, %fd1239;
	mov.f64 	%fd1247, %fd1240;
	mov.f64 	%fd1248, %fd1241;
	mov.f64 	%fd1249, %fd1242;
	@%p114 bra 	$L__BB1_74;
	setp.gt.f64 	%p115, %fd1236, %fd448;
	mov.u64 	%rd459, %rd69;
	mov.f64 	%fd1243, %fd448;
	mov.f64 	%fd1244, %fd447;
	mov.f64 	%fd1245, %fd446;
	mov.f64 	%fd1246, %fd445;
	mov.f64 	%fd1247, %fd444;
	mov.f64 	%fd1248, %fd443;
	mov.f64 	%fd1249, %fd442;
	@%p115 bra 	$L__BB1_74;
	setp.lt.s64 	%p116, %rd458, %rd69;
	min.s64 	%rd459, %rd458, %rd69;
	selp.f64 	%fd1243, %fd1236, %fd448, %p116;
	selp.f64 	%fd1244, %fd1237, %fd447, %p116;
	selp.f64 	%fd1245, %fd1238, %fd446, %p116;
	selp.f64 	%fd1246, %fd1239, %fd445, %p116;
	selp.f64 	%fd1247, %fd1240, %fd444, %p116;
	selp.f64 	%fd1248, %fd1241, %fd443, %p116;
	selp.f64 	%fd1249, %fd1242, %fd442, %p116;
$L__BB1_74:
	mov.b64 	%rd333, %fd1249;
	mov.b64 	{%r743, %r748}, %rd333;
	mov.b32 	%r819, 8;
	mov.b32 	%r821, -1;
	// begin inline asm
	shfl.sync.down.b32 %r742, %r743, %r819, %r574, %r821;
	// end inline asm
	// begin inline asm
	shfl.sync.down.b32 %r747, %r748, %r819, %r574, %r821;
	// end inline asm
	mov.b64 	%rd334, {%r742, %r747};
	mov.b64 	%fd463, %rd334;
	mov.b64 	%rd335, %fd1248;
	mov.b64 	{%r753, %r758}, %rd335;
	// begin inline asm
	shfl.sync.down.b32 %r752, %r753, %r819, %r574, %r821;
	// end inline asm
	// begin inline asm
	shfl.sync.down.b32 %r757, %r758, %r819, %r574, %r821;
	// end inline asm
	mov.b64 	%rd336, {%r752, %r757};
	mov.b64 	%fd464, %rd336;
	mov.b64 	%rd337, %fd1247;
	mov.b64 	{%r763, %r768}, %rd337;
	// begin inline asm
	shfl.sync.down.b32 %r762, %r763, %r819, %r574, %r821;
	// end inline asm
	// begin inline asm
	shfl.sync.down.b32 %r767, %r768, %r819, %r574, %r821;
	// end inline asm
	mov.b64 	%rd338, {%r762, %r767};
	mov.b64 	%fd465, %rd338;
	mov.b64 	%rd339, %fd1246;
	mov.b64 	{%r773, %r778}, %rd339;
	// begin inline asm
	shfl.sync.down.b32 %r772, %r773, %r819, %r574, %r821;
	// end inline asm
	// begin inline asm
	shfl.sync.down.b32 %r777, %r778, %r819, %r574, %r821;
	// end inline asm
	mov.b64 	%rd340, {%r772, %r777};
	mov.b64 	%fd466, %rd340;
	mov.b64 	%rd341, %fd1245;
	mov.b64 	{%r783, %r788}, %rd341;
	// begin inline asm
	shfl.sync.down.b32 %r782, %r783, %r819, %r574, %r821;
	// end inline asm
	// begin inline asm
	shfl.sync.down.b32 %r787, %r788, %r819, %r574, %r821;
	// end inline asm
	mov.b64 	%rd342, {%r782, %r787};
	mov.b64 	%fd467, %rd342;
	mov.b64 	%rd343, %fd1244;
	mov.b64 	{%r793, %r798}, %rd343;
	// begin inline asm
	shfl.sync.down.b32 %r792, %r793, %r819, %r574, %r821;
	// end inline asm
	// begin inline asm
	shfl.sync.down.b32 %r797, %r798, %r819, %r574, %r821;
	// end inline asm
	mov.b64 	%rd344, {%r792, %r797};
	mov.b64 	%fd468, %rd344;
	mov.b64 	%rd345, %fd1243;
	mov.b64 	{%r803, %r808}, %rd345;
	// begin inline asm
	shfl.sync.down.b32 %r802, %r803, %r819, %r574, %r821;
	// end inline asm
	// begin inline asm
	shfl.sync.down.b32 %r807, %r808, %r819, %r574, %r821;
	// end inline asm
	mov.b64 	%rd346, {%r802, %r807};
	mov.b64 	%fd469, %rd346;
	mov.b64 	{%r813, %r818}, %rd459;
	// begin inline asm
	shfl.sync.down.b32 %r812, %r813, %r819, %r574, %r821;
	// end inline asm
	// begin inline asm
	shfl.sync.down.b32 %r817, %r818, %r819, %r574, %r821;
	// end inline asm
	mov.b64 	%rd72, {%r812, %r817};
	add.s32 	%r822, %r495, 8;
	setp.gt.s32 	%p117, %r822, %r574;
	setp.lt.f64 	%p118, %fd1243, %fd469;
	or.pred  	%p119, %p117, %p118;
	mov.u64 	%rd460, %rd459;
	mov.f64 	%fd1250, %fd1243;
	mov.f64 	%fd1251, %fd1244;
	mov.f64 	%fd1252, %fd1245;
	mov.f64 	%fd1253, %fd1246;
	mov.f64 	%fd1254, %fd1247;
	mov.f64 	%fd1255, %fd1248;
	mov.f64 	%fd1256, %fd1249;
	@%p119 bra 	$L__BB1_77;
	setp.gt.f64 	%p120, %fd1243, %fd469;
	mov.u64 	%rd460, %rd72;
	mov.f64 	%fd1250, %fd469;
	mov.f64 	%fd1251, %fd468;
	mov.f64 	%fd1252, %fd467;
	mov.f64 	%fd1253, %fd466;
	mov.f64 	%fd1254, %fd465;
	mov.f64 	%fd1255, %fd464;
	mov.f64 	%fd1256, %fd463;
	@%p120 bra 	$L__BB1_77;
	setp.lt.s64 	%p121, %rd459, %rd72;
	min.s64 	%rd460, %rd459, %rd72;
	selp.f64 	%fd1250, %fd1243, %fd469, %p121;
	selp.f64 	%fd1251, %fd1244, %fd468, %p121;
	selp.f64 	%fd1252, %fd1245, %fd467, %p121;
	selp.f64 	%fd1253, %fd1246, %fd466, %p121;
	selp.f64 	%fd1254, %fd1247, %fd465, %p121;
	selp.f64 	%fd1255, %fd1248, %fd464, %p121;
	selp.f64 	%fd1256, %fd1249, %fd463, %p121;
$L__BB1_77:
	mov.b64 	%rd347, %fd1256;
	mov.b64 	{%r824, %r829}, %rd347;
	mov.b32 	%r900, 16;
	mov.b32 	%r902, -1;
	// begin inline asm
	shfl.sync.down.b32 %r823, %r824, %r900, %r574, %r902;
	// end inline asm
	// begin inline asm
	shfl.sync.down.b32 %r828, %r829, %r900, %r574, %r902;
	// end inline asm
	mov.b64 	%rd348, {%r823, %r828};
	mov.b64 	%fd484, %rd348;
	mov.b64 	%rd349, %fd1255;
	mov.b64 	{%r834, %r839}, %rd349;
	// begin inline asm
	shfl.sync.down.b32 %r833, %r834, %r900, %r574, %r902;
	// end inline asm
	// begin inline asm
	shfl.sync.down.b32 %r838, %r839, %r900, %r574, %r902;
	// end inline asm
	mov.b64 	%rd350, {%r833, %r838};
	mov.b64 	%fd485, %rd350;
	mov.b64 	%rd351, %fd1254;
	mov.b64 	{%r844, %r849}, %rd351;
	// begin inline asm
	shfl.sync.down.b32 %r843, %r844, %r900, %r574, %r902;
	// end inline asm
	// begin inline asm
	shfl.sync.down.b32 %r848, %r849, %r900, %r574, %r902;
	// end inline asm
	mov.b64 	%rd352, {%r843, %r848};
	mov.b64 	%fd486, %rd352;
	mov.b64 	%rd353, %fd1253;
	mov.b64 	{%r854, %r859}, %rd353;
	// begin inline asm
	shfl.sync.down.b32 %r853, %r854, %r900, %r574, %r902;
	// end inline asm
	// begin inline asm
	shfl.sync.down.b32 %r858, %r859, %r900, %r574, %r902;
	// end inline asm
	mov.b64 	%rd354, {%r853, %r858};
	mov.b64 	%fd487, %rd354;
	mov.b64 	%rd355, %fd1252;
	mov.b64 	{%r864, %r869}, %rd355;
	// begin inline asm
	shfl.sync.down.b32 %r863, %r864, %r900, %r574, %r902;
	// end inline asm
	// begin inline asm
	shfl.sync.down.b32 %r868, %r869, %r900, %r574, %r902;
	// end inline asm
	mov.b64 	%rd356, {%r863, %r868};
	mov.b64 	%fd488, %rd356;
	mov.b64 	%rd357, %fd1251;
	mov.b64 	{%r874, %r879}, %rd357;
	// begin inline asm
	shfl.sync.down.b32 %r873, %r874, %r900, %r574, %r902;
	// end inline asm
	// begin inline asm
	shfl.sync.down.b32 %r878, %r879, %r900, %r574, %r902;
	// end inline asm
	mov.b64 	%rd358, {%r873, %r878};
	mov.b64 	%fd489, %rd358;
	mov.b64 	%rd359, %fd1250;
	mov.b64 	{%r884, %r889}, %rd359;
	// begin inline asm
	shfl.sync.down.b32 %r883, %r884, %r900, %r574, %r902;
	// end inline asm
	// begin inline asm
	shfl.sync.down.b32 %r888, %r889, %r900, %r574, %r902;
	// end inline asm
	mov.b64 	%rd360, {%r883, %r888};
	mov.b64 	%fd490, %rd360;
	mov.b64 	{%r894, %r899}, %rd460;
	// begin inline asm
	shfl.sync.down.b32 %r893, %r894, %r900, %r574, %r902;
	// end inline asm
	// begin inline asm
	shfl.sync.down.b32 %r898, %r899, %r900, %r574, %r902;
	// end inline asm
	mov.b64 	%rd75, {%r893, %r898};
	add.s32 	%r903, %r495, 16;
	setp.gt.s32 	%p122, %r903, %r574;
	setp.lt.f64 	%p123, %fd1250, %fd490;
	or.pred  	%p124, %p122, %p123;
	mov.u64 	%rd492, %rd460;
	mov.f64 	%fd1474, %fd1250;
	mov.f64 	%fd1475, %fd1251;
	mov.f64 	%fd1476, %fd1252;
	mov.f64 	%fd1477, %fd1253;
	mov.f64 	%fd1478, %fd1254;
	mov.f64 	%fd1479, %fd1255;
	mov.f64 	%fd1480, %fd1256;
	@%p124 bra 	$L__BB1_80;
	setp.gt.f64 	%p125, %fd1250, %fd490;
	mov.u64 	%rd492, %rd75;
	mov.f64 	%fd1474, %fd490;
	mov.f64 	%fd1475, %fd489;
	mov.f64 	%fd1476, %fd488;
	mov.f64 	%fd1477, %fd487;
	mov.f64 	%fd1478, %fd486;
	mov.f64 	%fd1479, %fd485;
	mov.f64 	%fd1480, %fd484;
	@%p125 bra 	$L__BB1_80;
	setp.lt.s64 	%p126, %rd460, %rd75;
	min.s64 	%rd492, %rd460, %rd75;
	selp.f64 	%fd1474, %fd1250, %fd490, %p126;
	selp.f64 	%fd1475, %fd1251, %fd489, %p126;
	selp.f64 	%fd1476, %fd1252, %fd488, %p126;
	selp.f64 	%fd1477, %fd1253, %fd487, %p126;
	selp.f64 	%fd1478, %fd1254, %fd486, %p126;
	selp.f64 	%fd1479, %fd1255, %fd485, %p126;
	selp.f64 	%fd1480, %fd1256, %fd484, %p126;
$L__BB1_80:
	setp.ne.s32 	%p127, %r495, 0;
	@%p127 bra 	$L__BB1_82;
	shl.b32 	%r904, %r31, 1;
	and.b32  	%r905, %r904, 1984;
	mov.u32 	%r906, _ZN6thrust24THRUST_300001_SM_1000_NS8cuda_cub4core6detail5shmemE;
	add.s32 	%r907, %r906, %r905;
	st.shared.f64 	[%r907+8], %fd1480;
	st.shared.v2.f64 	[%r907+16], {%fd1479, %fd1478};
	st.shared.v2.f64 	[%r907+32], {%fd1477, %fd1476};
	st.shared.v2.f64 	[%r907+48], {%fd1475, %fd1474};
	st.shared.u64 	[%r907+64], %rd492;
$L__BB1_82:
	bar.sync 	0;
	setp.ne.s32 	%p128, %r31, 0;
	@%p128 bra 	$L__BB1_185;
	setp.lt.s32 	%p129, %r3, 33;
	mov.f64 	%fd1264, %fd1480;
	mov.f64 	%fd1265, %fd1479;
	mov.f64 	%fd1266, %fd1478;
	mov.f64 	%fd1267, %fd1477;
	mov.f64 	%fd1268, %fd1476;
	mov.f64 	%fd1269, %fd1475;
	mov.f64 	%fd1270, %fd1474;
	mov.u64 	%rd462, %rd492;
	@%p129 bra 	$L__BB1_87;
	ld.shared.f64 	%fd505, [_ZN6thrust24THRUST_300001_SM_1000_NS8cuda_cub4core6detail5shmemE+72];
	ld.shared.v2.f64 	{%fd506, %fd507}, [_ZN6thrust24THRUST_300001_SM_1000_NS8cuda_cub4core6detail5shmemE+80];
	ld.shared.v2.f64 	{%fd508, %fd509}, [_ZN6thrust24THRUST_300001_SM_1000_NS8cuda_cub4core6detail5shmemE+96];
	ld.shared.v2.f64 	{%fd510, %fd511}, [_ZN6thrust24THRUST_300001_SM_1000_NS8cuda_cub4core6detail5shmemE+112];
	ld.shared.u64 	%rd78, [_ZN6thrust24THRUST_300001_SM_1000_NS8cuda_cub4core6detail5shmemE+128];
	setp.lt.f64 	%p130, %fd1474, %fd511;
	mov.f64 	%fd1264, %fd1480;
	mov.f64 	%fd1265, %fd1479;
	mov.f64 	%fd1266, %fd1478;
	mov.f64 	%fd1267, %fd1477;
	mov.f64 	%fd1268, %fd1476;
	mov.f64 	%fd1269, %fd1475;
	mov.f64 	%fd1270, %fd1474;
	mov.u64 	%rd462, %rd492;
	@%p130 bra 	$L__BB1_87;
	setp.lt.f64 	%p131, %fd511, %fd1474;
	mov.f64 	%fd1264, %fd505;
	mov.f64 	%fd1265, %fd506;
	mov.f64 	%fd1266, %fd507;
	mov.f64 	%fd1267, %fd508;
	mov.f64 	%fd1268, %fd509;
	mov.f64 	%fd1269, %fd510;
	mov.f64 	%fd1270, %fd511;
	mov.u64 	%rd462, %rd78;
	@%p131 bra 	$L__BB1_87;
	setp.lt.s64 	%p132, %rd492, %rd78;
	min.s64 	%rd462, %rd492, %rd78;
	selp.f64 	%fd1270, %fd1474, %fd511, %p132;
	selp.f64 	%fd1269, %fd1475, %fd510, %p132;
	selp.f64 	%fd1268, %fd1476, %fd509, %p132;
	selp.f64 	%fd1267, %fd1477, %fd508, %p132;
	selp.f64 	%fd1266, %fd1478, %fd507, %p132;
	selp.f64 	%fd1265, %fd1479, %fd506, %p132;
	selp.f64 	%fd1264, %fd1480, %fd505, %p132;
$L__BB1_87:
	setp.lt.s32 	%p133, %r3, 65;
	mov.f64 	%fd1271, %fd1264;
	mov.f64 	%fd1272, %fd1265;
	mov.f64 	%fd1273, %fd1266;
	mov.f64 	%fd1274, %fd1267;
	mov.f64 	%fd1275, %fd1268;
	mov.f64 	%fd1276, %fd1269;
	mov.f64 	%fd1277, %fd1270;
	mov.u64 	%rd463, %rd462;
	@%p133 bra 	$L__BB1_91;
	ld.shared.f64 	%fd526, [_ZN6thrust24THRUST_300001_SM_1000_NS8cuda_cub4core6detail5shmemE+136];
	ld.shared.v2.f64 	{%fd527, %fd528}, [_ZN6thrust24THRUST_300001_SM_1000_NS8cuda_cub4core6detail5shmemE+144];
	ld.shared.v2.f64 	{%fd529, %fd530}, [_ZN6thrust24THRUST_300001_SM_1000_NS8cuda_cub4core6detail5shmemE+160];
	ld.shared.v2.f64 	{%fd531, %fd532}, [_ZN6thrust24THRUST_300001_SM_1000_NS8cuda_cub4core6detail5shmemE+176];
	ld.shared.u64 	%rd81, [_ZN6thrust24THRUST_300001_SM_1000_NS8cuda_cub4core6detail5shmemE+192];
	setp.lt.f64 	%p134, %fd1270, %fd532;
	mov.f64 	%fd1271, %fd1264;
	mov.f64 	%fd1272, %fd1265;
	mov.f64 	%fd1273, %fd1266;
	mov.f64 	%fd1274, %fd1267;
	mov.f64 	%fd1275, %fd1268;
	mov.f64 	%fd1276, %fd1269;
	mov.f64 	%fd1277, %fd1270;
	mov.u64 	%rd463, %rd462;
	@%p134 bra 	$L__BB1_91;
	setp.lt.f64 	%p135, %fd532, %fd1270;
	mov.f64 	%fd1271, %fd526;
	mov.f64 	%fd1272, %fd527;
	mov.f64 	%fd1273, %fd528;
	mov.f64 	%fd1274, %fd529;
	mov.f64 	%fd1275, %fd530;
	mov.f64 	%fd1276, %fd531;
	mov.f64 	%fd1277, %fd532;
	mov.u64 	%rd463, %rd81;
	@%p135 bra 	$L__BB1_91;
	setp.lt.s64 	%p136, %rd462, %rd81;
	min.s64 	%rd463, %rd462, %rd81;
	selp.f64 	%fd1277, %fd1270, %fd532, %p136;
	selp.f64 	%fd1276, %fd1269, %fd531, %p136;
	selp.f64 	%fd1275, %fd1268, %fd530, %p136;
	selp.f64 	%fd1274, %fd1267, %fd529, %p136;
	selp.f64 	%fd1273, %fd1266, %fd528, %p136;
	selp.f64 	%fd1272, %fd1265, %fd527, %p136;
	selp.f64 	%fd1271, %fd1264, %fd526, %p136;
$L__BB1_91:
	setp.lt.s32 	%p137, %r3, 97;
	mov.f64 	%fd1278, %fd1271;
	mov.f64 	%fd1279, %fd1272;
	mov.f64 	%fd1280, %fd1273;
	mov.f64 	%fd1281, %fd1274;
	mov.f64 	%fd1282, %fd1275;
	mov.f64 	%fd1283, %fd1276;
	mov.f64 	%fd1284, %fd1277;
	mov.u64 	%rd464, %rd463;
	@%p137 bra 	$L__BB1_95;
	ld.shared.f64 	%fd547, [_ZN6thrust24THRUST_300001_SM_1000_NS8cuda_cub4core6detail5shmemE+200];
	ld.shared.v2.f64 	{%fd548, %fd549}, [_ZN6thrust24THRUST_300001_SM_1000_NS8cuda_cub4core6detail5shmemE+208];
	ld.shared.v2.f64 	{%fd550, %fd551}, [_ZN6thrust24THRUST_300001_SM_1000_NS8cuda_cub4core6detail5shmemE+224];
	ld.shared.v2.f64 	{%fd552, %fd553}, [_ZN6thrust24THRUST_300001_SM_1000_NS8cuda_cub4core6detail5shmemE+240];
	ld.shared.u64 	%rd84, [_ZN6thrust24THRUST_300001_SM_1000_NS8cuda_cub4core6detail5shmemE+256];
	setp.lt.f64 	%p138, %fd1277, %fd553;
	mov.f64 	%fd1278, %fd1271;
	mov.f64 	%fd1279, %fd1272;
	mov.f64 	%fd1280, %fd1273;
	mov.f64 	%fd1281, %fd1274;
	mov.f64 	%fd1282, %fd1275;
	mov.f64 	%fd1283, %fd1276;
	mov.f64 	%fd1284, %fd1277;
	mov.u64 	%rd464, %rd463;
	@%p138 bra 	$L__BB1_95;
	setp.lt.f64 	%p139, %fd553, %fd1277;
	mov.f64 	%fd1278, %fd547;
	mov.f64 	%fd1279, %fd548;
	mov.f64 	%fd1280, %fd549;
	mov.f64 	%fd1281, %fd550;
	mov.f64 	%fd1282, %fd551;
	mov.f64 	%fd1283, %fd552;
	mov.f64 	%fd1284, %fd553;
	mov.u64 	%rd464, %rd84;
	@%p139 bra 	$L__BB1_95;
	setp.lt.s64 	%p140, %rd463, %rd84;
	min.s64 	%rd464, %rd463, %rd84;
	selp.f64 	%fd1284, %fd1277, %fd553, %p140;
	selp.f64 	%fd1283, %fd1276, %fd552, %p140;
	selp.f64 	%fd1282, %fd1275, %fd551, %p140;
	selp.f64 	%fd1281, %fd1274, %fd550, %p140;
	selp.f64 	%fd1280, %fd1273, %fd549, %p140;
	selp.f64 	%fd1279, %fd1272, %fd548, %p140;
	selp.f64 	%fd1278, %fd1271, %fd547, %p140;
$L__BB1_95:
	setp.lt.s32 	%p141, %r3, 129;
	mov.f64 	%fd1285, %fd1278;
	mov.f64 	%fd1286, %fd1279;
	mov.f64 	%fd1287, %fd1280;
	mov.f64 	%fd1288, %fd1281;
	mov.f64 	%fd1289, %fd1282;
	mov.f64 	%fd1290, %fd1283;
	mov.f64 	%fd1291, %fd1284;
	mov.u64 	%rd465, %rd464;
	@%p141 bra 	$L__BB1_99;
	ld.shared.f64 	%fd568, [_ZN6thrust24THRUST_300001_SM_1000_NS8cuda_cub4core6detail5shmemE+264];
	ld.shared.v2.f64 	{%fd569, %fd570}, [_ZN6thrust24THRUST_300001_SM_1000_NS8cuda_cub4core6detail5shmemE+272];
	ld.shared.v2.f64 	{%fd571, %fd572}, [_ZN6thrust24THRUST_300001_SM_1000_NS8cuda_cub4core6detail5shmemE+288];
	ld.shared.v2.f64 	{%fd573, %fd574}, [_ZN6thrust24THRUST_300001_SM_1000_NS8cuda_cub4core6detail5shmemE+304];
	ld.shared.u64 	%rd87, [_ZN6thrust24THRUST_300001_SM_1000_NS8cuda_cub4core6detail5shmemE+320];
	setp.lt.f64 	%p142, %fd1284, %fd574;
	mov.f64 	%fd1285, %fd1278;
	mov.f64 	%fd1286, %fd1279;
	mov.f64 	%fd1287, %fd1280;
	mov.f64 	%fd1288, %fd1281;
	mov.f64 	%fd1289, %fd1282;
	mov.f64 	%fd1290, %fd1283;
	mov.f64 	%fd1291, %fd1284;
	mov.u64 	%rd465, %rd464;
	@%p142 bra 	$L__BB1_99;
	setp.lt.f64 	%p143, %fd574, %fd1284;
	mov.f64 	%fd1285, %fd568;
	mov.f64 	%fd1286, %fd569;
	mov.f64 	%fd1287, %fd570;
	mov.f64 	%fd1288, %fd571;
	mov.f64 	%fd1289, %fd572;
	mov.f64 	%fd1290, %fd573;
	mov.f64 	%fd1291, %fd574;
	mov.u64 	%rd465, %rd87;
	@%p143 bra 	$L__BB1_99;
	setp.lt.s64 	%p144, %rd464, %rd87;
	min.s64 	%rd465, %rd464, %rd87;
	selp.f64 	%fd1291, %fd1284, %fd574, %p144;
	selp.f64 	%fd1290, %fd1283, %fd573, %p144;
	selp.f64 	%fd1289, %fd1282, %fd572, %p144;
	selp.f64 	%fd1288, %fd1281, %fd571, %p144;
	selp.f64 	%fd1287, %fd1280, %fd570, %p144;
	selp.f64 	%fd1286, %fd1279, %fd569, %p144;
	selp.f64 	%fd1285, %fd1278, %fd568, %p144;
$L__BB1_99:
	setp.lt.s32 	%p145, %r3, 161;
	mov.f64 	%fd1292, %fd1285;
	mov.f64 	%fd1293, %fd1286;
	mov.f64 	%fd1294, %fd1287;
	mov.f64 	%fd1295, %fd1288;
	mov.f64 	%fd1296, %fd1289;
	mov.f64 	%fd1297, %fd1290;
	mov.f64 	%fd1298, %fd1291;
	mov.u64 	%rd466, %rd465;
	@%p145 bra 	$L__BB1_103;
	ld.shared.f64 	%fd589, [_ZN6thrust24THRUST_300001_SM_1000_NS8cuda_cub4core6detail5shmemE+328];
	ld.shared.v2.f64 	{%fd590, %fd591}, [_ZN6thrust24THRUST_300001_SM_1000_NS8cuda_cub4core6detail5shmemE+336];
	ld.shared.v2.f64 	{%fd592, %fd593}, [_ZN6thrust24THRUST_300001_SM_1000_NS8cuda_cub4core6detail5shmemE+352];
	ld.shared.v2.f64 	{%fd594, %fd595}, [_ZN6thrust24THRUST_300001_SM_1000_NS8cuda_cub4core6detail5shmemE+368];
	ld.shared.u64 	%rd90, [_ZN6thrust24THRUST_300001_SM_1000_NS8cuda_cub4core6detail5shmemE+384];
	setp.lt.f64 	%p146, %fd1291, %fd595;
	mov.f64 	%fd1292, %fd1285;
	mov.f64 	%fd1293, %fd1286;
	mov.f64 	%fd1294, %fd1287;
	mov.f64 	%fd1295, %fd1288;
	mov.f64 	%fd1296, %fd1289;
	mov.f64 	%fd1297, %fd1290;
	mov.f64 	%fd1298, %fd1291;
	mov.u64 	%rd466, %rd465;
	@%p146 bra 	$L__BB1_103;
	setp.lt.f64 	%p147, %fd595, %fd1291;
	mov.f64 	%fd1292, %fd589;
	mov.f64 	%fd1293, %fd590;
	mov.f64 	%fd1294, %fd591;
	mov.f64 	%fd1295, %fd592;
	mov.f64 	%fd1296, %fd593;
	mov.f64 	%fd1297, %fd594;
	mov.f64 	%fd1298, %fd595;
	mov.u64 	%rd466, %rd90;
	@%p147 bra 	$L__BB1_103;
	setp.lt.s64 	%p148, %rd465, %rd90;
	min.s64 	%rd466, %rd465, %rd90;
	selp.f64 	%fd1298, %fd1291, %fd595, %p148;
	selp.f64 	%fd1297, %fd1290, %fd594, %p148;
	selp.f64 	%fd1296, %fd1289, %fd593, %p148;
	selp.f64 	%fd1295, %fd1288, %fd592, %p148;
	selp.f64 	%fd1294, %fd1287, %fd591, %p148;
	selp.f64 	%fd1293, %fd1286, %fd590, %p148;
	selp.f64 	%fd1292, %fd1285, %fd589, %p148;
$L__BB1_103:
	setp.lt.s32 	%p149, %r3, 193;
	mov.f64 	%fd1299, %fd1292;
	mov.f64 	%fd1300, %fd1293;
	mov.f64 	%fd1301, %fd1294;
	mov.f64 	%fd1302, %fd1295;
	mov.f64 	%fd1303, %fd1296;
	mov.f64 	%fd1304, %fd1297;
	mov.f64 	%fd1305, %fd1298;
	mov.u64 	%rd467, %rd466;
	@%p149 bra 	$L__BB1_107;
	ld.shared.f64 	%fd610, [_ZN6thrust24THRUST_300001_SM_1000_NS8cuda_cub4core6detail5shmemE+392];
	ld.shared.v2.f64 	{%fd611, %fd612}, [_ZN6thrust24THRUST_300001_SM_1000_NS8cuda_cub4core6detail5shmemE+400];
	ld.shared.v2.f64 	{%fd613, %fd614}, [_ZN6thrust24THRUST_300001_SM_1000_NS8cuda_cub4core6detail5shmemE+416];
	ld.shared.v2.f64 	{%fd615, %fd616}, [_ZN6thrust24THRUST_300001_SM_1000_NS8cuda_cub4core6detail5shmemE+432];
	ld.shared.u64 	%rd93, [_ZN6thrust24THRUST_300001_SM_1000_NS8cuda_cub4core6detail5shmemE+448];
	setp.lt.f64 	%p150, %fd1298, %fd616;
	mov.f64 	%fd1299, %fd1292;
	mov.f64 	%fd1300, %fd1293;
	mov.f64 	%fd1301, %fd1294;
	mov.f64 	%fd1302, %fd1295;
	mov.f64 	%fd1303, %fd1296;
	mov.f64 	%fd1304, %fd1297;
	mov.f64 	%fd1305, %fd1298;
	mov.u64 	%rd467, %rd466;
	@%p150 bra 	$L__BB1_107;
	setp.lt.f64 	%p151, %fd616, %fd1298;
	mov.f64 	%fd1299, %fd610;
	mov.f64 	%fd1300, %fd611;
	mov.f64 	%fd1301, %fd612;
	mov.f64 	%fd1302, %fd613;
	mov.f64 	%fd1303, %fd614;
	mov.f64 	%fd1304, %fd615;
	mov.f64 	%fd1305, %fd616;
	mov.u64 	%rd467, %rd93;
	@%p151 bra 	$L__BB1_107;
	setp.lt.s64 	%p152, %rd466, %rd93;
	min.s64 	%rd467, %rd466, %rd93;
	selp.f64 	%fd1305, %fd1298, %fd616, %p152;
	selp.f64 	%fd1304, %fd1297, %fd615, %p152;
	selp.f64 	%fd1303, %fd1296, %fd614, %p152;
	selp.f64 	%fd1302, %fd1295, %fd613, %p152;
	selp.f64 	%fd1301, %fd1294, %fd612, %p152;
	selp.f64 	%fd1300, %fd1293, %fd611, %p152;
	selp.f64 	%fd1299, %fd1292, %fd610, %p152;
$L__BB1_107:
	setp.lt.s32 	%p153, %r3, 225;
	mov.u64 	%rd492, %rd467;
	mov.f64 	%fd1474, %fd1305;
	mov.f64 	%fd1475, %fd1304;
	mov.f64 	%fd1476, %fd1303;
	mov.f64 	%fd1477, %fd1302;
	mov.f64 	%fd1478, %fd1301;
	mov.f64 	%fd1479, %fd1300;
	mov.f64 	%fd1480, %fd1299;
	@%p153 bra 	$L__BB1_185;
	ld.shared.f64 	%fd631, [_ZN6thrust24THRUST_300001_SM_1000_NS8cuda_cub4core6detail5shmemE+456];
	ld.shared.v2.f64 	{%fd632, %fd633}, [_ZN6thrust24THRUST_300001_SM_1000_NS8cuda_cub4core6detail5shmemE+464];
	ld.shared.v2.f64 	{%fd634, %fd635}, [_ZN6thrust24THRUST_300001_SM_1000_NS8cuda_cub4core6detail5shmemE+480];
	ld.shared.v2.f64 	{%fd636, %fd637}, [_ZN6thrust24THRUST_300001_SM_1000_NS8cuda_cub4core6detail5shmemE+496];
	ld.shared.u64 	%rd96, [_ZN6thrust24THRUST_300001_SM_1000_NS8cuda_cub4core6detail5shmemE+512];
	setp.lt.f64 	%p154, %fd1305, %fd637;
	mov.u64 	%rd492, %rd467;
	mov.f64 	%fd1474, %fd1305;
	mov.f64 	%fd1475, %fd1304;
	mov.f64 	%fd1476, %fd1303;
	mov.f64 	%fd1477, %fd1302;
	mov.f64 	%fd1478, %fd1301;
	mov.f64 	%fd1479, %fd1300;
	mov.f64 	%fd1480, %fd1299;
	@%p154 bra 	$L__BB1_185;
	setp.lt.f64 	%p155, %fd637, %fd1305;
	mov.u64 	%rd492, %rd96;
	mov.f64 	%fd1474, %fd637;
	mov.f64 	%fd1475, %fd636;
	mov.f64 	%fd1476, %fd635;
	mov.f64 	%fd1477, %fd634;
	mov.f64 	%fd1478, %fd633;
	mov.f64 	%fd1479, %fd632;
	mov.f64 	%fd1480, %fd631;
	@%p155 bra 	$L__BB1_185;
	setp.lt.s64 	%p156, %rd467, %rd96;
	min.s64 	%rd492, %rd467, %rd96;
	selp.f64 	%fd1474, %fd1305, %fd637, %p156;
	selp.f64 	%fd1475, %fd1304, %fd636, %p156;
	selp.f64 	%fd1476, %fd1303, %fd635, %p156;
	selp.f64 	%fd1477, %fd1302, %fd634, %p156;
	selp.f64 	%fd1478, %fd1301, %fd633, %p156;
	selp.f64 	%fd1479, %fd1300, %fd632, %p156;
	selp.f64 	%fd1480, %fd1299, %fd631, %p156;
	bra.uni 	$L__BB1_185;
$L__BB1_111:
	mov.u32 	%r1330, %tid.x;
	cvt.s64.s32 	%rd167, %r1;
	cvt.u64.u32 	%rd98, %r1330;
	add.s64 	%rd168, %rd167, %rd98;
	mad.lo.s64 	%rd169, %rd168, 56, %rd2;
	add.s64 	%rd480, %rd168, %rd164;
	ld.global.f64 	%fd1390, [%rd169];
	ld.global.f64 	%fd1391, [%rd169+8];
	ld.global.f64 	%fd1392, [%rd169+16];
	ld.global.f64 	%fd1393, [%rd169+24];
	ld.global.f64 	%fd1394, [%rd169+32];
	ld.global.f64 	%fd1395, [%rd169+40];
	ld.global.f64 	%fd1396, [%rd169+48];
	setp.le.s32 	%p2, %r67, %r2;
	@%p2 bra 	$L__BB1_146;
	setp.ne.s32 	%p3, %r1330, 0;
	@%p3 bra 	$L__BB1_114;
	atom.global.add.u32 	%r71, [%rd1+4], 256;
	add.s32 	%r72, %r71, %r2;
	st.shared.u32 	[_ZN6thrust24THRUST_300001_SM_1000_NS8cuda_cub4core6detail5shmemE+584], %r72;
$L__BB1_114:
	bar.sync 	0;
	ld.shared.u32 	%r1326, [_ZN6thrust24THRUST_300001_SM_1000_NS8cuda_cub4core6detail5shmemE+584];
	add.s32 	%r73, %r1326, 256;
	setp.gt.s32 	%p4, %r73, %r67;
	@%p4 bra 	$L__BB1_123;
	mov.f64 	%fd1306, %fd1396;
	mov.u64 	%rd468, %rd480;
	mov.f64 	%fd1307, %fd1395;
	mov.f64 	%fd1308, %fd1394;
	mov.f64 	%fd1309, %fd1393;
	mov.f64 	%fd1310, %fd1392;
	mov.f64 	%fd1311, %fd1391;
	mov.f64 	%fd1312, %fd1390;
$L__BB1_116:
	cvt.s64.s32 	%rd170, %r1326;
	add.s64 	%rd171, %rd170, %rd98;
	cvta.to.global.u64 	%rd172, %rd163;
	mad.lo.s64 	%rd101, %rd171, 56, %rd172;
	add.s64 	%rd102, %rd171, %rd164;
	ld.global.f64 	%fd659, [%rd101+48];
	setp.lt.f64 	%p5, %fd1306, %fd659;
	@%p5 bra 	$L__BB1_120;
	ld.global.f64 	%fd660, [%rd101];
	ld.global.f64 	%fd661, [%rd101+8];
	ld.global.f64 	%fd662, [%rd101+16];
	ld.global.f64 	%fd663, [%rd101+24];
	ld.global.f64 	%fd664, [%rd101+32];
	ld.global.f64 	%fd665, [%rd101+40];
	setp.lt.f64 	%p6, %fd659, %fd1306;
	mov.f64 	%fd1391, %fd661;
	mov.f64 	%fd1390, %fd660;
	mov.f64 	%fd1392, %fd662;
	mov.f64 	%fd1393, %fd663;
	mov.f64 	%fd1394, %fd664;
	mov.f64 	%fd1395, %fd665;
	mov.f64 	%fd1396, %fd659;
	mov.u64 	%rd480, %rd102;
	@%p6 bra 	$L__BB1_120;
	setp.lt.s64 	%p7, %rd468, %rd102;
	mov.f64 	%fd1391, %fd1311;
	mov.f64 	%fd1390, %fd1312;
	mov.f64 	%fd1392, %fd1310;
	mov.f64 	%fd1393, %fd1309;
	mov.f64 	%fd1394, %fd1308;
	mov.f64 	%fd1395, %fd1307;
	mov.f64 	%fd1396, %fd1306;
	mov.u64 	%rd480, %rd468;
	@%p7 bra 	$L__BB1_120;
	mov.f64 	%fd1391, %fd661;
	mov.f64 	%fd1390, %fd660;
	mov.f64 	%fd1392, %fd662;
	mov.f64 	%fd1393, %fd663;
	mov.f64 	%fd1394, %fd664;
	mov.f64 	%fd1395, %fd665;
	mov.f64 	%fd1396, %fd659;
	mov.u64 	%rd480, %rd102;
$L__BB1_120:
	setp.ne.s32 	%p8, %r1330, 0;
	bar.sync 	0;
	@%p8 bra 	$L__BB1_122;
	atom.global.add.u32 	%r74, [%rd1+4], 256;
	add.s32 	%r75, %r74, %r2;
	st.shared.u32 	[_ZN6thrust24THRUST_300001_SM_1000_NS8cuda_cub4core6detail5shmemE+584], %r75;
$L__BB1_122:
	bar.sync 	0;
	ld.shared.u32 	%r1326, [_ZN6thrust24THRUST_300001_SM_1000_NS8cuda_cub4core6detail5shmemE+584];
	add.s32 	%r76, %r1326, 256;
	setp.le.s32 	%p9, %r76, %r67;
	mov.f64 	%fd1306, %fd1396;
	mov.u64 	%rd468, %rd480;
	mov.f64 	%fd1307, %fd1395;
	mov.f64 	%fd1308, %fd1394;
	mov.f64 	%fd1309, %fd1393;
	mov.f64 	%fd1310, %fd1392;
	mov.f64 	%fd1311, %fd1391;
	mov.f64 	%fd1312, %fd1390;
	@%p9 bra 	$L__BB1_116;
$L__BB1_123:
	setp.le.s32 	%p10, %r67, %r1326;
	@%p10 bra 	$L__BB1_146;
	sub.s32 	%r40, %r67, %r1326;
	setp.ge.s32 	%p11, %r1330, %r40;
	@%p11 bra 	$L__BB1_146;
	not.b32 	%r77, %r1330;
	add.s32 	%r78, %r67, %r77;
	sub.s32 	%r41, %r78, %r1326;
	and.b32  	%r79, %r41, 768;
	setp.eq.s32 	%p12, %r79, 768;
	@%p12 bra 	$L__BB1_131;
	add.s32 	%r1328, %r1330, %r1326;
	shr.u32 	%r80, %r41, 8;
	add.s32 	%r81, %r80, 1;
	and.b32  	%r82, %r81, 3;
	neg.s32 	%r1327, %r82;
$L__BB1_127:
	.pragma "nounroll";
	mov.f64 	%fd686, %fd1390;
	mov.f64 	%fd685, %fd1391;
	mov.f64 	%fd684, %fd1392;
	mov.f64 	%fd683, %fd1393;
	mov.f64 	%fd682, %fd1394;
	mov.f64 	%fd681, %fd1395;
	mov.u64 	%rd105, %rd480;
	mov.f64 	%fd680, %fd1396;
	mul.wide.s32 	%rd174, %r1328, 56;
	cvta.to.global.u64 	%rd175, %rd163;
	add.s64 	%rd176, %rd175, %rd174;
	ld.global.f64 	%fd687, [%rd176];
	ld.global.f64 	%fd688, [%rd176+8];
	ld.global.f64 	%fd689, [%rd176+16];
	ld.global.f64 	%fd690, [%rd176+24];
	ld.global.f64 	%fd691, [%rd176+32];
	ld.global.f64 	%fd692, [%rd176+40];
	ld.global.f64 	%fd693, [%rd176+48];
	setp.lt.f64 	%p13, %fd680, %fd693;
	@%p13 bra 	$L__BB1_130;
	cvt.s64.s32 	%rd177, %r1328;
	add.s64 	%rd480, %rd164, %rd177;
	setp.lt.f64 	%p14, %fd693, %fd680;
	mov.f64 	%fd1390, %fd687;
	mov.f64 	%fd1391, %fd688;
	mov.f64 	%fd1392, %fd689;
	mov.f64 	%fd1393, %fd690;
	mov.f64 	%fd1394, %fd691;
	mov.f64 	%fd1395, %fd692;
	mov.f64 	%fd1396, %fd693;
	@%p14 bra 	$L__BB1_130;
	cvt.s64.s32 	%rd178, %r1328;
	add.s64 	%rd179, %rd164, %rd178;
	setp.lt.s64 	%p15, %rd105, %rd179;
	selp.f64 	%fd1390, %fd686, %fd687, %p15;
	selp.f64 	%fd1391, %fd685, %fd688, %p15;
	selp.f64 	%fd1392, %fd684, %fd689, %p15;
	selp.f64 	%fd1393, %fd683, %fd690, %p15;
	selp.f64 	%fd1394, %fd682, %fd691, %p15;
	selp.f64 	%fd1395, %fd681, %fd692, %p15;
	selp.f64 	%fd1396, %fd680, %fd693, %p15;
	min.s64 	%rd480, %rd105, %rd179;
$L__BB1_130:
	add.s32 	%r1330, %r1330, 256;
	add.s32 	%r1328, %r1328, 256;
	add.s32 	%r1327, %r1327, 1;
	setp.ne.s32 	%p16, %r1327, 0;
	@%p16 bra 	$L__BB1_127;
$L__BB1_131:
	setp.lt.u32 	%p17, %r41, 768;
	@%p17 bra 	$L__BB1_146;
	add.s32 	%r1331, %r1330, %r1326;
	add.s32 	%r1334, %r1331, 256;
	add.s32 	%r1333, %r1331, 512;
	add.s32 	%r1332, %r1331, 768;
$L__BB1_133:
	mul.wide.s32 	%rd180, %r1331, 56;
	cvta.to.global.u64 	%rd181, %rd163;
	add.s64 	%rd182, %rd181, %rd180;
	add.s64 	%rd112, %rd182, 28672;
	ld.global.f64 	%fd729, [%rd182];
	ld.global.f64 	%fd730, [%rd182+8];
	ld.global.f64 	%fd731, [%rd182+16];
	ld.global.f64 	%fd732, [%rd182+24];
	ld.global.f64 	%fd733, [%rd182+32];
	ld.global.f64 	%fd734, [%rd182+40];
	ld.global.f64 	%fd735, [%rd182+48];
	setp.lt.f64 	%p18, %fd1396, %fd735;
	mov.f64 	%fd1362, %fd1390;
	mov.f64 	%fd1363, %fd1391;
	mov.f64 	%fd1364, %fd1392;
	mov.f64 	%fd1365, %fd1393;
	mov.f64 	%fd1366, %fd1394;
	mov.f64 	%fd1367, %fd1395;
	mov.f64 	%fd1368, %fd1396;
	mov.u64 	%rd476, %rd480;
	@%p18 bra 	$L__BB1_136;
	cvt.s64.s32 	%rd183, %r1331;
	add.s64 	%rd476, %rd164, %rd183;
	setp.lt.f64 	%p19, %fd735, %fd1396;
	mov.f64 	%fd1362, %fd729;
	mov.f64 	%fd1363, %fd730;
	mov.f64 	%fd1364, %fd731;
	mov.f64 	%fd1365, %fd732;
	mov.f64 	%fd1366, %fd733;
	mov.f64 	%fd1367, %fd734;
	mov.f64 	%fd1368, %fd735;
	@%p19 bra 	$L__BB1_136;
	cvt.s64.s32 	%rd184, %r1331;
	add.s64 	%rd185, %rd164, %rd184;
	setp.lt.s64 	%p20, %rd480, %rd185;
	selp.f64 	%fd1362, %fd1390, %fd729, %p20;
	selp.f64 	%fd1363, %fd1391, %fd730, %p20;
	selp.f64 	%fd1364, %fd1392, %fd731, %p20;
	selp.f64 	%fd1365, %fd1393, %fd732, %p20;
	selp.f64 	%fd1366, %fd1394, %fd733, %p20;
	selp.f64 	%fd1367, %fd1395, %fd734, %p20;
	selp.f64 	%fd1368, %fd1396, %fd735, %p20;
	min.s64 	%rd476, %rd480, %rd185;
$L__BB1_136:
	ld.global.f64 	%fd750, [%rd112+-14336];
	ld.global.f64 	%fd751, [%rd112+-14328];
	ld.global.f64 	%fd752, [%rd112+-14320];
	ld.global.f64 	%fd753, [%rd112+-14312];
	ld.global.f64 	%fd754, [%rd112+-14304];
	ld.global.f64 	%fd755, [%rd112+-14296];
	ld.global.f64 	%fd756, [%rd112+-14288];
	setp.lt.f64 	%p21, %fd1368, %fd756;
	mov.f64 	%fd1369, %fd1362;
	mov.f64 	%fd1370, %fd1363;
	mov.f64 	%fd1371, %fd1364;
	mov.f64 	%fd1372, %fd1365;
	mov.f64 	%fd1373, %fd1366;
	mov.f64 	%fd1374, %fd1367;
	mov.f64 	%fd1375, %fd1368;
	mov.u64 	%rd477, %rd476;
	@%p21 bra 	$L__BB1_139;
	cvt.s64.s32 	%rd186, %r1334;
	add.s64 	%rd477, %rd164, %rd186;
	setp.lt.f64 	%p22, %fd756, %fd1368;
	mov.f64 	%fd1369, %fd750;
	mov.f64 	%fd1370, %fd751;
	mov.f64 	%fd1371, %fd752;
	mov.f64 	%fd1372, %fd753;
	mov.f64 	%fd1373, %fd754;
	mov.f64 	%fd1374, %fd755;
	mov.f64 	%fd1375, %fd756;
	@%p22 bra 	$L__BB1_139;
	cvt.s64.s32 	%rd187, %r1334;
	add.s64 	%rd188, %rd164, %rd187;
	setp.lt.s64 	%p23, %rd476, %rd188;
	selp.f64 	%fd1369, %fd1362, %fd750, %p23;
	selp.f64 	%fd1370, %fd1363, %fd751, %p23;
	selp.f64 	%fd1371, %fd1364, %fd752, %p23;
	selp.f64 	%fd1372, %fd1365, %fd753, %p23;
	selp.f64 	%fd1373, %fd1366, %fd754, %p23;
	selp.f64 	%fd1374, %fd1367, %fd755, %p23;
	selp.f64 	%fd1375, %fd1368, %fd756, %p23;
	min.s64 	%rd477, %rd476, %rd188;
$L__BB1_139:
	ld.global.f64 	%fd771, [%rd112];
	ld.global.f64 	%fd772, [%rd112+8];
	ld.global.f64 	%fd773, [%rd112+16];
	ld.global.f64 	%fd774, [%rd112+24];
	ld.global.f64 	%fd775, [%rd112+32];
	ld.global.f64 	%fd776, [%rd112+40];
	ld.global.f64 	%fd777, [%rd112+48];
	setp.lt.f64 	%p24, %fd1375, %fd777;
	mov.f64 	%fd1376, %fd1369;
	mov.f64 	%fd1377, %fd1370;
	mov.f64 	%fd1378, %fd1371;
	mov.f64 	%fd1379, %fd1372;
	mov.f64 	%fd1380, %fd1373;
	mov.f64 	%fd1381, %fd1374;
	mov.f64 	%fd1382, %fd1375;
	mov.u64 	%rd478, %rd477;
	@%p24 bra 	$L__BB1_142;
	cvt.s64.s32 	%rd189, %r1333;
	add.s64 	%rd478, %rd164, %rd189;
	setp.lt.f64 	%p25, %fd777, %fd1375;
	mov.f64 	%fd1376, %fd771;
	mov.f64 	%fd1377, %fd772;
	mov.f64 	%fd1378, %fd773;
	mov.f64 	%fd1379, %fd774;
	mov.f64 	%fd1380, %fd775;
	mov.f64 	%fd1381, %fd776;
	mov.f64 	%fd1382, %fd777;
	@%p25 bra 	$L__BB1_142;
	cvt.s64.s32 	%rd190, %r1333;
	add.s64 	%rd191, %rd164, %rd190;
	setp.lt.s64 	%p26, %rd477, %rd191;
	selp.f64 	%fd1376, %fd1369, %fd771, %p26;
	selp.f64 	%fd1377, %fd1370, %fd772, %p26;
	selp.f64 	%fd1378, %fd1371, %fd773, %p26;
	selp.f64 	%fd1379, %fd1372, %fd774, %p26;
	selp.f64 	%fd1380, %fd1373, %fd775, %p26;
	selp.f64 	%fd1381, %fd1374, %fd776, %p26;
	selp.f64 	%fd1382, %fd1375, %fd777, %p26;
	min.s64 	%rd478, %rd477, %rd191;
$L__BB1_142:
	ld.global.f64 	%fd792, [%rd112+14336];
	ld.global.f64 	%fd793, [%rd112+14344];
	ld.global.f64 	%fd794, [%rd112+14352];
	ld.global.f64 	%fd795, [%rd112+14360];
	ld.global.f64 	%fd796, [%rd112+14368];
	ld.global.f64 	%fd797, [%rd112+14376];
	ld.global.f64 	%fd798, [%rd112+14384];
	setp.lt.f64 	%p27, %fd1382, %fd798;
	mov.f64 	%fd1390, %fd1376;
	mov.f64 	%fd1391, %fd1377;
	mov.f64 	%fd1392, %fd1378;
	mov.f64 	%fd1393, %fd1379;
	mov.f64 	%fd1394, %fd1380;
	mov.f64 	%fd1395, %fd1381;
	mov.f64 	%fd1396, %fd1382;
	mov.u64 	%rd480, %rd478;
	@%p27 bra 	$L__BB1_145;
	cvt.s64.s32 	%rd192, %r1332;
	add.s64 	%rd480, %rd164, %rd192;
	setp.lt.f64 	%p28, %fd798, %fd1382;
	mov.f64 	%fd1390, %fd792;
	mov.f64 	%fd1391, %fd793;
	mov.f64 	%fd1392, %fd794;
	mov.f64 	%fd1393, %fd795;
	mov.f64 	%fd1394, %fd796;
	mov.f64 	%fd1395, %fd797;
	mov.f64 	%fd1396, %fd798;
	@%p28 bra 	$L__BB1_145;
	cvt.s64.s32 	%rd193, %r1332;
	add.s64 	%rd194, %rd164, %rd193;
	setp.lt.s64 	%p29, %rd478, %rd194;
	selp.f64 	%fd1390, %fd1376, %fd792, %p29;
	selp.f64 	%fd1391, %fd1377, %fd793, %p29;
	selp.f64 	%fd1392, %fd1378, %fd794, %p29;
	selp.f64 	%fd1393, %fd1379, %fd795, %p29;
	selp.f64 	%fd1394, %fd1380, %fd796, %p29;
	selp.f64 	%fd1395, %fd1381, %fd797, %p29;
	selp.f64 	%fd1396, %fd1382, %fd798, %p29;
	min.s64 	%rd480, %rd478, %rd194;
$L__BB1_145:
	add.s32 	%r1330, %r1330, 1024;
	add.s32 	%r1334, %r1334, 1024;
	add.s32 	%r1333, %r1333, 1024;
	add.s32 	%r1332, %r1332, 1024;
	add.s32 	%r1331, %r1331, 1024;
	setp.lt.s32 	%p30, %r1330, %r40;
	@%p30 bra 	$L__BB1_133;
$L__BB1_146:
	// begin inline asm
	mov.u32 %r83, %laneid;
	// end inline asm
	mov.b64 	%rd195, %fd1390;
	mov.b64 	{%r85, %r90}, %rd195;
	mov.b32 	%r161, 1;
	mov.b32 	%r162, 31;
	mov.b32 	%r163, -1;
	// begin inline asm
	shfl.sync.down.b32 %r84, %r85, %r161, %r162, %r163;
	// end inline asm
	// begin inline asm
	shfl.sync.down.b32 %r89, %r90, %r161, %r162, %r163;
	// end inline asm
	mov.b64 	%rd196, {%r84, %r89};
	mov.b64 	%fd820, %rd196;
	mov.b64 	%rd197, %fd1391;
	mov.b64 	{%r95, %r100}, %rd197;
	// begin inline asm
	shfl.sync.down.b32 %r94, %r95, %r161, %r162, %r163;
	// end inline asm
	// begin inline asm
	shfl.sync.down.b32 %r99, %r100, %r161, %r162, %r163;
	// end inline asm
	mov.b64 	%rd198, {%r94, %r99};
	mov.b64 	%fd821, %rd198;
	mov.b64 	%rd199, %fd1392;
	mov.b64 	{%r105, %r110}, %rd199;
	// begin inline asm
	shfl.sync.down.b32 %r104, %r105, %r161, %r162, %r163;
	// end inline asm
	// begin inline asm
	shfl.sync.down.b32 %r109, %r110, %r161, %r162, %r163;
	// end inline asm
	mov.b64 	%rd200, {%r104, %r109};
	mov.b64 	%fd822, %rd200;
	mov.b64 	%rd201, %fd1393;
	mov.b64 	{%r115, %r120}, %rd201;
	// begin inline asm
	shfl.sync.down.b32 %r114, %r115, %r161, %r162, %r163;
	// end inline asm
	// begin inline asm
	shfl.sync.down.b32 %r119, %r120, %r161, %r162, %r163;
	// end inline asm
	mov.b64 	%rd202, {%r114, %r119};
	mov.b64 	%fd823, %rd202;
	mov.b64 	%rd203, %fd1394;
	mov.b64 	{%r125, %r130}, %rd203;
	// begin inline asm
	shfl.sync.down.b32 %r124, %r125, %r161, %r162, %r163;
	// end inline asm
	// begin inline asm
	shfl.sync.down.b32 %r129, %r130, %r161, %r162, %r163;
	// end inline asm
	mov.b64 	%rd204, {%r124, %r129};
	mov.b64 	%fd824, %rd204;
	mov.b64 	%rd205, %fd1395;
	mov.b64 	{%r135, %r140}, %rd205;
	// begin inline asm
	shfl.sync.down.b32 %r134, %r135, %r161, %r162, %r163;
	// end inline asm
	// begin inline asm
	shfl.sync.down.b32 %r139, %r140, %r161, %r162, %r163;
	// end inline asm
	mov.b64 	%rd206, {%r134, %r139};
	mov.b64 	%fd825, %rd206;
	mov.b64 	%rd207, %fd1396;
	mov.b64 	{%r145, %r150}, %rd207;
	// begin inline asm
	shfl.sync.down.b32 %r144, %r145, %r161, %r162, %r163;
	// end inline asm
	// begin inline asm
	shfl.sync.down.b32 %r149, %r150, %r161, %r162, %r163;
	// end inline asm
	mov.b64 	%rd208, {%r144, %r149};
	mov.b64 	%fd826, %rd208;
	mov.b64 	{%r155, %r160}, %rd480;
	// begin inline asm
	shfl.sync.down.b32 %r154, %r155, %r161, %r162, %r163;
	// end inline asm
	// begin inline asm
	shfl.sync.down.b32 %r159, %r160, %r161, %r162, %r163;
	// end inline asm
	mov.b64 	%rd127, {%r154, %r159};
	setp.gt.s32 	%p31, %r83, 30;
	setp.lt.f64 	%p32, %fd1396, %fd826;
	or.pred  	%p33, %p31, %p32;
	mov.f64 	%fd1397, %fd1390;
	mov.f64 	%fd1398, %fd1391;
	mov.f64 	%fd1399, %fd1392;
	mov.f64 	%fd1400, %fd1393;
	mov.f64 	%fd1401, %fd1394;
	mov.f64 	%fd1402, %fd1395;
	mov.f64 	%fd1403, %fd1396;
	mov.u64 	%rd481, %rd480;
	@%p33 bra 	$L__BB1_149;
	setp.gt.f64 	%p34, %fd1396, %fd826;
	mov.f64 	%fd1397, %fd820;
	mov.f64 	%fd1398, %fd821;
	mov.f64 	%fd1399, %fd822;
	mov.f64 	%fd1400, %fd823;
	mov.f64 	%fd1401, %fd824;
	mov.f64 	%fd1402, %fd825;
	mov.f64 	%fd1403, %fd826;
	mov.u64 	%rd481, %rd127;
	@%p34 bra 	$L__BB1_149;
	setp.lt.s64 	%p35, %rd480, %rd127;
	selp.f64 	%fd1397, %fd1390, %fd820, %p35;
	selp.f64 	%fd1398, %fd1391, %fd821, %p35;
	selp.f64 	%fd1399, %fd1392, %fd822, %p35;
	selp.f64 	%fd1400, %fd1393, %fd823, %p35;
	selp.f64 	%fd1401, %fd1394, %fd824, %p35;
	selp.f64 	%fd1402, %fd1395, %fd825, %p35;
	selp.f64 	%fd1403, %fd1396, %fd826, %p35;
	min.s64 	%rd481, %rd480, %rd127;
$L__BB1_149:
	mov.b64 	%rd209, %fd1397;
	mov.b64 	{%r165, %r170}, %rd209;
	mov.b32 	%r241, 2;
	mov.b32 	%r242, 31;
	mov.b32 	%r243, -1;
	// begin inline asm
	shfl.sync.down.b32 %r164, %r165, %r241, %r242, %r243;
	// end inline asm
	// begin inline asm
	shfl.sync.down.b32 %r169, %r170, %r241, %r242, %r243;
	// end inline asm
	mov.b64 	%rd210, {%r164, %r169};
	mov.b64 	%fd841, %rd210;
	mov.b64 	%rd211, %fd1398;
	mov.b64 	{%r175, %r180}, %rd211;
	// begin inline asm
	shfl.sync.down.b32 %r174, %r175, %r241, %r242, %r243;
	// end inline asm
	// begin inline asm
	shfl.sync.down.b32 %r179, %r180, %r241, %r242, %r243;
	// end inline asm
	mov.b64 	%rd212, {%r174, %r179};
	mov.b64 	%fd842, %rd212;
	mov.b64 	%rd213, %fd1399;
	mov.b64 	{%r185, %r190}, %rd213;
	// begin inline asm
	shfl.sync.down.b32 %r184, %r185, %r241, %r242, %r243;
	// end inline asm
	// begin inline asm
	shfl.sync.down.b32 %r189, %r190, %r241, %r242, %r243;
	// end inline asm
	mov.b64 	%rd214, {%r184, %r189};
	mov.b64 	%fd843, %rd214;
	mov.b64 	%rd215, %fd1400;
	mov.b64 	{%r195, %r200}, %rd215;
	// begin inline asm
	shfl.sync.down.b32 %r194, %r195, %r241, %r242, %r243;
	// end inline asm
	// begin inline asm
	shfl.sync.down.b32 %r199, %r200, %r241, %r242, %r243;
	// end inline asm
	mov.b64 	%rd216, {%r194, %r199};
	mov.b64 	%fd844, %rd216;
	mov.b64 	%rd217, %fd1401;
	mov.b64 	{%r205, %r210}, %rd217;
	// begin inline asm
	shfl.sync.down.b32 %r204, %r205, %r241, %r242, %r243;
	// end inline asm
	// begin inline asm
	shfl.sync.down.b32 %r209, %r210, %r241, %r242, %r243;
	// end inline asm
	mov.b64 	%rd218, {%r204, %r209};
	mov.b64 	%fd845, %rd218;
	mov.b64 	%rd219, %fd1402;
	mov.b64 	{%r215, %r220}, %rd219;
	// begin inline asm
	shfl.sync.down.b32 %r214, %r215, %r241, %r242, %r243;
	// end inline asm
	// begin inline asm
	shfl.sync.down.b32 %r219, %r220, %r241, %r242, %r243;
	// end inline asm
	mov.b64 	%rd220, {%r214, %r219};
	mov.b64 	%fd846, %rd220;
	mov.b64 	%rd221, %fd1403;
	mov.b64 	{%r225, %r230}, %rd221;
	// begin inline asm
	shfl.sync.down.b32 %r224, %r225, %r241, %r242, %r243;
	// end inline asm
	// begin inline asm
	shfl.sync.down.b32 %r229, %r230, %r241, %r242, %r243;
	// end inline asm
	mov.b64 	%rd222, {%r224, %r229};
	mov.b64 	%fd847, %rd222;
	mov.b64 	{%r235, %r240}, %rd481;
	// begin inline asm
	shfl.sync.down.b32 %r234, %r235, %r241, %r242, %r243;
	// end inline asm
	// begin inline asm
	shfl.sync.down.b32 %r239, %r240, %r241, %r242, %r243;
	// end inline asm
	mov.b64 	%rd130, {%r234, %r239};
	setp.gt.s32 	%p36, %r83, 29;
	setp.lt.f64 	%p37, %fd1403, %fd847;
	or.pred  	%p38, %p36, %p37;
	mov.f64 	%fd1404, %fd1397;
	mov.f64 	%fd1405, %fd1398;
	mov.f64 	%fd1406, %fd1399;
	mov.f64 	%fd1407, %fd1400;
	mov.f64 	%fd1408, %fd1401;
	mov.f64 	%fd1409, %fd1402;
	mov.f64 	%fd1410, %fd1403;
	mov.u64 	%rd482, %rd481;
	@%p38 bra 	$L__BB1_152;
	setp.gt.f64 	%p39, %fd1403, %fd847;
	mov.f64 	%fd1404, %fd841;
	mov.f64 	%fd1405, %fd842;
	mov.f64 	%fd1406, %fd843;
	mov.f64 	%fd1407, %fd844;
	mov.f64 	%fd1408, %fd845;
	mov.f64 	%fd1409, %fd846;
	mov.f64 	%fd1410, %fd847;
	mov.u64 	%rd482, %rd130;
	@%p39 bra 	$L__BB1_152;
	setp.lt.s64 	%p40, %rd481, %rd130;
	selp.f64 	%fd1404, %fd1397, %fd841, %p40;
	selp.f64 	%fd1405, %fd1398, %fd842, %p40;
	selp.f64 	%fd1406, %fd1399, %fd843, %p40;
	selp.f64 	%fd1407, %fd1400, %fd844, %p40;
	selp.f64 	%fd1408, %fd1401, %fd845, %p40;
	selp.f64 	%fd1409, %fd1402, %fd846, %p40;
	selp.f64 	%fd1410, %fd1403, %fd847, %p40;
	min.s64 	%rd482, %rd481, %rd130;
$L__BB1_152:
	mov.b64 	%rd223, %fd1404;
	mov.b64 	{%r245, %r250}, %rd223;
	mov.b32 	%r321, 4;
	mov.b32 	%r322, 31;
	mov.b32 	%r323, -1;
	// begin inline asm
	shfl.sync.down.b32 %r244, %r245, %r321, %r322, %r323;
	// end inline asm
	// begin inline asm
	shfl.sync.down.b32 %r249, %r250, %r321, %r322, %r323;
	// end inline asm
	mov.b64 	%rd224, {%r244, %r249};
	mov.b64 	%fd862, %rd224;
	mov.b64 	%rd225, %fd1405;
	mov.b64 	{%r255, %r260}, %rd225;
	// begin inline asm
	shfl.sync.down.b32 %r254, %r255, %r321, %r322, %r323;
	// end inline asm
	// begin inline asm
	shfl.sync.down.b32 %r259, %r260, %r321, %r322, %r323;
	// end inline asm
	mov.b64 	%rd226, {%r254, %r259};
	mov.b64 	%fd863, %rd226;
	mov.b64 	%rd227, %fd1406;
	mov.b64 	{%r265, %r270}, %rd227;
	// begin inline asm
	shfl.sync.down.b32 %r264, %r265, %r321, %r322, %r323;
	// end inline asm
	// begin inline asm
	shfl.sync.down.b32 %r269, %r270, %r321, %r322, %r323;
	// end inline asm
	mov.b64 	%rd228, {%r264, %r269};
	mov.b64 	%fd864, %rd228;
	mov.b64 	%rd229, %fd1407;
	mov.b64 	{%r275, %r280}, %rd229;
	// begin inline asm
	shfl.sync.down.b32 %r274, %r275, %r321, %r322, %r323;
	// end inline asm
	// begin inline asm
	shfl.sync.down.b32 %r279, %r280, %r321, %r322, %r323;
	// end inline asm
	mov.b64 	%rd230, {%r274, %r279};
	mov.b64 	%fd865, %rd230;
	mov.b64 	%rd231, %fd1408;
	mov.b64 	{%r285, %r290}, %rd231;
	// begin inline asm
	shfl.sync.down.b32 %r284, %r285, %r321, %r322, %r323;
	// end inline asm
	// begin inline asm
	shfl.sync.down.b32 %r289, %r290, %r321, %r322, %r323;
	// end inline asm
	mov.b64 	%rd232, {%r284, %r289};
	mov.b64 	%fd866, %rd232;
	mov.b64 	%rd233, %fd1409;
	mov.b64 	{%r295, %r300}, %rd233;
	// begin inline asm
	shfl.sync.down.b32 %r294, %r295, %r321, %r322, %r323;
	// end inline asm
	// begin inline asm
	shfl.sync.down.b32 %r299, %r300, %r321, %r322, %r323;
	// end inline asm
	mov.b64 	%rd234, {%r294, %r299};
	mov.b64 	%fd867, %rd234;
	mov.b64 	%rd235, %fd1410;
	mov.b64 	{%r305, %r310}, %rd235;
	// begin inline asm
	shfl.sync.down.b32 %r304, %r305, %r321, %r322, %r323;
	// end inline asm
	// begin inline asm
	shfl.sync.down.b32 %r309, %r310, %r321, %r322, %r323;
	// end inline asm
	mov.b64 	%rd236, {%r304, %r309};
	mov.b64 	%fd868, %rd236;
	mov.b64 	{%r315, %r320}, %rd482;
	// begin inline asm
	shfl.sync.down.b32 %r314, %r315, %r321, %r322, %r323;
	// end inline asm
	// begin inline asm
	shfl.sync.down.b32 %r319, %r320, %r321, %r322, %r323;
	// end inline asm
	mov.b64 	%rd133, {%r314, %r319};
	setp.gt.s32 	%p41, %r83, 27;
	setp.lt.f64 	%p42, %fd1410, %fd868;
	or.pred  	%p43, %p41, %p42;
	mov.f64 	%fd1411, %fd1404;
	mov.f64 	%fd1412, %fd1405;
	mov.f64 	%fd1413, %fd1406;
	mov.f64 	%fd1414, %fd1407;
	mov.f64 	%fd1415, %fd1408;
	mov.f64 	%fd1416, %fd1409;
	mov.f64 	%fd1417, %fd1410;
	mov.u64 	%rd483, %rd482;
	@%p43 bra 	$L__BB1_155;
	setp.gt.f64 	%p44, %fd1410, %fd868;
	mov.f64 	%fd1411, %fd862;
	mov.f64 	%fd1412, %fd863;
	mov.f64 	%fd1413, %fd864;
	mov.f64 	%fd1414, %fd865;
	mov.f64 	%fd1415, %fd866;
	mov.f64 	%fd1416, %fd867;
	mov.f64 	%fd1417, %fd868;
	mov.u64 	%rd483, %rd133;
	@%p44 bra 	$L__BB1_155;
	setp.lt.s64 	%p45, %rd482, %rd133;
	selp.f64 	%fd1411, %fd1404, %fd862, %p45;
	selp.f64 	%fd1412, %fd1405, %fd863, %p45;
	selp.f64 	%fd1413, %fd1406, %fd864, %p45;
	selp.f64 	%fd1414, %fd1407, %fd865, %p45;
	selp.f64 	%fd1415, %fd1408, %fd866, %p45;
	selp.f64 	%fd1416, %fd1409, %fd867, %p45;
	selp.f64 	%fd1417, %fd1410, %fd868, %p45;
	min.s64 	%rd483, %rd482, %rd133;
$L__BB1_155:
	mov.b64 	%rd237, %fd1411;
	mov.b64 	{%r325, %r330}, %rd237;
	mov.b32 	%r401, 8;
	mov.b32 	%r402, 31;
	mov.b32 	%r403, -1;
	// begin inline asm
	shfl.sync.down.b32 %r324, %r325, %r401, %r402, %r403;
	// end inline asm
	// begin inline asm
	shfl.sync.down.b32 %r329, %r330, %r401, %r402, %r403;
	// end inline asm
	mov.b64 	%rd238, {%r324, %r329};
	mov.b64 	%fd883, %rd238;
	mov.b64 	%rd239, %fd1412;
	mov.b64 	{%r335, %r340}, %rd239;
	// begin inline asm
	shfl.sync.down.b32 %r334, %r335, %r401, %r402, %r403;
	// end inline asm
	// begin inline asm
	shfl.sync.down.b32 %r339, %r340, %r401, %r402, %r403;
	// end inline asm
	mov.b64 	%rd240, {%r334, %r339};
	mov.b64 	%fd884, %rd240;
	mov.b64 	%rd241, %fd1413;
	mov.b64 	{%r345, %r350}, %rd241;
	// begin inline asm
	shfl.sync.down.b32 %r344, %r345, %r401, %r402, %r403;
	// end inline asm
	// begin inline asm
	shfl.sync.down.b32 %r349, %r350, %r401, %r402, %r403;
	// end inline asm
	mov.b64 	%rd242, {%r344, %r349};
	mov.b64 	%fd885, %rd242;
	mov.b64 	%rd243, %fd1414;
	mov.b64 	{%r355, %r360}, %rd243;
	// begin inline asm
	shfl.sync.down.b32 %r354, %r355, %r401, %r402, %r403;
	// end inline asm
	// begin inline asm
	shfl.sync.down.b32 %r359, %r360, %r401, %r402, %r403;
	// end inline asm
	mov.b64 	%rd244, {%r354, %r359};
	mov.b64 	%fd886, %rd244;
	mov.b64 	%rd245, %fd1415;
	mov.b64 	{%r365, %r370}, %rd245;
	// begin inline asm
	shfl.sync.down.b32 %r364, %r365, %r401, %r402, %r403;
	// end inline asm
	// begin inline asm
	shfl.sync.down.b32 %r369, %r370, %r401, %r402, %r403;
	// end inline asm
	mov.b64 	%rd246, {%r364, %r369};
	mov.b64 	%fd887, %rd246;
	mov.b64 	%rd247, %fd1416;
	mov.b64 	{%r375, %r380}, %rd247;
	// begin inline asm
	shfl.sync.down.b32 %r374, %r375, %r401, %r402, %r403;
	// end inline asm
	// begin inline asm
	shfl.sync.down.b32 %r379, %r380, %r401, %r402, %r403;
	// end inline asm
	mov.b64 	%rd248, {%r374, %r379};
	mov.b64 	%fd888, %rd248;
	mov.b64 	%rd249, %fd1417;
	mov.b64 	{%r385, %r390}, %rd249;
	// begin inline asm
	shfl.sync.down.b32 %r384, %r385, %r401, %r402, %r403;
	// end inline asm
	// begin inline asm
	shfl.sync.down.b32 %r389, %r390, %r401, %r402, %r403;
	// end inline asm
	mov.b64 	%rd250, {%r384, %r389};
	mov.b64 	%fd889, %rd250;
	mov.b64 	{%r395, %r400}, %rd483;
	// begin inline asm
	shfl.sync.down.b32 %r394, %r395, %r401, %r402, %r403;
	// end inline asm
	// begin inline asm
	shfl.sync.down.b32 %r399, %r400, %r401, %r402, %r403;
	// end inline asm
	mov.b64 	%rd136, {%r394, %r399};
	setp.gt.s32 	%p46, %r83, 23;
	setp.lt.f64 	%p47, %fd1417, %fd889;
	or.pred  	%p48, %p46, %p47;
	mov.f64 	%fd1418, %fd1411;
	mov.f64 	%fd1419, %fd1412;
	mov.f64 	%fd1420, %fd1413;
	mov.f64 	%fd1421, %fd1414;
	mov.f64 	%fd1422, %fd1415;
	mov.f64 	%fd1423, %fd1416;
	mov.f64 	%fd1424, %fd1417;
	mov.u64 	%rd484, %rd483;
	@%p48 bra 	$L__BB1_158;
	setp.gt.f64 	%p49, %fd1417, %fd889;
	mov.f64 	%fd1418, %fd883;
	mov.f64 	%fd1419, %fd884;
	mov.f64 	%fd1420, %fd885;
	mov.f64 	%fd1421, %fd886;
	mov.f64 	%fd1422, %fd887;
	mov.f64 	%fd1423, %fd888;
	mov.f64 	%fd1424, %fd889;
	mov.u64 	%rd484, %rd136;
	@%p49 bra 	$L__BB1_158;
	setp.lt.s64 	%p50, %rd483, %rd136;
	selp.f64 	%fd1418, %fd1411, %fd883, %p50;
	selp.f64 	%fd1419, %fd1412, %fd884, %p50;
	selp.f64 	%fd1420, %fd1413, %fd885, %p50;
	selp.f64 	%fd1421, %fd1414, %fd886, %p50;
	selp.f64 	%fd1422, %fd1415, %fd887, %p50;
	selp.f64 	%fd1423, %fd1416, %fd888, %p50;
	selp.f64 	%fd1424, %fd1417, %fd889, %p50;
	min.s64 	%rd484, %rd483, %rd136;
$L__BB1_158:
	mov.b64 	%rd251, %fd1418;
	mov.b64 	{%r405, %r410}, %rd251;
	mov.b32 	%r481, 16;
	mov.b32 	%r482, 31;
	mov.b32 	%r483, -1;
	// begin inline asm
	shfl.sync.down.b32 %r404, %r405, %r481, %r482, %r483;
	// end inline asm
	// begin inline asm
	shfl.sync.down.b32 %r409, %r410, %r481, %r482, %r483;
	// end inline asm
	mov.b64 	%rd252, {%r404, %r409};
	mov.b64 	%fd904, %rd252;
	mov.b64 	%rd253, %fd1419;
	mov.b64 	{%r415, %r420}, %rd253;
	// begin inline asm
	shfl.sync.down.b32 %r414, %r415, %r481, %r482, %r483;
	// end inline asm
	// begin inline asm
	shfl.sync.down.b32 %r419, %r420, %r481, %r482, %r483;
	// end inline asm
	mov.b64 	%rd254, {%r414, %r419};
	mov.b64 	%fd905, %rd254;
	mov.b64 	%rd255, %fd1420;
	mov.b64 	{%r425, %r430}, %rd255;
	// begin inline asm
	shfl.sync.down.b32 %r424, %r425, %r481, %r482, %r483;
	// end inline asm
	// begin inline asm
	shfl.sync.down.b32 %r429, %r430, %r481, %r482, %r483;
	// end inline asm
	mov.b64 	%rd256, {%r424, %r429};
	mov.b64 	%fd906, %rd256;
	mov.b64 	%rd257, %fd1421;
	mov.b64 	{%r435, %r440}, %rd257;
	// begin inline asm
	shfl.sync.down.b32 %r434, %r435, %r481, %r482, %r483;
	// end inline asm
	// begin inline asm
	shfl.sync.down.b32 %r439, %r440, %r481, %r482, %r483;
	// end inline asm
	mov.b64 	%rd258, {%r434, %r439};
	mov.b64 	%fd907, %rd258;
	mov.b64 	%rd259, %fd1422;
	mov.b64 	{%r445, %r450}, %rd259;
	// begin inline asm
	shfl.sync.down.b32 %r444, %r445, %r481, %r482, %r483;
	// end inline asm
	// begin inline asm
	shfl.sync.down.b32 %r449, %r450, %r481, %r482, %r483;
	// end inline asm
	mov.b64 	%rd260, {%r444, %r449};
	mov.b64 	%fd908, %rd260;
	mov.b64 	%rd261, %fd1423;
	mov.b64 	{%r455, %r460}, %rd261;
	// begin inline asm
	shfl.sync.down.b32 %r454, %r455, %r481, %r482, %r483;
	// end inline asm
	// begin inline asm
	shfl.sync.down.b32 %r459, %r460, %r481, %r482, %r483;
	// end inline asm
	mov.b64 	%rd262, {%r454, %r459};
	mov.b64 	%fd909, %rd262;
	mov.b64 	%rd263, %fd1424;
	mov.b64 	{%r465, %r470}, %rd263;
	// begin inline asm
	shfl.sync.down.b32 %r464, %r465, %r481, %r482, %r483;
	// end inline asm
	// begin inline asm
	shfl.sync.down.b32 %r469, %r470, %r481, %r482, %r483;
	// end inline asm
	mov.b64 	%rd264, {%r464, %r469};
	mov.b64 	%fd910, %rd264;
	mov.b64 	{%r475, %r480}, %rd484;
	// begin inline asm
	shfl.sync.down.b32 %r474, %r475, %r481, %r482, %r483;
	// end inline asm
	// begin inline asm
	shfl.sync.down.b32 %r479, %r480, %r481, %r482, %r483;
	// end inline asm
	mov.b64 	%rd139, {%r474, %r479};
	setp.gt.s32 	%p51, %r83, 15;
	setp.lt.f64 	%p52, %fd1424, %fd910;
	or.pred  	%p53, %p51, %p52;
	mov.f64 	%fd1480, %fd1418;
	mov.f64 	%fd1479, %fd1419;
	mov.f64 	%fd1478, %fd1420;
	mov.f64 	%fd1477, %fd1421;
	mov.f64 	%fd1476, %fd1422;
	mov.f64 	%fd1475, %fd1423;
	mov.f64 	%fd1474, %fd1424;
	mov.u64 	%rd492, %rd484;
	@%p53 bra 	$L__BB1_161;
	setp.gt.f64 	%p54, %fd1424, %fd910;
	mov.f64 	%fd1480, %fd904;
	mov.f64 	%fd1479, %fd905;
	mov.f64 	%fd1478, %fd906;
	mov.f64 	%fd1477, %fd907;
	mov.f64 	%fd1476, %fd908;
	mov.f64 	%fd1475, %fd909;
	mov.f64 	%fd1474, %fd910;
	mov.u64 	%rd492, %rd139;
	@%p54 bra 	$L__BB1_161;
	setp.lt.s64 	%p55, %rd484, %rd139;
	selp.f64 	%fd1480, %fd1418, %fd904, %p55;
	selp.f64 	%fd1479, %fd1419, %fd905, %p55;
	selp.f64 	%fd1478, %fd1420, %fd906, %p55;
	selp.f64 	%fd1477, %fd1421, %fd907, %p55;
	selp.f64 	%fd1476, %fd1422, %fd908, %p55;
	selp.f64 	%fd1475, %fd1423, %fd909, %p55;
	selp.f64 	%fd1474, %fd1424, %fd910, %p55;
	min.s64 	%rd492, %rd484, %rd139;
$L__BB1_161:
	mov.u32 	%r66, %tid.x;
	setp.ne.s32 	%p56, %r83, 0;
	@%p56 bra 	$L__BB1_163;
	shl.b32 	%r484, %r66, 1;
	and.b32  	%r485, %r484, 1984;
	mov.u32 	%r486, _ZN6thrust24THRUST_300001_SM_1000_NS8cuda_cub4core6detail5shmemE;
	add.s32 	%r487, %r486, %r485;
	st.shared.f64 	[%r487+8], %fd1480;
	st.shared.v2.f64 	[%r487+16], {%fd1479, %fd1478};
	st.shared.v2.f64 	[%r487+32], {%fd1477, %fd1476};
	st.shared.v2.f64 	[%r487+48], {%fd1475, %fd1474};
	st.shared.u64 	[%r487+64], %rd492;
$L__BB1_163:
	bar.sync 	0;
	setp.ne.s32 	%p57, %r66, 0;
	@%p57 bra 	$L__BB1_185;
	ld.shared.f64 	%fd925, [_ZN6thrust24THRUST_300001_SM_1000_NS8cuda_cub4core6detail5shmemE+72];
	ld.shared.v2.f64 	{%fd926, %fd927}, [_ZN6thrust24THRUST_300001_SM_1000_NS8cuda_cub4core6detail5shmemE+80];
	ld.shared.v2.f64 	{%fd928, %fd929}, [_ZN6thrust24THRUST_300001_SM_1000_NS8cuda_cub4core6detail5shmemE+96];
	ld.shared.v2.f64 	{%fd930, %fd931}, [_ZN6thrust24THRUST_300001_SM_1000_NS8cuda_cub4core6detail5shmemE+112];
	ld.shared.u64 	%rd142, [_ZN6thrust24THRUST_300001_SM_1000_NS8cuda_cub4core6detail5shmemE+128];
	setp.lt.f64 	%p58, %fd1474, %fd931;
	mov.f64 	%fd1432, %fd1480;
	mov.f64 	%fd1433, %fd1479;
	mov.f64 	%fd1434, %fd1478;
	mov.f64 	%fd1435, %fd1477;
	mov.f64 	%fd1436, %fd1476;
	mov.f64 	%fd1437, %fd1475;
	mov.f64 	%fd1438, %fd1474;
	mov.u64 	%rd486, %rd492;
	@%p58 bra 	$L__BB1_167;
	setp.lt.f64 	%p59, %fd931, %fd1474;
	mov.f64 	%fd1432, %fd925;
	mov.f64 	%fd1433, %fd926;
	mov.f64 	%fd1434, %fd927;
	mov.f64 	%fd1435, %fd928;
	mov.f64 	%fd1436, %fd929;
	mov.f64 	%fd1437, %fd930;
	mov.f64 	%fd1438, %fd931;
	mov.u64 	%rd486, %rd142;
	@%p59 bra 	$L__BB1_167;
	setp.lt.s64 	%p60, %rd492, %rd142;
	selp.f64 	%fd1432, %fd1480, %fd925, %p60;
	selp.f64 	%fd1433, %fd1479, %fd926, %p60;
	selp.f64 	%fd1434, %fd1478, %fd927, %p60;
	selp.f64 	%fd1435, %fd1477, %fd928, %p60;
	selp.f64 	%fd1436, %fd1476, %fd929, %p60;
	selp.f64 	%fd1437, %fd1475, %fd930, %p60;
	selp.f64 	%fd1438, %fd1474, %fd931, %p60;
	min.s64 	%rd486, %rd492, %rd142;
$L__BB1_167:
	ld.shared.f64 	%fd946, [_ZN6thrust24THRUST_300001_SM_1000_NS8cuda_cub4core6detail5shmemE+136];
	ld.shared.v2.f64 	{%fd947, %fd948}, [_ZN6thrust24THRUST_300001_SM_1000_NS8cuda_cub4core6detail5shmemE+144];
	ld.shared.v2.f64 	{%fd949, %fd950}, [_ZN6thrust24THRUST_300001_SM_1000_NS8cuda_cub4core6detail5shmemE+160];
	ld.shared.v2.f64 	{%fd951, %fd952}, [_ZN6thrust24THRUST_300001_SM_1000_NS8cuda_cub4core6detail5shmemE+176];
	ld.shared.u64 	%rd145, [_ZN6thrust24THRUST_300001_SM_1000_NS8cuda_cub4core6detail5shmemE+192];
	setp.lt.f64 	%p61, %fd1438, %fd952;
	mov.f64 	%fd1439, %fd1432;
	mov.f64 	%fd1440, %fd1433;
	mov.f64 	%fd1441, %fd1434;
	mov.f64 	%fd1442, %fd1435;
	mov.f64 	%fd1443, %fd1436;
	mov.f64 	%fd1444, %fd1437;
	mov.f64 	%fd1445, %fd1438;
	mov.u64 	%rd487, %rd486;
	@%p61 bra 	$L__BB1_170;
	setp.lt.f64 	%p62, %fd952, %fd1438;
	mov.f64 	%fd1439, %fd946;
	mov.f64 	%fd1440, %fd947;
	mov.f64 	%fd1441, %fd948;
	mov.f64 	%fd1442, %fd949;
	mov.f64 	%fd1443, %fd950;
	mov.f64 	%fd1444, %fd951;
	mov.f64 	%fd1445, %fd952;
	mov.u64 	%rd487, %rd145;
	@%p62 bra 	$L__BB1_170;
	setp.lt.s64 	%p63, %rd486, %rd145;
	selp.f64 	%fd1439, %fd1432, %fd946, %p63;
	selp.f64 	%fd1440, %fd1433, %fd947, %p63;
	selp.f64 	%fd1441, %fd1434, %fd948, %p63;
	selp.f64 	%fd1442, %fd1435, %fd949, %p63;
	selp.f64 	%fd1443, %fd1436, %fd950, %p63;
	selp.f64 	%fd1444, %fd1437, %fd951, %p63;
	selp.f64 	%fd1445, %fd1438, %fd952, %p63;
	min.s64 	%rd487, %rd486, %rd145;
$L__BB1_170:
	ld.shared.f64 	%fd967, [_ZN6thrust24THRUST_300001_SM_1000_NS8cuda_cub4core6detail5shmemE+200];
	ld.shared.v2.f64 	{%fd968, %fd969}, [_ZN6thrust24THRUST_300001_SM_1000_NS8cuda_cub4core6detail5shmemE+208];
	ld.shared.v2.f64 	{%fd970, %fd971}, [_ZN6thrust24THRUST_300001_SM_1000_NS8cuda_cub4core6detail5shmemE+224];
	ld.shared.v2.f64 	{%fd972, %fd973}, [_ZN6thrust24THRUST_300001_SM_1000_NS8cuda_cub4core6detail5shmemE+240];
	ld.shared.u64 	%rd148, [_ZN6thrust24THRUST_300001_SM_1000_NS8cuda_cub4core6detail5shmemE+256];
	setp.lt.f64 	%p64, %fd1445, %fd973;
	mov.f64 	%fd1446, %fd1439;
	mov.f64 	%fd1447, %fd1440;
	mov.f64 	%fd1448, %fd1441;
	mov.f64 	%fd1449, %fd1442;
	mov.f64 	%fd1450, %fd1443;
	mov.f64 	%fd1451, %fd1444;
	mov.f64 	%fd1452, %fd1445;
	mov.u64 	%rd488, %rd487;
	@%p64 bra 	$L__BB1_173;
	setp.lt.f64 	%p65, %fd973, %fd1445;
	mov.f64 	%fd1446, %fd967;
	mov.f64 	%fd1447, %fd968;
	mov.f64 	%fd1448, %fd969;
	mov.f64 	%fd1449, %fd970;
	mov.f64 	%fd1450, %fd971;
	mov.f64 	%fd1451, %fd972;
	mov.f64 	%fd1452, %fd973;
	mov.u64 	%rd488, %rd148;
	@%p65 bra 	$L__BB1_173;
	setp.lt.s64 	%p66, %rd487, %rd148;
	selp.f64 	%fd1446, %fd1439, %fd967, %p66;
	selp.f64 	%fd1447, %fd1440, %fd968, %p66;
	selp.f64 	%fd1448, %fd1441, %fd969, %p66;
	selp.f64 	%fd1449, %fd1442, %fd970, %p66;
	selp.f64 	%fd1450, %fd1443, %fd971, %p66;
	selp.f64 	%fd1451, %fd1444, %fd972, %p66;
	selp.f64 	%fd1452, %fd1445, %fd973, %p66;
	min.s64 	%rd488, %rd487, %rd148;
$L__BB1_173:
	ld.shared.f64 	%fd988, [_ZN6thrust24THRUST_300001_SM_1000_NS8cuda_cub4core6detail5shmemE+264];
	ld.shared.v2.f64 	{%fd989, %fd990}, [_ZN6thrust24THRUST_300001_SM_1000_NS8cuda_cub4core6detail5shmemE+272];
	ld.shared.v2.f64 	{%fd991, %fd992}, [_ZN6thrust24THRUST_300001_SM_1000_NS8cuda_cub4core6detail5shmemE+288];
	ld.shared.v2.f64 	{%fd993, %fd994}, [_ZN6thrust24THRUST_300001_SM_1000_NS8cuda_cub4core6detail5shmemE+304];
	ld.shared.u64 	%rd151, [_ZN6thrust24THRUST_300001_SM_1000_NS8cuda_cub4core6detail5shmemE+320];
	setp.lt.f64 	%p67, %fd1452, %fd994;
	mov.f64 	%fd1453, %fd1446;
	mov.f64 	%fd1454, %fd1447;
	mov.f64 	%fd1455, %fd1448;
	mov.f64 	%fd1456, %fd1449;
	mov.f64 	%fd1457, %fd1450;
	mov.f64 	%fd1458, %fd1451;
	mov.f64 	%fd1459, %fd1452;
	mov.u64 	%rd489, %rd488;
	@%p67 bra 	$L__BB1_176;
	setp.lt.f64 	%p68, %fd994, %fd1452;
	mov.f64 	%fd1453, %fd988;
	mov.f64 	%fd1454, %fd989;
	mov.f64 	%fd1455, %fd990;
	mov.f64 	%fd1456, %fd991;
	mov.f64 	%fd1457, %fd992;
	mov.f64 	%fd1458, %fd993;
	mov.f64 	%fd1459, %fd994;
	mov.u64 	%rd489, %rd151;
	@%p68 bra 	$L__BB1_176;
	setp.lt.s64 	%p69, %rd488, %rd151;
	selp.f64 	%fd1453, %fd1446, %fd988, %p69;
	selp.f64 	%fd1454, %fd1447, %fd989, %p69;
	selp.f64 	%fd1455, %fd1448, %fd990, %p69;
	selp.f64 	%fd1456, %fd1449, %fd991, %p69;
	selp.f64 	%fd1457, %fd1450, %fd992, %p69;
	selp.f64 	%fd1458, %fd1451, %fd993, %p69;
	selp.f64 	%fd1459, %fd1452, %fd994, %p69;
	min.s64 	%rd489, %rd488, %rd151;
$L__BB1_176:
	ld.shared.f64 	%fd1009, [_ZN6thrust24THRUST_300001_SM_1000_NS8cuda_cub4core6detail5shmemE+328];
	ld.shared.v2.f64 	{%fd1010, %fd1011}, [_ZN6thrust24THRUST_300001_SM_1000_NS8cuda_cub4core6detail5shmemE+336];
	ld.shared.v2.f64 	{%fd1012, %fd1013}, [_ZN6thrust24THRUST_300001_SM_1000_NS8cuda_cub4core6detail5shmemE+352];
	ld.shared.v2.f64 	{%fd1014, %fd1015}, [_ZN6thrust24THRUST_300001_SM_1000_NS8cuda_cub4core6detail5shmemE+368];
	ld.shared.u64 	%rd154, [_ZN6thrust24THRUST_300001_SM_1000_NS8cuda_cub4core6detail5shmemE+384];
	setp.lt.f64 	%p70, %fd1459, %fd1015;
	mov.f64 	%fd1460, %fd1453;
	mov.f64 	%fd1461, %fd1454;
	mov.f64 	%fd1462, %fd1455;
	mov.f64 	%fd1463, %fd1456;
	mov.f64 	%fd1464, %fd1457;
	mov.f64 	%fd1465, %fd1458;
	mov.f64 	%fd1466, %fd1459;
	mov.u64 	%rd490, %rd489;
	@%p70 bra 	$L__BB1_179;
	setp.lt.f64 	%p71, %fd1015, %fd1459;
	mov.f64 	%fd1460, %fd1009;
	mov.f64 	%fd1461, %fd1010;
	mov.f64 	%fd1462, %fd1011;
	mov.f64 	%fd1463, %fd1012;
	mov.f64 	%fd1464, %fd1013;
	mov.f64 	%fd1465, %fd1014;
	mov.f64 	%fd1466, %fd1015;
	mov.u64 	%rd490, %rd154;
	@%p71 bra 	$L__BB1_179;
	setp.lt.s64 	%p72, %rd489, %rd154;
	selp.f64 	%fd1460, %fd1453, %fd1009, %p72;
	selp.f64 	%fd1461, %fd1454, %fd1010, %p72;
	selp.f64 	%fd1462, %fd1455, %fd1011, %p72;
	selp.f64 	%fd1463, %fd1456, %fd1012, %p72;
	selp.f64 	%fd1464, %fd1457, %fd1013, %p72;
	selp.f64 	%fd1465, %fd1458, %fd1014, %p72;
	selp.f64 	%fd1466, %fd1459, %fd1015, %p72;
	min.s64 	%rd490, %rd489, %rd154;
$L__BB1_179:
	ld.shared.f64 	%fd1030, [_ZN6thrust24THRUST_300001_SM_1000_NS8cuda_cub4core6detail5shmemE+392];
	ld.shared.v2.f64 	{%fd1031, %fd1032}, [_ZN6thrust24THRUST_300001_SM_1000_NS8cuda_cub4core6detail5shmemE+400];
	ld.shared.v2.f64 	{%fd1033, %fd1034}, [_ZN6thrust24THRUST_300001_SM_1000_NS8cuda_cub4core6detail5shmemE+416];
	ld.shared.v2.f64 	{%fd1035, %fd1036}, [_ZN6thrust24THRUST_300001_SM_1000_NS8cuda_cub4core6detail5shmemE+432];
	ld.shared.u64 	%rd157, [_ZN6thrust24THRUST_300001_SM_1000_NS8cuda_cub4core6detail5shmemE+448];
	setp.lt.f64 	%p73, %fd1466, %fd1036;
	mov.f64 	%fd1467, %fd1460;
	mov.f64 	%fd1468, %fd1461;
	mov.f64 	%fd1469, %fd1462;
	mov.f64 	%fd1470, %fd1463;
	mov.f64 	%fd1471, %fd1464;
	mov.f64 	%fd1472, %fd1465;
	mov.f64 	%fd1473, %fd1466;
	mov.u64 	%rd491, %rd490;
	@%p73 bra 	$L__BB1_182;
	setp.lt.f64 	%p74, %fd1036, %fd1466;
	mov.f64 	%fd1467, %fd1030;
	mov.f64 	%fd1468, %fd1031;
	mov.f64 	%fd1469, %fd1032;
	mov.f64 	%fd1470, %fd1033;
	mov.f64 	%fd1471, %fd1034;
	mov.f64 	%fd1472, %fd1035;
	mov.f64 	%fd1473, %fd1036;
	mov.u64 	%rd491, %rd157;
	@%p74 bra 	$L__BB1_182;
	setp.lt.s64 	%p75, %rd490, %rd157;
	selp.f64 	%fd1467, %fd1460, %fd1030, %p75;
	selp.f64 	%fd1468, %fd1461, %fd1031, %p75;
	selp.f64 	%fd1469, %fd1462, %fd1032, %p75;
	selp.f64 	%fd1470, %fd1463, %fd1033, %p75;
	selp.f64 	%fd1471, %fd1464, %fd1034, %p75;
	selp.f64 	%fd1472, %fd1465, %fd1035, %p75;
	selp.f64 	%fd1473, %fd1466, %fd1036, %p75;
	min.s64 	%rd491, %rd490, %rd157;
$L__BB1_182:
	ld.shared.f64 	%fd1051, [_ZN6thrust24THRUST_300001_SM_1000_NS8cuda_cub4core6detail5shmemE+456];
	ld.shared.v2.f64 	{%fd1052, %fd1053}, [_ZN6thrust24THRUST_300001_SM_1000_NS8cuda_cub4core6detail5shmemE+464];
	ld.shared.v2.f64 	{%fd1054, %fd1055}, [_ZN6thrust24THRUST_300001_SM_1000_NS8cuda_cub4core6detail5shmemE+480];
	ld.shared.v2.f64 	{%fd1056, %fd1057}, [_ZN6thrust24THRUST_300001_SM_1000_NS8cuda_cub4core6detail5shmemE+496];
	ld.shared.u64 	%rd160, [_ZN6thrust24THRUST_300001_SM_1000_NS8cuda_cub4core6detail5shmemE+512];
	setp.lt.f64 	%p76, %fd1473, %fd1057;
	mov.u64 	%rd492, %rd491;
	mov.f64 	%fd1474, %fd1473;
	mov.f64 	%fd1475, %fd1472;
	mov.f64 	%fd1476, %fd1471;
	mov.f64 	%fd1477, %fd1470;
	mov.f64 	%fd1478, %fd1469;
	mov.f64 	%fd1479, %fd1468;
	mov.f64 	%fd1480, %fd1467;
	@%p76 bra 	$L__BB1_185;
	setp.lt.f64 	%p77, %fd1057, %fd1473;
	mov.u64 	%rd492, %rd160;
	mov.f64 	%fd1474, %fd1057;
	mov.f64 	%fd1475, %fd1056;
	mov.f64 	%fd1476, %fd1055;
	mov.f64 	%fd1477, %fd1054;
	mov.f64 	%fd1478, %fd1053;
	mov.f64 	%fd1479, %fd1052;
	mov.f64 	%fd1480, %fd1051;
	@%p77 bra 	$L__BB1_185;
	setp.lt.s64 	%p78, %rd491, %rd160;
	selp.f64 	%fd1480, %fd1467, %fd1051, %p78;
	selp.f64 	%fd1479, %fd1468, %fd1052, %p78;
	selp.f64 	%fd1478, %fd1469, %fd1053, %p78;
	selp.f64 	%fd1477, %fd1470, %fd1054, %p78;
	selp.f64 	%fd1476, %fd1471, %fd1055, %p78;
	selp.f64 	%fd1475, %fd1472, %fd1056, %p78;
	selp.f64 	%fd1474, %fd1473, %fd1057, %p78;
	min.s64 	%rd492, %rd491, %rd160;
$L__BB1_185:
	mov.u32 	%r1313, %tid.x;
	setp.ne.s32 	%p205, %r1313, 0;
	@%p205 bra 	$L__BB1_187;
	ld.param.u64 	%rd434, [_ZN6thrust24THRUST_300001_SM_1000_NS8cuda_cub4core6detail13_kernel_agentINS1_8__reduce11ReduceAgentINS0_12zip_iteratorIN4cuda3std3__45tupleIJNS0_6detail15normal_iteratorINS0_10device_ptrI8ParticleEEEENS0_17counting_iteratorIlNS0_11use_defaultESJ_SJ_EEEEEEEPNSB_IJSF_lEEESN_iNS1_9__extrema9arg_min_fISF_l16CompareParticlesEEEEJSM_SO_iN3cub18CUB_300001_SM_100013GridEvenShareIiEENSV_9GridQueueIjEESS_EEEvDpT0__param_1];
	mov.u32 	%r1314, %ctaid.x;
	cvta.to.global.u64 	%rd431, %rd434;
	mul.wide.u32 	%rd432, %r1314, 64;
	add.s64 	%rd433, %rd431, %rd432;
	st.global.f64 	[%rd433], %fd1480;
	st.global.f64 	[%rd433+8], %fd1479;
	st.global.f64 	[%rd433+16], %fd1478;
	st.global.f64 	[%rd433+24], %fd1477;
	st.global.f64 	[%rd433+32], %fd1476;
	st.global.f64 	[%rd433+40], %fd1475;
	st.global.f64 	[%rd433+48], %fd1474;
	st.global.u64 	[%rd433+56], %rd492;
$L__BB1_187:
	ret;

}
	// .globl	_ZN6thrust24THRUST_300001_SM_1000_NS8cuda_cub4core6detail13_kernel_agentINS1_8__reduce10DrainAgentIiEEJN3cub18CUB_300001_SM_10009GridQueueIjEEiEEEvDpT0_
.visible .entry _ZN6thrust24THRUST_300001_SM_1000_NS8cuda_cub4core6detail13_kernel_agentINS1_8__reduce10DrainAgentIiEEJN3cub18CUB_300001_SM_10009GridQueueIjEEiEEEvDpT0_(
	.param .align 8 .b8 _ZN6thrust24THRUST_300001_SM_1000_NS8cuda_cub4core6detail13_kernel_agentINS1_8__reduce10DrainAgentIiEEJN3cub18CUB_300001_SM_10009GridQueueIjEEiEEEvDpT0__param_0[8],
	.param .u32 _ZN6thrust24THRUST_300001_SM_1000_NS8cuda_cub4core6detail13_kernel_agentINS1_8__reduce10DrainAgentIiEEJN3cub18CUB_300001_SM_10009GridQueueIjEEiEEEvDpT0__param_1
)
.maxntid 1
{
	.reg .b32 	%r<3>;
	.reg .b64 	%rd<3>;

	ld.param.u64 	%rd1, [_ZN6thrust24THRUST_300001_SM_1000_NS8cuda_cub4core6detail13_kernel_agentINS1_8__reduce10DrainAgentIiEEJN3cub18CUB_300001_SM_10009GridQueueIjEEiEEEvDpT0__param_0];
	ld.param.u32 	%r1, [_ZN6thrust24THRUST_300001_SM_1000_NS8cuda_cub4core6detail13_kernel_agentINS1_8__reduce10DrainAgentIiEEJN3cub18CUB_300001_SM_10009GridQueueIjEEiEEEvDpT0__param_1];
	cvta.to.global.u64 	%rd2, %rd1;
	st.global.u32 	[%rd2], %r1;
	mov.b32 	%r2, 0;
	st.global.u32 	[%rd2+4], %r2;
	ret;

}
	// .globl	_ZN6thrust24THRUST_300001_SM_1000_NS8cuda_cub4core6detail13_kernel_agentINS1_8__reduce11ReduceAgentIPN4cuda3std3__45tupleIJ8ParticlelEEESD_SC_iNS1_9__extrema9arg_min_fISB_l16CompareParticlesEEEEJSD_SD_iSH_EEEvDpT0_
.visible .entry _ZN6thrust24THRUST_300001_SM_1000_NS8cuda_cub4core6detail13_kernel_agentINS1_8__reduce11ReduceAgentIPN4cuda3std3__45tupleIJ8ParticlelEEESD_SC_iNS1_9__extrema9arg_min_fISB_l16CompareParticlesEEEEJSD_SD_iSH_EEEvDpT0_(
	.param .u64 .ptr .align 1 _ZN6thrust24THRUST_300001_SM_1000_NS8cuda_cub4core6detail13_kernel_agentINS1_8__reduce11ReduceAgentIPN4cuda3std3__45tupleIJ8ParticlelEEESD_SC_iNS1_9__extrema9arg_min_fISB_l16CompareParticlesEEEEJSD_SD_iSH_EEEvDpT0__param_0,
	.param .u64 .ptr .align 1 _ZN6thrust24THRUST_300001_SM_1000_NS8cuda_cub4core6detail13_kernel_agentINS1_8__reduce11ReduceAgentIPN4cuda3std3__45tupleIJ8ParticlelEEESD_SC_iNS1_9__extrema9arg_min_fISB_l16CompareParticlesEEEEJSD_SD_iSH_EEEvDpT0__param_1,
	.param .u32 _ZN6thrust24THRUST_300001_SM_1000_NS8cuda_cub4core6detail13_kernel_agentINS1_8__reduce11ReduceAgentIPN4cuda3std3__45tupleIJ8ParticlelEEESD_SC_iNS1_9__extrema9arg_min_fISB_l16CompareParticlesEEEEJSD_SD_iSH_EEEvDpT0__param_2,
	.param .align 1 .b8 _ZN6thrust24THRUST_300001_SM_1000_NS8cuda_cub4core6detail13_kernel_agentINS1_8__reduce11ReduceAgentIPN4cuda3std3__45tupleIJ8ParticlelEEESD_SC_iNS1_9__extrema9arg_min_fISB_l16CompareParticlesEEEEJSD_SD_iSH_EEEvDpT0__param_3[1]
)
.maxntid 256
{
	.reg .pred 	%p<155>;
	.reg .b32 	%r<908>;
	.reg .b64 	%rd<565>;
	.reg .b64 	%fd<1159>;

	ld.param.u32 	%r37, [_ZN6thrust24THRUST_300001_SM_1000_NS8cuda_cub4core6detail13_kernel_agentINS1_8__reduce11ReduceAgentIPN4cuda3std3__45tupleIJ8ParticlelEEESD_SC_iNS1_9__extrema9arg_min_fISB_l16CompareParticlesEEEEJSD_SD_iSH_EEEvDpT0__param_2];
	setp.eq.s32 	%p1, %r37, 0;
	@%p1 bra 	$L__BB3_142;
	ld.param.u32 	%r876, [_ZN6thrust24THRUST_300001_SM_1000_NS8cuda_cub4core6detail13_kernel_agentINS1_8__reduce11ReduceAgentIPN4cuda3std3__45tupleIJ8ParticlelEEESD_SC_iNS1_9__extrema9arg_min_fISB_l16CompareParticlesEEEEJSD_SD_iSH_EEEvDpT0__param_2];
	setp.gt.s32 	%p2, %r876, 255;
	@%p2 bra 	$L__BB3_71;
	ld.param.u32 	%r883, [_ZN6thrust24THRUST_300001_SM_1000_NS8cuda_cub4core6detail13_kernel_agentINS1_8__reduce11ReduceAgentIPN4cuda3std3__45tupleIJ8ParticlelEEESD_SC_iNS1_9__extrema9arg_min_fISB_l16CompareParticlesEEEEJSD_SD_iSH_EEEvDpT0__param_2];
	mov.u32 	%r898, %tid.x;
	setp.ge.s32 	%p77, %r898, %r883;
	mov.b64 	%rd526, 0;
	mov.f64 	%fd899, 0d0000000000000000;
	mov.f64 	%fd898, %fd899;
	mov.f64 	%fd897, %fd899;
	mov.f64 	%fd896, %fd899;
	mov.f64 	%fd895, %fd899;
	mov.f64 	%fd894, %fd899;
	mov.f64 	%fd893, %fd899;
	@%p77 bra 	$L__BB3_4;
	ld.param.u64 	%rd509, [_ZN6thrust24THRUST_300001_SM_1000_NS8cuda_cub4core6detail13_kernel_agentINS1_8__reduce11ReduceAgentIPN4cuda3std3__45tupleIJ8ParticlelEEESD_SC_iNS1_9__extrema9arg_min_fISB_l16CompareParticlesEEEEJSD_SD_iSH_EEEvDpT0__param_0];
	mul.wide.u32 	%rd342, %r898, 64;
	add.s64 	%rd327, %rd509, %rd342;
	// begin inline asm
	ld.global.nc.u64 %rd326, [%rd327];
	// end inline asm
	add.s64 	%rd329, %rd327, 8;
	// begin inline asm
	ld.global.nc.u64 %rd328, [%rd329];
	// end inline asm
	add.s64 	%rd331, %rd327, 16;
	// begin inline asm
	ld.global.nc.u64 %rd330, [%rd331];
	// end inline asm
	add.s64 	%rd333, %rd327, 24;
	// begin inline asm
	ld.global.nc.u64 %rd332, [%rd333];
	// end inline asm
	add.s64 	%rd335, %rd327, 32;
	// begin inline asm
	ld.global.nc.u64 %rd334, [%rd335];
	// end inline asm
	add.s64 	%rd337, %rd327, 40;
	// begin inline asm
	ld.global.nc.u64 %rd336, [%rd337];
	// end inline asm
	add.s64 	%rd339, %rd327, 48;
	// begin inline asm
	ld.global.nc.u64 %rd338, [%rd339];
	// end inline asm
	add.s64 	%rd341, %rd327, 56;
	// begin inline asm
	ld.global.nc.u64 %rd526, [%rd341];
	// end inline asm
	mov.b64 	%fd899, %rd326;
	mov.b64 	%fd898, %rd328;
	mov.b64 	%fd897, %rd330;
	mov.b64 	%fd896, %rd332;
	mov.b64 	%fd895, %rd334;
	mov.b64 	%fd894, %rd336;
	mov.b64 	%fd893, %rd338;
	add.s32 	%r898, %r898, 256;
$L__BB3_4:
	ld.param.u32 	%r884, [_ZN6thrust24THRUST_300001_SM_1000_NS8cuda_cub4core6detail13_kernel_agentINS1_8__reduce11ReduceAgentIPN4cuda3std3__45tupleIJ8ParticlelEEESD_SC_iNS1_9__extrema9arg_min_fISB_l16CompareParticlesEEEEJSD_SD_iSH_EEEvDpT0__param_2];
	setp.ge.s32 	%p78, %r898, %r884;
	@%p78 bra 	$L__BB3_25;
	ld.param.u32 	%r885, [_ZN6thrust24THRUST_300001_SM_1000_NS8cuda_cub4core6detail13_kernel_agentINS1_8__reduce11ReduceAgentIPN4cuda3std3__45tupleIJ8ParticlelEEESD_SC_iNS1_9__extrema9arg_min_fISB_l16CompareParticlesEEEEJSD_SD_iSH_EEEvDpT0__param_2];
	not.b32 	%r456, %r898;
	add.s32 	%r4, %r885, %r456;
	and.b32  	%r457, %r4, 768;
	setp.eq.s32 	%p79, %r457, 768;
	@%p79 bra 	$L__BB3_11;
	ld.param.u64 	%rd510, [_ZN6thrust24THRUST_300001_SM_1000_NS8cuda_cub4core6detail13_kernel_agentINS1_8__reduce11ReduceAgentIPN4cuda3std3__45tupleIJ8ParticlelEEESD_SC_iNS1_9__extrema9arg_min_fISB_l16CompareParticlesEEEEJSD_SD_iSH_EEEvDpT0__param_0];
	mul.wide.u32 	%rd344, %r898, 64;
	add.s64 	%rd345, %rd344, %rd510;
	add.s64 	%rd517, %rd345, 56;
	shr.u32 	%r458, %r4, 8;
	add.s32 	%r459, %r458, 1;
	and.b32  	%r460, %r459, 3;
	neg.s32 	%r896, %r460;
$L__BB3_7:
	.pragma "nounroll";
	mov.f64 	%fd21, %fd899;
	mov.f64 	%fd20, %fd898;
	mov.f64 	%fd19, %fd897;
	mov.f64 	%fd18, %fd896;
	mov.f64 	%fd17, %fd895;
	mov.f64 	%fd16, %fd894;
	mov.u64 	%rd5, %rd526;
	mov.f64 	%fd15, %fd893;
	add.s64 	%rd347, %rd517, -56;
	// begin inline asm
	ld.global.nc.u64 %rd346, [%rd347];
	// end inline asm
	add.s64 	%rd349, %rd517, -48;
	// begin inline asm
	ld.global.nc.u64 %rd348, [%rd349];
	// end inline asm
	add.s64 	%rd351, %rd517, -40;
	// begin inline asm
	ld.global.nc.u64 %rd350, [%rd351];
	// end inline asm
	add.s64 	%rd353, %rd517, -32;
	// begin inline asm
	ld.global.nc.u64 %rd352, [%rd353];
	// end inline asm
	add.s64 	%rd355, %rd517, -24;
	// begin inline asm
	ld.global.nc.u64 %rd354, [%rd355];
	// end inline asm
	add.s64 	%rd357, %rd517, -16;
	// begin inline asm
	ld.global.nc.u64 %rd356, [%rd357];
	// end inline asm
	add.s64 	%rd359, %rd517, -8;
	// begin inline asm
	ld.global.nc.u64 %rd358, [%rd359];
	// end inline asm
	// begin inline asm
	ld.global.nc.u64 %rd360, [%rd517];
	// end inline asm
	mov.b64 	%fd22, %rd346;
	mov.b64 	%fd23, %rd348;
	mov.b64 	%fd24, %rd350;
	mov.b64 	%fd25, %rd352;
	mov.b64 	%fd26, %rd354;
	mov.b64 	%fd27, %rd356;
	mov.b64 	%fd28, %rd358;
	setp.lt.f64 	%p80, %fd15, %fd28;
	@%p80 bra 	$L__BB3_10;
	setp.gt.f64 	%p81, %fd15, %fd28;
	mov.u64 	%rd526, %rd360;
	mov.f64 	%fd893, %fd28;
	mov.f64 	%fd894, %fd27;
	mov.f64 	%fd895, %fd26;
	mov.f64 	%fd896, %fd25;
	mov.f64 	%fd897, %fd24;
	mov.f64 	%fd898, %fd23;
	mov.f64 	%fd899, %fd22;
	@%p81 bra 	$L__BB3_10;
	setp.lt.s64 	%p82, %rd5, %rd360;
	min.s64 	%rd526, %rd5, %rd360;
	selp.f64 	%fd893, %fd15, %fd28, %p82;
	selp.f64 	%fd894, %fd16, %fd27, %p82;
	selp.f64 	%fd895, %fd17, %fd26, %p82;
	selp.f64 	%fd896, %fd18, %fd25, %p82;
	selp.f64 	%fd897, %fd19, %fd24, %p82;
	selp.f64 	%fd898, %fd20, %fd23, %p82;
	selp.f64 	%fd899, %fd21, %fd22, %p82;
$L__BB3_10:
	add.s32 	%r898, %r898, 256;
	add.s64 	%rd517, %rd517, 16384;
	add.s32 	%r896, %r896, 1;
	setp.ne.s32 	%p83, %r896, 0;
	@%p83 bra 	$L__BB3_7;
$L__BB3_11:
	setp.lt.u32 	%p84, %r4, 768;
	@%p84 bra 	$L__BB3_25;
$L__BB3_12:
	ld.param.u64 	%rd511, [_ZN6thrust24THRUST_300001_SM_1000_NS8cuda_cub4core6detail13_kernel_agentINS1_8__reduce11ReduceAgentIPN4cuda3std3__45tupleIJ8ParticlelEEESD_SC_iNS1_9__extrema9arg_min_fISB_l16CompareParticlesEEEEJSD_SD_iSH_EEEvDpT0__param_0];
	mul.wide.s32 	%rd378, %r898, 64;
	add.s64 	%rd363, %rd511, %rd378;
	// begin inline asm
	ld.global.nc.u64 %rd362, [%rd363];
	// end inline asm
	add.s64 	%rd365, %rd363, 8;
	// begin inline asm
	ld.global.nc.u64 %rd364, [%rd365];
	// end inline asm
	add.s64 	%rd367, %rd363, 16;
	// begin inline asm
	ld.global.nc.u64 %rd366, [%rd367];
	// end inline asm
	add.s64 	%rd369, %rd363, 24;
	// begin inline asm
	ld.global.nc.u64 %rd368, [%rd369];
	// end inline asm
	add.s64 	%rd371, %rd363, 32;
	// begin inline asm
	ld.global.nc.u64 %rd370, [%rd371];
	// end inline asm
	add.s64 	%rd373, %rd363, 40;
	// begin inline asm
	ld.global.nc.u64 %rd372, [%rd373];
	// end inline asm
	add.s64 	%rd375, %rd363, 48;
	// begin inline asm
	ld.global.nc.u64 %rd374, [%rd375];
	// end inline asm
	add.s64 	%rd377, %rd363, 56;
	// begin inline asm
	ld.global.nc.u64 %rd376, [%rd377];
	// end inline asm
	mov.b64 	%fd64, %rd362;
	mov.b64 	%fd65, %rd364;
	mov.b64 	%fd66, %rd366;
	mov.b64 	%fd67, %rd368;
	mov.b64 	%fd68, %rd370;
	mov.b64 	%fd69, %rd372;
	mov.b64 	%fd70, %rd374;
	setp.lt.f64 	%p85, %fd893, %fd70;
	mov.u64 	%rd523, %rd526;
	mov.f64 	%fd872, %fd893;
	mov.f64 	%fd873, %fd894;
	mov.f64 	%fd874, %fd895;
	mov.f64 	%fd875, %fd896;
	mov.f64 	%fd876, %fd897;
	mov.f64 	%fd877, %fd898;
	mov.f64 	%fd878, %fd899;
	@%p85 bra 	$L__BB3_15;
	setp.gt.f64 	%p86, %fd893, %fd70;
	mov.u64 	%rd523, %rd376;
	mov.f64 	%fd872, %fd70;
	mov.f64 	%fd873, %fd69;
	mov.f64 	%fd874, %fd68;
	mov.f64 	%fd875, %fd67;
	mov.f64 	%fd876, %fd66;
	mov.f64 	%fd877, %fd65;
	mov.f64 	%fd878, %fd64;
	@%p86 bra 	$L__BB3_15;
	setp.lt.s64 	%p87, %rd526, %rd376;
	min.s64 	%rd523, %rd526, %rd376;
	selp.f64 	%fd872, %fd893, %fd70, %p87;
	selp.f64 	%fd873, %fd894, %fd69, %p87;
	selp.f64 	%fd874, %fd895, %fd68, %p87;
	selp.f64 	%fd875, %fd896, %fd67, %p87;
	selp.f64 	%fd876, %fd897, %fd66, %p87;
	selp.f64 	%fd877, %fd898, %fd65, %p87;
	selp.f64 	%fd878, %fd899, %fd64, %p87;
$L__BB3_15:
	ld.param.u64 	%rd512, [_ZN6thrust24THRUST_300001_SM_1000_NS8cuda_cub4core6detail13_kernel_agentINS1_8__reduce11ReduceAgentIPN4cuda3std3__45tupleIJ8ParticlelEEESD_SC_iNS1_9__extrema9arg_min_fISB_l16CompareParticlesEEEEJSD_SD_iSH_EEEvDpT0__param_0];
	mul.wide.s32 	%rd395, %r898, 64;
	add.s64 	%rd396, %rd512, %rd395;
	add.s64 	%rd380, %rd396, 16384;
	// begin inline asm
	ld.global.nc.u64 %rd379, [%rd380];
	// end inline asm
	add.s64 	%rd382, %rd396, 16392;
	// begin inline asm
	ld.global.nc.u64 %rd381, [%rd382];
	// end inline asm
	add.s64 	%rd384, %rd396, 16400;
	// begin inline asm
	ld.global.nc.u64 %rd383, [%rd384];
	// end inline asm
	add.s64 	%rd386, %rd396, 16408;
	// begin inline asm
	ld.global.nc.u64 %rd385, [%rd386];
	// end inline asm
	add.s64 	%rd388, %rd396, 16416;
	// begin inline asm
	ld.global.nc.u64 %rd387, [%rd388];
	// end inline asm
	add.s64 	%rd390, %rd396, 16424;
	// begin inline asm
	ld.global.nc.u64 %rd389, [%rd390];
	// end inline asm
	add.s64 	%rd392, %rd396, 16432;
	// begin inline asm
	ld.global.nc.u64 %rd391, [%rd392];
	// end inline asm
	add.s64 	%rd394, %rd396, 16440;
	// begin inline asm
	ld.global.nc.u64 %rd393, [%rd394];
	// end inline asm
	mov.b64 	%fd85, %rd379;
	mov.b64 	%fd86, %rd381;
	mov.b64 	%fd87, %rd383;
	mov.b64 	%fd88, %rd385;
	mov.b64 	%fd89, %rd387;
	mov.b64 	%fd90, %rd389;
	mov.b64 	%fd91, %rd391;
	setp.lt.f64 	%p88, %fd872, %fd91;
	mov.u64 	%rd524, %rd523;
	mov.f64 	%fd879, %fd872;
	mov.f64 	%fd880, %fd873;
	mov.f64 	%fd881, %fd874;
	mov.f64 	%fd882, %fd875;
	mov.f64 	%fd883, %fd876;
	mov.f64 	%fd884, %fd877;
	mov.f64 	%fd885, %fd878;
	@%p88 bra 	$L__BB3_18;
	setp.gt.f64 	%p89, %fd872, %fd91;
	mov.u64 	%rd524, %rd393;
	mov.f64 	%fd879, %fd91;
	mov.f64 	%fd880, %fd90;
	mov.f64 	%fd881, %fd89;
	mov.f64 	%fd882, %fd88;
	mov.f64 	%fd883, %fd87;
	mov.f64 	%fd884, %fd86;
	mov.f64 	%fd885, %fd85;
	@%p89 bra 	$L__BB3_18;
	setp.lt.s64 	%p90, %rd523, %rd393;
	min.s64 	%rd524, %rd523, %rd393;
	selp.f64 	%fd879, %fd872, %fd91, %p90;
	selp.f64 	%fd880, %fd873, %fd90, %p90;
	selp.f64 	%fd881, %fd874, %fd89, %p90;
	selp.f64 	%fd882, %fd875, %fd88, %p90;
	selp.f64 	%fd883, %fd876, %fd87, %p90;
	selp.f64 	%fd884, %fd877, %fd86, %p90;
	selp.f64 	%fd885, %fd878, %fd85, %p90;
$L__BB3_18:
	ld.param.u64 	%rd513, [_ZN6thrust24THRUST_300001_SM_1000_NS8cuda_cub4core6detail13_kernel_agentINS1_8__reduce11ReduceAgentIPN4cuda3std3__45tupleIJ8ParticlelEEESD_SC_iNS1_9__extrema9arg_min_fISB_l16CompareParticlesEEEEJSD_SD_iSH_EEEvDpT0__param_0];
	mul.wide.s32 	%rd413, %r898, 64;
	add.s64 	%rd414, %rd513, %rd413;
	add.s64 	%rd398, %rd414, 32768;
	// begin inline asm
	ld.global.nc.u64 %rd397, [%rd398];
	// end inline asm
	add.s64 	%rd400, %rd414, 32776;
	// begin inline asm
	ld.global.nc.u64 %rd399, [%rd400];
	// end inline asm
	add.s64 	%rd402, %rd414, 32784;
	// begin inline asm
	ld.global.nc.u64 %rd401, [%rd402];
	// end inline asm
	add.s64 	%rd404, %rd414, 32792;
	// begin inline asm
	ld.global.nc.u64 %rd403, [%rd404];
	// end inline asm
	add.s64 	%rd406, %rd414, 32800;
	// begin inline asm
	ld.global.nc.u64 %rd405, [%rd406];
	// end inline asm
	add.s64 	%rd408, %rd414, 32808;
	// begin inline asm
	ld.global.nc.u64 %rd407, [%rd408];
	// end inline asm
	add.s64 	%rd410, %rd414, 32816;
	// begin inline asm
	ld.global.nc.u64 %rd409, [%rd410];
	// end inline asm
	add.s64 	%rd412, %rd414, 32824;
	// begin inline asm
	ld.global.nc.u64 %rd411, [%rd412];
	// end inline asm
	mov.b64 	%fd106, %rd397;
	mov.b64 	%fd107, %rd399;
	mov.b64 	%fd108, %rd401;
	mov.b64 	%fd109, %rd403;
	mov.b64 	%fd110, %rd405;
	mov.b64 	%fd111, %rd407;
	mov.b64 	%fd112, %rd409;
	setp.lt.f64 	%p91, %fd879, %fd112;
	mov.u64 	%rd525, %rd524;
	mov.f64 	%fd886, %fd879;
	mov.f64 	%fd887, %fd880;
	mov.f64 	%fd888, %fd881;
	mov.f64 	%fd889, %fd882;
	mov.f64 	%fd890, %fd883;
	mov.f64 	%fd891, %fd884;
	mov.f64 	%fd892, %fd885;
	@%p91 bra 	$L__BB3_21;
	setp.gt.f64 	%p92, %fd879, %fd112;
	mov.u64 	%rd525, %rd411;
	mov.f64 	%fd886, %fd112;
	mov.f64 	%fd887, %fd111;
	mov.f64 	%fd888, %fd110;
	mov.f64 	%fd889, %fd109;
	mov.f64 	%fd890, %fd108;
	mov.f64 	%fd891, %fd107;
	mov.f64 	%fd892, %fd106;
	@%p92 bra 	$L__BB3_21;
	setp.lt.s64 	%p93, %rd524, %rd411;
	min.s64 	%rd525, %rd524, %rd411;
	selp.f64 	%fd886, %fd879, %fd112, %p93;
	selp.f64 	%fd887, %fd880, %fd111, %p93;
	selp.f64 	%fd888, %fd881, %fd110, %p93;
	selp.f64 	%fd889, %fd882, %fd109, %p93;
	selp.f64 	%fd890, %fd883, %fd108, %p93;
	selp.f64 	%fd891, %fd884, %fd107, %p93;
	selp.f64 	%fd892, %fd885, %fd106, %p93;
$L__BB3_21:
	ld.param.u64 	%rd514, [_ZN6thrust24THRUST_300001_SM_1000_NS8cuda_cub4core6detail13_kernel_agentINS1_8__reduce11ReduceAgentIPN4cuda3std3__45tupleIJ8ParticlelEEESD_SC_iNS1_9__extrema9arg_min_fISB_l16CompareParticlesEEEEJSD_SD_iSH_EEEvDpT0__param_0];
	mul.wide.s32 	%rd431, %r898, 64;
	add.s64 	%rd432, %rd514, %rd431;
	add.s64 	%rd416, %rd432, 49152;
	// begin inline asm
	ld.global.nc.u64 %rd415, [%rd416];
	// end inline asm
	add.s64 	%rd418, %rd432, 49160;
	// begin inline asm
	ld.global.nc.u64 %rd417, [%rd418];
	// end inline asm
	add.s64 	%rd420, %rd432, 49168;
	// begin inline asm
	ld.global.nc.u64 %rd419, [%rd420];
	// end inline asm
	add.s64 	%rd422, %rd432, 49176;
	// begin inline asm
	ld.global.nc.u64 %rd421, [%rd422];
	// end inline asm
	add.s64 	%rd424, %rd432, 49184;
	// begin inline asm
	ld.global.nc.u64 %rd423, [%rd424];
	// end inline asm
	add.s64 	%rd426, %rd432, 49192;
	// begin inline asm
	ld.global.nc.u64 %rd425, [%rd426];
	// end inline asm
	add.s64 	%rd428, %rd432, 49200;
	// begin inline asm
	ld.global.nc.u64 %rd427, [%rd428];
	// end inline asm
	add.s64 	%rd430, %rd432, 49208;
	// begin inline asm
	ld.global.nc.u64 %rd429, [%rd430];
	// end inline asm
	mov.b64 	%fd127, %rd415;
	mov.b64 	%fd128, %rd417;
	mov.b64 	%fd129, %rd419;
	mov.b64 	%fd130, %rd421;
	mov.b64 	%fd131, %rd423;
	mov.b64 	%fd132, %rd425;
	mov.b64 	%fd133, %rd427;
	setp.lt.f64 	%p94, %fd886, %fd133;
	mov.u64 	%rd526, %rd525;
	mov.f64 	%fd893, %fd886;
	mov.f64 	%fd894, %fd887;
	mov.f64 	%fd895, %fd888;
	mov.f64 	%fd896, %fd889;
	mov.f64 	%fd897, %fd890;
	mov.f64 	%fd898, %fd891;
	mov.f64 	%fd899, %fd892;
	@%p94 bra 	$L__BB3_24;
	setp.gt.f64 	%p95, %fd886, %fd133;
	mov.u64 	%rd526, %rd429;
	mov.f64 	%fd893, %fd133;
	mov.f64 	%fd894, %fd132;
	mov.f64 	%fd895, %fd131;
	mov.f64 	%fd896, %fd130;
	mov.f64 	%fd897, %fd129;
	mov.f64 	%fd898, %fd128;
	mov.f64 	%fd899, %fd127;
	@%p95 bra 	$L__BB3_24;
	setp.lt.s64 	%p96, %rd525, %rd429;
	min.s64 	%rd526, %rd525, %rd429;
	selp.f64 	%fd893, %fd886, %fd133, %p96;
	selp.f64 	%fd894, %fd887, %fd132, %p96;
	selp.f64 	%fd895, %fd888, %fd131, %p96;
	selp.f64 	%fd896, %fd889, %fd130, %p96;
	selp.f64 	%fd897, %fd890, %fd129, %p96;
	selp.f64 	%fd898, %fd891, %fd128, %p96;
	selp.f64 	%fd899, %fd892, %fd127, %p96;
$L__BB3_24:
	ld.param.u32 	%r886, [_ZN6thrust24THRUST_300001_SM_1000_NS8cuda_cub4core6detail13_kernel_agentINS1_8__reduce11ReduceAgentIPN4cuda3std3__45tupleIJ8ParticlelEEESD_SC_iNS1_9__extrema9arg_min_fISB_l16CompareParticlesEEEEJSD_SD_iSH_EEEvDpT0__param_2];
	add.s32 	%r898, %r898, 1024;
	setp.lt.s32 	%p97, %r898, %r886;
	@%p97 bra 	$L__BB3_12;
$L__BB3_25:
	ld.param.u32 	%r887, [_ZN6thrust24THRUST_300001_SM_1000_NS8cuda_cub4core6detail13_kernel_agentINS1_8__reduce11ReduceAgentIPN4cuda3std3__45tupleIJ8ParticlelEEESD_SC_iNS1_9__extrema9arg_min_fISB_l16CompareParticlesEEEEJSD_SD_iSH_EEEvDpT0__param_2];
	// begin inline asm
	mov.u32 %r461, %laneid;
	// end inline asm
	mov.u32 	%r542, %tid.x;
	and.b32  	%r543, %r542, 992;
	add.s32 	%r544, %r543, 32;
	setp.gt.s32 	%p98, %r544, %r887;
	not.b32 	%r545, %r543;
	add.s32 	%r546, %r887, %r545;
	selp.b32 	%r540, %r546, 31, %p98;
	mov.b64 	%rd433, %fd899;
	mov.b64 	{%r463, %r468}, %rd433;
	mov.b32 	%r539, 1;
	mov.b32 	%r541, -1;
	// begin inline asm
	shfl.sync.down.b32 %r462, %r463, %r539, %r540, %r541;
	// end inline asm
	// begin inline asm
	shfl.sync.down.b32 %r467, %r468, %r539, %r540, %r541;
	// end inline asm
	mov.b64 	%rd434, {%r462, %r467};
	mov.b64 	%fd155, %rd434;
	mov.b64 	%rd435, %fd898;
	mov.b64 	{%r473, %r478}, %rd435;
	// begin inline asm
	shfl.sync.down.b32 %r472, %r473, %r539, %r540, %r541;
	// end inline asm
	// begin inline asm
	shfl.sync.down.b32 %r477, %r478, %r539, %r540, %r541;
	// end inline asm
	mov.b64 	%rd436, {%r472, %r477};
	mov.b64 	%fd156, %rd436;
	mov.b64 	%rd437, %fd897;
	mov.b64 	{%r483, %r488}, %rd437;
	// begin inline asm
	shfl.sync.down.b32 %r482, %r483, %r539, %r540, %r541;
	// end inline asm
	// begin inline asm
	shfl.sync.down.b32 %r487, %r488, %r539, %r540, %r541;
	// end inline asm
	mov.b64 	%rd438, {%r482, %r487};
	mov.b64 	%fd157, %rd438;
	mov.b64 	%rd439, %fd896;
	mov.b64 	{%r493, %r498}, %rd439;
	// begin inline asm
	shfl.sync.down.b32 %r492, %r493, %r539, %r540, %r541;
	// end inline asm
	// begin inline asm
	shfl.sync.down.b32 %r497, %r498, %r539, %r540, %r541;
	// end inline asm
	mov.b64 	%rd440, {%r492, %r497};
	mov.b64 	%fd158, %rd440;
	mov.b64 	%rd441, %fd895;
	mov.b64 	{%r503, %r508}, %rd441;
	// begin inline asm
	shfl.sync.down.b32 %r502, %r503, %r539, %r540, %r541;
	// end inline asm
	// begin inline asm
	shfl.sync.down.b32 %r507, %r508, %r539, %r540, %r541;
	// end inline asm
	mov.b64 	%rd442, {%r502, %r507};
	mov.b64 	%fd159, %rd442;
	mov.b64 	%rd443, %fd894;
	mov.b64 	{%r513, %r518}, %rd443;
	// begin inline asm
	shfl.sync.down.b32 %r512, %r513, %r539, %r540, %r541;
	// end inline asm
	// begin inline asm
	shfl.sync.down.b32 %r517, %r518, %r539, %r540, %r541;
	// end inline asm
	mov.b64 	%rd444, {%r512, %r517};
	mov.b64 	%fd160, %rd444;
	mov.b64 	%rd445, %fd893;
	mov.b64 	{%r523, %r528}, %rd445;
	// begin inline asm
	shfl.sync.down.b32 %r522, %r523, %r539, %r540, %r541;
	// end inline asm
	// begin inline asm
	shfl.sync.down.b32 %r527, %r528, %r539, %r540, %r541;
	// end inline asm
	mov.b64 	%rd446, {%r522, %r527};
	mov.b64 	%fd161, %rd446;
	mov.b64 	{%r533, %r538}, %rd526;
	// begin inline asm
	shfl.sync.down.b32 %r532, %r533, %r539, %r540, %r541;
	// end inline asm
	// begin inline asm
	shfl.sync.down.b32 %r537, %r538, %r539, %r540, %r541;
	// end inline asm
	mov.b64 	%rd26, {%r532, %r537};
	setp.ge.s32 	%p99, %r461, %r540;
	setp.lt.f64 	%p100, %fd893, %fd161;
	or.pred  	%p101, %p99, %p100;
	mov.u64 	%rd528, %rd526;
	mov.f64 	%fd907, %fd893;
	mov.f64 	%fd908, %fd894;
	mov.f64 	%fd909, %fd895;
	mov.f64 	%fd910, %fd896;
	mov.f64 	%fd911, %fd897;
	mov.f64 	%fd912, %fd898;
	mov.f64 	%fd913, %fd899;
	@%p101 bra 	$L__BB3_28;
	setp.gt.f64 	%p102, %fd893, %fd161;
	mov.u64 	%rd528, %rd26;
	mov.f64 	%fd907, %fd161;
	mov.f64 	%fd908, %fd160;
	mov.f64 	%fd909, %fd159;
	mov.f64 	%fd910, %fd158;
	mov.f64 	%fd911, %fd157;
	mov.f64 	%fd912, %fd156;
	mov.f64 	%fd913, %fd155;
	@%p102 bra 	$L__BB3_28;
	setp.lt.s64 	%p103, %rd526, %rd26;
	min.s64 	%rd528, %rd526, %rd26;
	selp.f64 	%fd907, %fd893, %fd161, %p103;
	selp.f64 	%fd908, %fd894, %fd160, %p103;
	selp.f64 	%fd909, %fd895, %fd159, %p103;
	selp.f64 	%fd910, %fd896, %fd158, %p103;
	selp.f64 	%fd911, %fd897, %fd157, %p103;
	selp.f64 	%fd912, %fd898, %fd156, %p103;
	selp.f64 	%fd913, %fd899, %fd155, %p103;
$L__BB3_28:
	mov.b64 	%rd447, %fd913;
	mov.b64 	{%r548, %r553}, %rd447;
	mov.b32 	%r624, 2;
	mov.b32 	%r626, -1;
	// begin inline asm
	shfl.sync.down.b32 %r547, %r548, %r624, %r540, %r626;
	// end inline asm
	// begin inline asm
	shfl.sync.down.b32 %r552, %r553, %r624, %r540, %r626;
	// end inline asm
	mov.b64 	%rd448, {%r547, %r552};
	mov.b64 	%fd176, %rd448;
	mov.b64 	%rd449, %fd912;
	mov.b64 	{%r558, %r563}, %rd449;
	// begin inline asm
	shfl.sync.down.b32 %r557, %r558, %r624, %r540, %r626;
	// end inline asm
	// begin inline asm
	shfl.sync.down.b32 %r562, %r563, %r624, %r540, %r626;
	// end inline asm
	mov.b64 	%rd450, {%r557, %r562};
	mov.b64 	%fd177, %rd450;
	mov.b64 	%rd451, %fd911;
	mov.b64 	{%r568, %r573}, %rd451;
	// begin inline asm
	shfl.sync.down.b32 %r567, %r568, %r624, %r540, %r626;
	// end inline asm
	// begin inline asm
	shfl.sync.down.b32 %r572, %r573, %r624, %r540, %r626;
	// end inline asm
	mov.b64 	%rd452, {%r567, %r572};
	mov.b64 	%fd178, %rd452;
	mov.b64 	%rd453, %fd910;
	mov.b64 	{%r578, %r583}, %rd453;
	// begin inline asm
	shfl.sync.down.b32 %r577, %r578, %r624, %r540, %r626;
	// end inline asm
	// begin inline asm
	shfl.sync.down.b32 %r582, %r583, %r624, %r540, %r626;
	// end inline asm
	mov.b64 	%rd454, {%r577, %r582};
	mov.b64 	%fd179, %rd454;
	mov.b64 	%rd455, %fd909;
	mov.b64 	{%r588, %r593}, %rd455;
	// begin inline asm
	shfl.sync.down.b32 %r587, %r588, %r624, %r540, %r626;
	// end inline asm
	// begin inline asm
	shfl.sync.down.b32 %r592, %r593, %r624, %r540, %r626;
	// end inline asm
	mov.b64 	%rd456, {%r587, %r592};
	mov.b64 	%fd180, %rd456;
	mov.b64 	%rd457, %fd908;
	mov.b64 	{%r598, %r603}, %rd457;
	// begin inline asm
	shfl.sync.down.b32 %r597, %r598, %r624, %r540, %r626;
	// end inline asm
	// begin inline asm
	shfl.sync.down.b32 %r602, %r603, %r624, %r540, %r626;
	// end inline asm
	mov.b64 	%rd458, {%r597, %r602};
	mov.b64 	%fd181, %rd458;
	mov.b64 	%rd459, %fd907;
	mov.b64 	{%r608, %r613}, %rd459;
	// begin inline asm
	shfl.sync.down.b32 %r607, %r608, %r624, %r540, %r626;
	// end inline asm
	// begin inline asm
	shfl.sync.down.b32 %r612, %r613, %r624, %r540, %r626;
	// end inline asm
	mov.b64 	%rd460, {%r607, %r612};
	mov.b64 	%fd182, %rd460;
	mov.b64 	{%r618, %r623}, %rd528;
	// begin inline asm
	shfl.sync.down.b32 %r617, %r618, %r624, %r540, %r626;
	// end inline asm
	// begin inline asm
	shfl.sync.down.b32 %r622, %r623, %r624, %r540, %r626;
	// end inline asm
	mov.b64 	%rd29, {%r617, %r622};
	add.s32 	%r627, %r461, 2;
	setp.gt.s32 	%p104, %r627, %r540;
	setp.lt.f64 	%p105, %fd907, %fd182;
	or.pred  	%p106, %p104, %p105;
	mov.u64 	%rd529, %rd528;
	mov.f64 	%fd914, %fd907;
	mov.f64 	%fd915, %fd908;
	mov.f64 	%fd916, %fd909;
	mov.f64 	%fd917, %fd910;
	mov.f64 	%fd918, %fd911;
	mov.f64 	%fd919, %fd912;
	mov.f64 	%fd920, %fd913;
	@%p106 bra 	$L__BB3_31;
	setp.gt.f64 	%p107, %fd907, %fd182;
	mov.u64 	%rd529, %rd29;
	mov.f64 	%fd914, %fd182;
	mov.f64 	%fd915, %fd181;
	mov.f64 	%fd916, %fd180;
	mov.f64 	%fd917, %fd179;
	mov.f64 	%fd918, %fd178;
	mov.f64 	%fd919, %fd177;
	mov.f64 	%fd920, %fd176;
	@%p107 bra 	$L__BB3_31;
	setp.lt.s64 	%p108, %rd528, %rd29;
	min.s64 	%rd529, %rd528, %rd29;
	selp.f64 	%fd914, %fd907, %fd182, %p108;
	selp.f64 	%fd915, %fd908, %fd181, %p108;
	selp.f64 	%fd916, %fd909, %fd180, %p108;
	selp.f64 	%fd917, %fd910, %fd179, %p108;
	selp.f64 	%fd918, %fd911, %fd178, %p108;
	selp.f64 	%fd919, %fd912, %fd177, %p108;
	selp.f64 	%fd920, %fd913, %fd176, %p108;
$L__BB3_31:
	mov.b64 	%rd461, %fd920;
	mov.b64 	{%r629, %r634}, %rd461;
	mov.b32 	%r705, 4;
	mov.b32 	%r707, -1;
	// begin inline asm
	shfl.sync.down.b32 %r628, %r629, %r705, %r540, %r707;
	// end inline asm
	// begin inline asm
	shfl.sync.down.b32 %r633, %r634, %r705, %r540, %r707;
	// end inline asm
	mov.b64 	%rd462, {%r628, %r633};
	mov.b64 	%fd197, %rd462;
	mov.b64 	%rd463, %fd919;
	mov.b64 	{%r639, %r644}, %rd463;
	// begin inline asm
	shfl.sync.down.b32 %r638, %r639, %r705, %r540, %r707;
	// end inline asm
	// begin inline asm
	shfl.sync.down.b32 %r643, %r644, %r705, %r540, %r707;
	// end inline asm
	mov.b64 	%rd464, {%r638, %r643};
	mov.b64 	%fd198, %rd464;
	mov.b64 	%rd465, %fd918;
	mov.b64 	{%r649, %r654}, %rd465;
	// begin inline asm
	shfl.sync.down.b32 %r648, %r649, %r705, %r540, %r707;
	// end inline asm
	// begin inline asm
	shfl.sync.down.b32 %r653, %r654, %r705, %r540, %r707;
	// end inline asm
	mov.b64 	%rd466, {%r648, %r653};
	mov.b64 	%fd199, %rd466;
	mov.b64 	%rd467, %fd917;
	mov.b64 	{%r659, %r664}, %rd467;
	// begin inline asm
	shfl.sync.down.b32 %r658, %r659, %r705, %r540, %r707;
	// end inline asm
	// begin inline asm
	shfl.sync.down.b32 %r663, %r664, %r705, %r540, %r707;
	// end inline asm
	mov.b64 	%rd468, {%r658, %r663};
	mov.b64 	%fd200, %rd468;
	mov.b64 	%rd469, %fd916;
	mov.b64 	{%r669, %r674}, %rd469;
	// begin inline asm
	shfl.sync.down.b32 %r668, %r669, %r705, %r540, %r707;
	// end inline asm
	// begin inline asm
	shfl.sync.down.b32 %r673, %r674, %r705, %r540, %r707;
	// end inline asm
	mov.b64 	%rd470, {%r668, %r673};
	mov.b64 	%fd201, %rd470;
	mov.b64 	%rd471, %fd915;
	mov.b64 	{%r679, %r684}, %rd471;
	// begin inline asm
	shfl.sync.down.b32 %r678, %r679, %r705, %r540, %r707;
	// end inline asm
	// begin inline asm
	shfl.sync.down.b32 %r683, %r684, %r705, %r540, %r707;
	// end inline asm
	mov.b64 	%rd472, {%r678, %r683};
	mov.b64 	%fd202, %rd472;
	mov.b64 	%rd473, %fd914;
	mov.b64 	{%r689, %r694}, %rd473;
	// begin inline asm
	shfl.sync.down.b32 %r688, %r689, %r705, %r540, %r707;
	// end inline asm
	// begin inline asm
	shfl.sync.down.b32 %r693, %r694, %r705, %r540, %r707;
	// end inline asm
	mov.b64 	%rd474, {%r688, %r693};
	mov.b64 	%fd203, %rd474;
	mov.b64 	{%r699, %r704}, %rd529;
	// begin inline asm
	shfl.sync.down.b32 %r698, %r699, %r705, %r540, %r707;
	// end inline asm
	// begin inline asm
	shfl.sync.down.b32 %r703, %r704, %r705, %r540, %r707;
	// end inline asm
	mov.b64 	%rd32, {%r698, %r703};
	add.s32 	%r708, %r461, 4;
	setp.gt.s32 	%p109, %r708, %r540;
	setp.lt.f64 	%p110, %fd914, %fd203;
	or.pred  	%p111, %p109, %p110;
	mov.u64 	%rd530, %rd529;
	mov.f64 	%fd921, %fd914;
	mov.f64 	%fd922, %fd915;
	mov.f64 	%fd923, %fd916;
	mov.f64 	%fd924, %fd917;
	mov.f64 	%fd925, %fd918;
	mov.f64 	%fd926, %fd919;
	mov.f64 	%fd927, %fd920;
	@%p111 bra 	$L__BB3_34;
	setp.gt.f64 	%p112, %fd914, %fd203;
	mov.u64 	%rd530, %rd32;
	mov.f64 	%fd921, %fd203;
	mov.f64 	%fd922, %fd202;
	mov.f64 	%fd923, %fd201;
	mov.f64 	%fd924, %fd200;
	mov.f64 	%fd925, %fd199;
	mov.f64 	%fd926, %fd198;
	mov.f64 	%fd927, %fd197;
	@%p112 bra 	$L__BB3_34;
	setp.lt.s64 	%p113, %rd529, %rd32;
	min.s64 	%rd530, %rd529, %rd32;
	selp.f64 	%fd921, %fd914, %fd203, %p113;
	selp.f64 	%fd922, %fd915, %fd202, %p113;
	selp.f64 	%fd923, %fd916, %fd201, %p113;
	selp.f64 	%fd924, %fd917, %fd200, %p113;
	selp.f64 	%fd925, %fd918, %fd199, %p113;
	selp.f64 	%fd926, %fd919, %fd198, %p113;
	selp.f64 	%fd927, %fd920, %fd197, %p113;
$L__BB3_34:
	mov.b64 	%rd475, %fd927;
	mov.b64 	{%r710, %r715}, %rd475;
	mov.b32 	%r786, 8;
	mov.b32 	%r788, -1;
	// begin inline asm
	shfl.sync.down.b32 %r709, %r710, %r786, %r540, %r788;
	// end inline asm
	// begin inline asm
	shfl.sync.down.b32 %r714, %r715, %r786, %r540, %r788;
	// end inline asm
	mov.b64 	%rd476, {%r709, %r714};
	mov.b64 	%fd218, %rd476;
	mov.b64 	%rd477, %fd926;
	mov.b64 	{%r720, %r725}, %rd477;
	// begin inline asm
	shfl.sync.down.b32 %r719, %r720, %r786, %r540, %r788;
	// end inline asm
	// begin inline asm
	shfl.sync.down.b32 %r724, %r725, %r786, %r540, %r788;
	// end inline asm
	mov.b64 	%rd478, {%r719, %r724};
	mov.b64 	%fd219, %rd478;
	mov.b64 	%rd479, %fd925;
	mov.b64 	{%r730, %r735}, %rd479;
	// begin inline asm
	shfl.sync.down.b32 %r729, %r730, %r786, %r540, %r788;
	// end inline asm
	// begin inline asm
	shfl.sync.down.b32 %r734, %r735, %r786, %r540, %r788;
	// end inline asm
	mov.b64 	%rd480, {%r729, %r734};
	mov.b64 	%fd220, %rd480;
	mov.b64 	%rd481, %fd924;
	mov.b64 	{%r740, %r745}, %rd481;
	// begin inline asm
	shfl.sync.down.b32 %r739, %r740, %r786, %r540, %r788;
	// end inline asm
	// begin inline asm
	shfl.sync.down.b32 %r744, %r745, %r786, %r540, %r788;
	// end inline asm
	mov.b64 	%rd482, {%r739, %r744};
	mov.b64 	%fd221, %rd482;
	mov.b64 	%rd483, %fd923;
	mov.b64 	{%r750, %r755}, %rd483;
	// begin inline asm
	shfl.sync.down.b32 %r749, %r750, %r786, %r540, %r788;
	// end inline asm
	// begin inline asm
	shfl.sync.down.b32 %r754, %r755, %r786, %r540, %r788;
	// end inline asm
	mov.b64 	%rd484, {%r749, %r754};
	mov.b64 	%fd222, %rd484;
	mov.b64 	%rd485, %fd922;
	mov.b64 	{%r760, %r765}, %rd485;
	// begin inline asm
	shfl.sync.down.b32 %r759, %r760, %r786, %r540, %r788;
	// end inline asm
	// begin inline asm
	shfl.sync.down.b32 %r764, %r765, %r786, %r540, %r788;
	// end inline asm
	mov.b64 	%rd486, {%r759, %r764};
	mov.b64 	%fd223, %rd486;
	mov.b64 	%rd487, %fd921;
	mov.b64 	{%r770, %r775}, %rd487;
	// begin inline asm
	shfl.sync.down.b32 %r769, %r770, %r786, %r540, %r788;
	// end inline asm
	// begin inline asm
	shfl.sync.down.b32 %r774, %r775, %r786, %r540, %r788;
	// end inline asm
	mov.b64 	%rd488, {%r769, %r774};
	mov.b64 	%fd224, %rd488;
	mov.b64 	{%r780, %r785}, %rd530;
	// begin inline asm
	shfl.sync.down.b32 %r779, %r780, %r786, %r540, %r788;
	// end inline asm
	// begin inline asm
	shfl.sync.down.b32 %r784, %r785, %r786, %r540, %r788;
	// end inline asm
	mov.b64 	%rd35, {%r779, %r784};
	add.s32 	%r789, %r461, 8;
	setp.gt.s32 	%p114, %r789, %r540;
	setp.lt.f64 	%p115, %fd921, %fd224;
	or.pred  	%p116, %p114, %p115;
	mov.u64 	%rd531, %rd530;
	mov.f64 	%fd928, %fd921;
	mov.f64 	%fd929, %fd922;
	mov.f64 	%fd930, %fd923;
	mov.f64 	%fd931, %fd924;
	mov.f64 	%fd932, %fd925;
	mov.f64 	%fd933, %fd926;
	mov.f64 	%fd934, %fd927;
	@%p116 bra 	$L__BB3_37;
	setp.gt.f64 	%p117, %fd921, %fd224;
	mov.u64 	%rd531, %rd35;
	mov.f64 	%fd928, %fd224;
	mov.f64 	%fd929, %fd223;
	mov.f64 	%fd930, %fd222;
	mov.f64 	%fd931, %fd221;
	mov.f64 	%fd932, %fd220;
	mov.f64 	%fd933, %fd219;
	mov.f64 	%fd934, %fd218;
	@%p117 bra 	$L__BB3_37;
	setp.lt.s64 	%p118, %rd530, %rd35;
	min.s64 	%rd531, %rd530, %rd35;
	selp.f64 	%fd928, %fd921, %fd224, %p118;
	selp.f64 	%fd929, %fd922, %fd223, %p118;
	selp.f64 	%fd930, %fd923, %fd222, %p118;
	selp.f64 	%fd931, %fd924, %fd221, %p118;
	selp.f64 	%fd932, %fd925, %fd220, %p118;
	selp.f64 	%fd933, %fd926, %fd219, %p118;
	selp.f64 	%fd934, %fd927, %fd218, %p118;
$L__BB3_37:
	mov.b64 	%rd489, %fd934;
	mov.b64 	{%r791, %r796}, %rd489;
	mov.b32 	%r867, 16;
	mov.b32 	%r869, -1;
	// begin inline asm
	shfl.sync.down.b32 %r790, %r791, %r867, %r540, %r869;
	// end inline asm
	// begin inline asm
	shfl.sync.down.b32 %r795, %r796, %r867, %r540, %r869;
	// end inline asm
	mov.b64 	%rd490, {%r790, %r795};
	mov.b64 	%fd239, %rd490;
	mov.b64 	%rd491, %fd933;
	mov.b64 	{%r801, %r806}, %rd491;
	// begin inline asm
	shfl.sync.down.b32 %r800, %r801, %r867, %r540, %r869;
	// end inline asm
	// begin inline asm
	shfl.sync.down.b32 %r805, %r806, %r867, %r540, %r869;
	// end inline asm
	mov.b64 	%rd492, {%r800, %r805};
	mov.b64 	%fd240, %rd492;
	mov.b64 	%rd493, %fd932;
	mov.b64 	{%r811, %r816}, %rd493;
	// begin inline asm
	shfl.sync.down.b32 %r810, %r811, %r867, %r540, %r869;
	// end inline asm
	// begin inline asm
	shfl.sync.down.b32 %r815, %r816, %r867, %r540, %r869;
	// end inline asm
	mov.b64 	%rd494, {%r810, %r815};
	mov.b64 	%fd241, %rd494;
	mov.b64 	%rd495, %fd931;
	mov.b64 	{%r821, %r826}, %rd495;
	// begin inline asm
	shfl.sync.down.b32 %r820, %r821, %r867, %r540, %r869;
	// end inline asm
	// begin inline asm
	shfl.sync.down.b32 %r825, %r826, %r867, %r540, %r869;
	// end inline asm
	mov.b64 	%rd496, {%r820, %r825};
	mov.b64 	%fd242, %rd496;
	mov.b64 	%rd497, %fd930;
	mov.b64 	{%r831, %r836}, %rd497;
	// begin inline asm
	shfl.sync.down.b32 %r830, %r831, %r867, %r540, %r869;
	// end inline asm
	// begin inline asm
	shfl.sync.down.b32 %r835, %r836, %r867, %r540, %r869;
	// end inline asm
	mov.b64 	%rd498, {%r830, %r835};
	mov.b64 	%fd243, %rd498;
	mov.b64 	%rd499, %fd929;
	mov.b64 	{%r841, %r846}, %rd499;
	// begin inline asm
	shfl.sync.down.b32 %r840, %r841, %r867, %r540, %r869;
	// end inline asm
	// begin inline asm
	shfl.sync.down.b32 %r845, %r846, %r867, %r540, %r869;
	// end inline asm
	mov.b64 	%rd500, {%r840, %r845};
	mov.b64 	%fd244, %rd500;
	mov.b64 	%rd501, %fd928;
	mov.b64 	{%r851, %r856}, %rd501;
	// begin inline asm
	shfl.sync.down.b32 %r850, %r851, %r867, %r540, %r869;
	// end inline asm
	// begin inline asm
	shfl.sync.down.b32 %r855, %r856, %r867, %r540, %r869;
	// end inline asm
	mov.b64 	%rd502, {%r850, %r855};
	mov.b64 	%fd245, %rd502;
	mov.b64 	{%r861, %r866}, %rd531;
	// begin inline asm
	shfl.sync.down.b32 %r860, %r861, %r867, %r540, %r869;
	// end inline asm
	// begin inline asm
	shfl.sync.down.b32 %r865, %r866, %r867, %r540, %r869;
	// end inline asm
	mov.b64 	%rd38, {%r860, %r865};
	add.s32 	%r870, %r461, 16;
	setp.gt.s32 	%p119, %r870, %r540;
	setp.lt.f64 	%p120, %fd928, %fd245;
	or.pred  	%p121, %p119, %p120;
	mov.u64 	%rd564, %rd531;
	mov.f64 	%fd1152, %fd928;
	mov.f64 	%fd1153, %fd929;
	mov.f64 	%fd1154, %fd930;
	mov.f64 	%fd1155, %fd931;
	mov.f64 	%fd1156, %fd932;
	mov.f64 	%fd1157, %fd933;
	mov.f64 	%fd1158, %fd934;
	@%p121 bra 	$L__BB3_40;
	setp.gt.f64 	%p122, %fd928, %fd245;
	mov.u64 	%rd564, %rd38;
	mov.f64 	%fd1152, %fd245;
	mov.f64 	%fd1153, %fd244;
	mov.f64 	%fd1154, %fd243;
	mov.f64 	%fd1155, %fd242;
	mov.f64 	%fd1156, %fd241;
	mov.f64 	%fd1157, %fd240;
	mov.f64 	%fd1158, %fd239;
	@%p122 bra 	$L__BB3_40;
	setp.lt.s64 	%p123, %rd531, %rd38;
	min.s64 	%rd564, %rd531, %rd38;
	selp.f64 	%fd1152, %fd928, %fd245, %p123;
	selp.f64 	%fd1153, %fd929, %fd244, %p123;
	selp.f64 	%fd1154, %fd930, %fd243, %p123;
	selp.f64 	%fd1155, %fd931, %fd242, %p123;
	selp.f64 	%fd1156, %fd932, %fd241, %p123;
	selp.f64 	%fd1157, %fd933, %fd240, %p123;
	selp.f64 	%fd1158, %fd934, %fd239, %p123;
$L__BB3_40:
	mov.u32 	%r15, %tid.x;
	setp.ne.s32 	%p124, %r461, 0;
	@%p124 bra 	$L__BB3_42;
	shl.b32 	%r871, %r15, 1;
	and.b32  	%r872, %r871, 1984;
	mov.u32 	%r873, _ZN6thrust24THRUST_300001_SM_1000_NS8cuda_cub4core6detail5shmemE;
	add.s32 	%r874, %r873, %r872;
	st.shared.f64 	[%r874+8], %fd1158;
	st.shared.v2.f64 	[%r874+16], {%fd1157, %fd1156};
	st.shared.v2.f64 	[%r874+32], {%fd1155, %fd1154};
	st.shared.v2.f64 	[%r874+48], {%fd1153, %fd1152};
	st.shared.u64 	[%r874+64], %rd564;
$L__BB3_42:
	bar.sync 	0;
	setp.ne.s32 	%p125, %r15, 0;
	@%p125 bra 	$L__BB3_140;
	ld.param.u32 	%r888, [_ZN6thrust24THRUST_300001_SM_1000_NS8cuda_cub4core6detail13_kernel_agentINS1_8__reduce11ReduceAgentIPN4cuda3std3__45tupleIJ8ParticlelEEESD_SC_iNS1_9__extrema9arg_min_fISB_l16CompareParticlesEEEEJSD_SD_iSH_EEEvDpT0__param_2];
	setp.lt.s32 	%p126, %r888, 33;
	mov.u64 	%rd533, %rd564;
	mov.f64 	%fd942, %fd1152;
	mov.f64 	%fd943, %fd1153;
	mov.f64 	%fd944, %fd1154;
	mov.f64 	%fd945, %fd1155;
	mov.f64 	%fd946, %fd1156;
	mov.f64 	%fd947, %fd1157;
	mov.f64 	%fd948, %fd1158;
	@%p126 bra 	$L__BB3_47;
	ld.shared.f64 	%fd260, [_ZN6thrust24THRUST_300001_SM_1000_NS8cuda_cub4core6detail5shmemE+72];
	ld.shared.v2.f64 	{%fd261, %fd262}, [_ZN6thrust24THRUST_300001_SM_1000_NS8cuda_cub4core6detail5shmemE+80];
	ld.shared.v2.f64 	{%fd263, %fd264}, [_ZN6thrust24THRUST_300001_SM_1000_NS8cuda_cub4core6detail5shmemE+96];
	ld.shared.v2.f64 	{%fd265, %fd266}, [_ZN6thrust24THRUST_300001_SM_1000_NS8cuda_cub4core6detail5shmemE+112];
	ld.shared.u64 	%rd41, [_ZN6thrust24THRUST_300001_SM_1000_NS8cuda_cub4core6detail5shmemE+128];
	setp.lt.f64 	%p127, %fd1152, %fd266;
	mov.u64 	%rd533, %rd564;
	mov.f64 	%fd942, %fd1152;
	mov.f64 	%fd943, %fd1153;
	mov.f64 	%fd944, %fd1154;
	mov.f64 	%fd945, %fd1155;
	mov.f64 	%fd946, %fd1156;
	mov.f64 	%fd947, %fd1157;
	mov.f64 	%fd948, %fd1158;
	@%p127 bra 	$L__BB3_47;
	setp.lt.f64 	%p128, %fd266, %fd1152;
	mov.u64 	%rd533, %rd41;
	mov.f64 	%fd942, %fd266;
	mov.f64 	%fd943, %fd265;
	mov.f64 	%fd944, %fd264;
	mov.f64 	%fd945, %fd263;
	mov.f64 	%fd946, %fd262;
	mov.f64 	%fd947, %fd261;
	mov.f64 	%fd948, %fd260;
	@%p128 bra 	$L__BB3_47;
	setp.lt.s64 	%p129, %rd564, %rd41;
	min.s64 	%rd533, %rd564, %rd41;
	selp.f64 	%fd942, %fd1152, %fd266, %p129;
	selp.f64 	%fd943, %fd1153, %fd265, %p129;
	selp.f64 	%fd944, %fd1154, %fd264, %p129;
	selp.f64 	%fd945, %fd1155, %fd263, %p129;
	selp.f64 	%fd946, %fd1156, %fd262, %p129;
	selp.f64 	%fd947, %fd1157, %fd261, %p129;
	selp.f64 	%fd948, %fd1158, %fd260, %p129;
$L__BB3_47:
	ld.param.u32 	%r889, [_ZN6thrust24THRUST_300001_SM_1000_NS8cuda_cub4core6detail13_kernel_agentINS1_8__reduce11ReduceAgentIPN4cuda3std3__45tupleIJ8ParticlelEEESD_SC_iNS1_9__extrema9arg_min_fISB_l16CompareParticlesEEEEJSD_SD_iSH_EEEvDpT0__param_2];
	setp.lt.s32 	%p130, %r889, 65;
	mov.u64 	%rd534, %rd533;
	mov.f64 	%fd949, %fd942;
	mov.f64 	%fd950, %fd943;
	mov.f64 	%fd951, %fd944;
	mov.f64 	%fd952, %fd945;
	mov.f64 	%fd953, %fd946;
	mov.f64 	%fd954, %fd947;
	mov.f64 	%fd955, %fd948;
	@%p130 bra 	$L__BB3_51;
	ld.shared.f64 	%fd281, [_ZN6thrust24THRUST_300001_SM_1000_NS8cuda_cub4core6detail5shmemE+136];
	ld.shared.v2.f64 	{%fd282, %fd283}, [_ZN6thrust24THRUST_300001_SM_1000_NS8cuda_cub4core6detail5shmemE+144];
	ld.shared.v2.f64 	{%fd284, %fd285}, [_ZN6thrust24THRUST_300001_SM_1000_NS8cuda_cub4core6detail5shmemE+160];
	ld.shared.v2.f64 	{%fd286, %fd287}, [_ZN6thrust24THRUST_300001_SM_1000_NS8cuda_cub4core6detail5shmemE+176];
	ld.shared.u64 	%rd44, [_ZN6thrust24THRUST_300001_SM_1000_NS8cuda_cub4core6detail5shmemE+192];
	setp.lt.f64 	%p131, %fd942, %fd287;
	mov.u64 	%rd534, %rd533;
	mov.f64 	%fd949, %fd942;
	mov.f64 	%fd950, %fd943;
	mov.f64 	%fd951, %fd944;
	mov.f64 	%fd952, %fd945;
	mov.f64 	%fd953, %fd946;
	mov.f64 	%fd954, %fd947;
	mov.f64 	%fd955, %fd948;
	@%p131 bra 	$L__BB3_51;
	setp.lt.f64 	%p132, %fd287, %fd942;
	mov.u64 	%rd534, %rd44;
	mov.f64 	%fd949, %fd287;
	mov.f64 	%fd950, %fd286;
	mov.f64 	%fd951, %fd285;
	mov.f64 	%fd952, %fd284;
	mov.f64 	%fd953, %fd283;
	mov.f64 	%fd954, %fd282;
	mov.f64 	%fd955, %fd281;
	@%p132 bra 	$L__BB3_51;
	setp.lt.s64 	%p133, %rd533, %rd44;
	min.s64 	%rd534, %rd533, %rd44;
	selp.f64 	%fd949, %fd942, %fd287, %p133;
	selp.f64 	%fd950, %fd943, %fd286, %p133;
	selp.f64 	%fd951, %fd944, %fd285, %p133;
	selp.f64 	%fd952, %fd945, %fd284, %p133;
	selp.f64 	%fd953, %fd946, %fd283, %p133;
	selp.f64 	%fd954, %fd947, %fd282, %p133;
	selp.f64 	%fd955, %fd948, %fd281, %p133;
$L__BB3_51:
	ld.param.u32 	%r890, [_ZN6thrust24THRUST_300001_SM_1000_NS8cuda_cub4core6detail13_kernel_agentINS1_8__reduce11ReduceAgentIPN4cuda3std3__45tupleIJ8ParticlelEEESD_SC_iNS1_9__extrema9arg_min_fISB_l16CompareParticlesEEEEJSD_SD_iSH_EEEvDpT0__param_2];
	setp.lt.s32 	%p134, %r890, 97;
	mov.f64 	%fd956, %fd949;
	mov.f64 	%fd957, %fd950;
	mov.f64 	%fd958, %fd951;
	mov.f64 	%fd959, %fd952;
	mov.f64 	%fd960, %fd953;
	mov.f64 	%fd961, %fd954;
	mov.f64 	%fd962, %fd955;
	mov.u64 	%rd535, %rd534;
	@%p134 bra 	$L__BB3_55;
	ld.shared.f64 	%fd302, [_ZN6thrust24THRUST_300001_SM_1000_NS8cuda_cub4core6detail5shmemE+200];
	ld.shared.v2.f64 	{%fd303, %fd304}, [_ZN6thrust24THRUST_300001_SM_1000_NS8cuda_cub4core6detail5shmemE+208];
	ld.shared.v2.f64 	{%fd305, %fd306}, [_ZN6thrust24THRUST_300001_SM_1000_NS8cuda_cub4core6detail5shmemE+224];
	ld.shared.v2.f64 	{%fd307, %fd308}, [_ZN6thrust24THRUST_300001_SM_1000_NS8cuda_cub4core6detail5shmemE+240];
	ld.shared.u64 	%rd47, [_ZN6thrust24THRUST_300001_SM_1000_NS8cuda_cub4core6detail5shmemE+256];
	setp.lt.f64 	%p135, %fd949, %fd308;
	mov.f64 	%fd956, %fd949;
	mov.f64 	%fd957, %fd950;
	mov.f64 	%fd958, %fd951;
	mov.f64 	%fd959, %fd952;
	mov.f64 	%fd960, %fd953;
	mov.f64 	%fd961, %fd954;
	mov.f64 	%fd962, %fd955;
	mov.u64 	%rd535, %rd534;
	@%p135 bra 	$L__BB3_55;
	setp.lt.f64 	%p136, %fd308, %fd949;
	mov.f64 	%fd956, %fd308;
	mov.f64 	%fd957, %fd307;
	mov.f64 	%fd958, %fd306;
	mov.f64 	%fd959, %fd305;
	mov.f64 	%fd960, %fd304;
	mov.f64 	%fd961, %fd303;
	mov.f64 	%fd962, %fd302;
	mov.u64 	%rd535, %rd47;
	@%p136 bra 	$L__BB3_55;
	setp.lt.s64 	%p137, %rd534, %rd47;
	min.s64 	%rd535, %rd534, %rd47;
	selp.f64 	%fd956, %fd949, %fd308, %p137;
	selp.f64 	%fd957, %fd950, %fd307, %p137;
	selp.f64 	%fd958, %fd951, %fd306, %p137;
	selp.f64 	%fd959, %fd952, %fd305, %p137;
	selp.f64 	%fd960, %fd953, %fd304, %p137;
	selp.f64 	%fd961, %fd954, %fd303, %p137;
	selp.f64 	%fd962, %fd955, %fd302, %p137;
$L__BB3_55:
	ld.param.u32 	%r891, [_ZN6thrust24THRUST_300001_SM_1000_NS8cuda_cub4core6detail13_kernel_agentINS1_8__reduce11ReduceAgentIPN4cuda3std3__45tupleIJ8ParticlelEEESD_SC_iNS1_9__extrema9arg_min_fISB_l16CompareParticlesEEEEJSD_SD_iSH_EEEvDpT0__param_2];
	setp.lt.s32 	%p138, %r891, 129;
	mov.f64 	%fd963, %fd962;
	mov.f64 	%fd964, %fd961;
	mov.f64 	%fd965, %fd960;
	mov.f64 	%fd966, %fd959;
	mov.f64 	%fd967, %fd958;
	mov.f64 	%fd968, %fd957;
	mov.f64 	%fd969, %fd956;
	mov.u64 	%rd536, %rd535;
	@%p138 bra 	$L__BB3_59;
	ld.shared.f64 	%fd323, [_ZN6thrust24THRUST_300001_SM_1000_NS8cuda_cub4core6detail5shmemE+264];
	ld.shared.v2.f64 	{%fd324, %fd325}, [_ZN6thrust24THRUST_300001_SM_1000_NS8cuda_cub4core6detail5shmemE+272];
	ld.shared.v2.f64 	{%fd326, %fd327}, [_ZN6thrust24THRUST_300001_SM_1000_NS8cuda_cub4core6detail5shmemE+288];
	ld.shared.v2.f64 	{%fd328, %fd329}, [_ZN6thrust24THRUST_300001_SM_1000_NS8cuda_cub4core6detail5shmemE+304];
	ld.shared.u64 	%rd50, [_ZN6thrust24THRUST_300001_SM_1000_NS8cuda_cub4core6detail5shmemE+320];
	setp.lt.f64 	%p139, %fd956, %fd329;
	mov.f64 	%fd963, %fd962;
	mov.f64 	%fd964, %fd961;
	mov.f64 	%fd965, %fd960;
	mov.f64 	%fd966, %fd959;
	mov.f64 	%fd967, %fd958;
	mov.f64 	%fd968, %fd957;
	mov.f64 	%fd969, %fd956;
	mov.u64 	%rd536, %rd535;
	@%p139 bra 	$L__BB3_59;
	setp.lt.f64 	%p140, %fd329, %fd956;
	mov.f64 	%fd963, %fd323;
	mov.f64 	%fd964, %fd324;
	mov.f64 	%fd965, %fd325;
	mov.f64 	%fd966, %fd326;
	mov.f64 	%fd967, %fd327;
	mov.f64 	%fd968, %fd328;
	mov.f64 	%fd969, %fd329;
	mov.u64 	%rd536, %rd50;
	@%p140 bra 	$L__BB3_59;
	setp.lt.s64 	%p141, %rd535, %rd50;
	min.s64 	%rd536, %rd535, %rd50;
	selp.f64 	%fd969, %fd956, %fd329, %p141;
	selp.f64 	%fd968, %fd957, %fd328, %p141;
	selp.f64 	%fd967, %fd958, %fd327, %p141;
	selp.f64 	%fd966, %fd959, %fd326, %p141;
	selp.f64 	%fd965, %fd960, %fd325, %p141;
	selp.f64 	%fd964, %fd961, %fd324, %p141;
	selp.f64 	%fd963, %fd962, %fd323, %p141;
$L__BB3_59:
	ld.param.u32 	%r892, [_ZN6thrust24THRUST_300001_SM_1000_NS8cuda_cub4core6detail13_kernel_agentINS1_8__reduce11ReduceAgentIPN4cuda3std3__45tupleIJ8ParticlelEEESD_SC_iNS1_9__extrema9arg_min_fISB_l16CompareParticlesEEEEJSD_SD_iSH_EEEvDpT0__param_2];
	setp.lt.s32 	%p142, %r892, 161;
	mov.f64 	%fd970, %fd963;
	mov.f64 	%fd971, %fd964;
	mov.f64 	%fd972, %fd965;
	mov.f64 	%fd973, %fd966;
	mov.f64 	%fd974, %fd967;
	mov.f64 	%fd975, %fd968;
	mov.f64 	%fd976, %fd969;
	mov.u64 	%rd537, %rd536;
	@%p142 bra 	$L__BB3_63;
	ld.shared.f64 	%fd344, [_ZN6thrust24THRUST_300001_SM_1000_NS8cuda_cub4core6detail5shmemE+328];
	ld.shared.v2.f64 	{%fd345, %fd346}, [_ZN6thrust24THRUST_300001_SM_1000_NS8cuda_cub4core6detail5shmemE+336];
	ld.shared.v2.f64 	{%fd347, %fd348}, [_ZN6thrust24THRUST_300001_SM_1000_NS8cuda_cub4core6detail5shmemE+352];
	ld.shared.v2.f64 	{%fd349, %fd350}, [_ZN6thrust24THRUST_300001_SM_1000_NS8cuda_cub4core6detail5shmemE+368];
	ld.shared.u64 	%rd53, [_ZN6thrust24THRUST_300001_SM_1000_NS8cuda_cub4core6detail5shmemE+384];
	setp.lt.f64 	%p143, %fd969, %fd350;
	mov.f64 	%fd970, %fd963;
	mov.f64 	%fd971, %fd964;
	mov.f64 	%fd972, %fd965;
	mov.f64 	%fd973, %fd966;
	mov.f64 	%fd974, %fd967;
	mov.f64 	%fd975, %fd968;
	mov.f64 	%fd976, %fd969;
	mov.u64 	%rd537, %rd536;
	@%p143 bra 	$L__BB3_63;
	setp.lt.f64 	%p144, %fd350, %fd969;
	mov.f64 	%fd970, %fd344;
	mov.f64 	%fd971, %fd345;
	mov.f64 	%fd972, %fd346;
	mov.f64 	%fd973, %fd347;
	mov.f64 	%fd974, %fd348;
	mov.f64 	%fd975, %fd349;
	mov.f64 	%fd976, %fd350;
	mov.u64 	%rd537, %rd53;
	@%p144 bra 	$L__BB3_63;
	setp.lt.s64 	%p145, %rd536, %rd53;
	min.s64 	%rd537, %rd536, %rd53;
	selp.f64 	%fd976, %fd969, %fd350, %p145;
	selp.f64 	%fd975, %fd968, %fd349, %p145;
	selp.f64 	%fd974, %fd967, %fd348, %p145;
	selp.f64 	%fd973, %fd966, %fd347, %p145;
	selp.f64 	%fd972, %fd965, %fd346, %p145;
	selp.f64 	%fd971, %fd964, %fd345, %p145;
	selp.f64 	%fd970, %fd963, %fd344, %p145;
$L__BB3_63:
	ld.param.u32 	%r893, [_ZN6thrust24THRUST_300001_SM_1000_NS8cuda_cub4core6detail13_kernel_agentINS1_8__reduce11ReduceAgentIPN4cuda3std3__45tupleIJ8ParticlelEEESD_SC_iNS1_9__extrema9arg_min_fISB_l16CompareParticlesEEEEJSD_SD_iSH_EEEvDpT0__param_2];
	setp.lt.s32 	%p146, %r893, 193;
	mov.f64 	%fd977, %fd970;
	mov.f64 	%fd978, %fd971;
	mov.f64 	%fd979, %fd972;
	mov.f64 	%fd980, %fd973;
	mov.f64 	%fd981, %fd974;
	mov.f64 	%fd982, %fd975;
	mov.f64 	%fd983, %fd976;
	mov.u64 	%rd538, %rd537;
	@%p146 bra 	$L__BB3_67;
	ld.shared.f64 	%fd365, [_ZN6thrust24THRUST_300001_SM_1000_NS8cuda_cub4core6detail5shmemE+392];
	ld.shared.v2.f64 	{%fd366, %fd367}, [_ZN6thrust24THRUST_300001_SM_1000_NS8cuda_cub4core6detail5shmemE+400];
	ld.shared.v2.f64 	{%fd368, %fd369}, [_ZN6thrust24THRUST_300001_SM_1000_NS8cuda_cub4core6detail5shmemE+416];
	ld.shared.v2.f64 	{%fd370, %fd371}, [_ZN6thrust24THRUST_300001_SM_1000_NS8cuda_cub4core6detail5shmemE+432];
	ld.shared.u64 	%rd56, [_ZN6thrust24THRUST_300001_SM_1000_NS8cuda_cub4core6detail5shmemE+448];
	setp.lt.f64 	%p147, %fd976, %fd371;
	mov.f64 	%fd977, %fd970;
	mov.f64 	%fd978, %fd971;
	mov.f64 	%fd979, %fd972;
	mov.f64 	%fd980, %fd973;
	mov.f64 	%fd981, %fd974;
	mov.f64 	%fd982, %fd975;
	mov.f64 	%fd983, %fd976;
	mov.u64 	%rd538, %rd537;
	@%p147 bra 	$L__BB3_67;
	setp.lt.f64 	%p148, %fd371, %fd976;
	mov.f64 	%fd977, %fd365;
	mov.f64 	%fd978, %fd366;
	mov.f64 	%fd979, %fd367;
	mov.f64 	%fd980, %fd368;
	mov.f64 	%fd981, %fd369;
	mov.f64 	%fd982, %fd370;
	mov.f64 	%fd983, %fd371;
	mov.u64 	%rd538, %rd56;
	@%p148 bra 	$L__BB3_67;
	setp.lt.s64 	%p149, %rd537, %rd56;
	min.s64 	%rd538, %rd537, %rd56;
	selp.f64 	%fd983, %fd976, %fd371, %p149;
	selp.f64 	%fd982, %fd975, %fd370, %p149;
	selp.f64 	%fd981, %fd974, %fd369, %p149;
	selp.f64 	%fd980, %fd973, %fd368, %p149;
	selp.f64 	%fd979, %fd972, %fd367, %p149;
	selp.f64 	%fd978, %fd971, %fd366, %p149;
	selp.f64 	%fd977, %fd970, %fd365, %p149;
$L__BB3_67:
	ld.param.u32 	%r894, [_ZN6thrust24THRUST_300001_SM_1000_NS8cuda_cub4core6detail13_kernel_agentINS1_8__reduce11ReduceAgentIPN4cuda3std3__45tupleIJ8ParticlelEEESD_SC_iNS1_9__extrema9arg_min_fISB_l16CompareParticlesEEEEJSD_SD_iSH_EEEvDpT0__param_2];
	setp.lt.s32 	%p150, %r894, 225;
	mov.u64 	%rd564, %rd538;
	mov.f64 	%fd1152, %fd983;
	mov.f64 	%fd1153, %fd982;
	mov.f64 	%fd1154, %fd981;
	mov.f64 	%fd1155, %fd980;
	mov.f64 	%fd1156, %fd979;
	mov.f64 	%fd1157, %fd978;
	mov.f64 	%fd1158, %fd977;
	@%p150 bra 	$L__BB3_140;
	ld.shared.f64 	%fd386, [_ZN6thrust24THRUST_300001_SM_1000_NS8cuda_cub4core6detail5shmemE+456];
	ld.shared.v2.f64 	{%fd387, %fd388}, [_ZN6thrust24THRUST_300001_SM_1000_NS8cuda_cub4core6detail5shmemE+464];
	ld.shared.v2.f64 	{%fd389, %fd390}, [_ZN6thrust24THRUST_300001_SM_1000_NS8cuda_cub4core6detail5shmemE+480];
	ld.shared.v2.f64 	{%fd391, %fd392}, [_ZN6thrust24THRUST_300001_SM_1000_NS8cuda_cub4core6detail5shmemE+496];
	ld.shared.u64 	%rd59, [_ZN6thrust24THRUST_300001_SM_1000_NS8cuda_cub4core6detail5shmemE+512];
	setp.lt.f64 	%p151, %fd983, %fd392;
	mov.u64 	%rd564, %rd538;
	mov.f64 	%fd1152, %fd983;
	mov.f64 	%fd1153, %fd982;
	mov.f64 	%fd1154, %fd981;
	mov.f64 	%fd1155, %fd980;
	mov.f64 	%fd1156, %fd979;
	mov.f64 	%fd1157, %fd978;
	mov.f64 	%fd1158, %fd977;
	@%p151 bra 	$L__BB3_140;
	setp.lt.f64 	%p152, %fd392, %fd983;
	mov.u64 	%rd564, %rd59;
	mov.f64 	%fd1152, %fd392;
	mov.f64 	%fd1153, %fd391;
	mov.f64 	%fd1154, %fd390;
	mov.f64 	%fd1155, %fd389;
	mov.f64 	%fd1156, %fd388;
	mov.f64 	%fd1157, %fd387;
	mov.f64 	%fd1158, %fd386;
	@%p152 bra 	$L__BB3_140;
	setp.lt.s64 	%p153, %rd538, %rd59;
	min.s64 	%rd564, %rd538, %rd59;
	selp.f64 	%fd1152, %fd983, %fd392, %p153;
	selp.f64 	%fd1153, %fd982, %fd391, %p153;
	selp.f64 	%fd1154, %fd981, %fd390, %p153;
	selp.f64 	%fd1155, %fd980, %fd389, %p153;
	selp.f64 	%fd1156, %fd979, %fd388, %p153;
	selp.f64 	%fd1157, %fd978, %fd387, %p153;
	selp.f64 	%fd1158, %fd977, %fd386, %p153;
	bra.uni 	$L__BB3_140;
$L__BB3_71:
	ld.param.u32 	%r877, [_ZN6thrust24THRUST_300001_SM_1000_NS8cuda_cub4core6detail13_kernel_agentINS1_8__reduce11ReduceAgentIPN4cuda3std3__45tupleIJ8ParticlelEEESD_SC_iNS1_9__extrema9arg_min_fISB_l16CompareParticlesEEEEJSD_SD_iSH_EEEvDpT0__param_2];
	ld.param.u64 	%rd504, [_ZN6thrust24THRUST_300001_SM_1000_NS8cuda_cub4core6detail13_kernel_agentINS1_8__reduce11ReduceAgentIPN4cuda3std3__45tupleIJ8ParticlelEEESD_SC_iNS1_9__extrema9arg_min_fISB_l16CompareParticlesEEEEJSD_SD_iSH_EEEvDpT0__param_0];
	mov.u32 	%r16, %tid.x;
	mul.wide.u32 	%rd149, %r16, 64;
	add.s64 	%rd134, %rd504, %rd149;
	// begin inline asm
	ld.global.nc.u64 %rd133, [%rd134];
	// end inline asm
	add.s64 	%rd136, %rd134, 8;
	// begin inline asm
	ld.global.nc.u64 %rd135, [%rd136];
	// end inline asm
	add.s64 	%rd138, %rd134, 16;
	// begin inline asm
	ld.global.nc.u64 %rd137, [%rd138];
	// end inline asm
	add.s64 	%rd140, %rd134, 24;
	// begin inline asm
	ld.global.nc.u64 %rd139, [%rd140];
	// end inline asm
	add.s64 	%rd142, %rd134, 32;
	// begin inline asm
	ld.global.nc.u64 %rd141, [%rd142];
	// end inline asm
	add.s64 	%rd144, %rd134, 40;
	// begin inline asm
	ld.global.nc.u64 %rd143, [%rd144];
	// end inline asm
	add.s64 	%rd146, %rd134, 48;
	// begin inline asm
	ld.global.nc.u64 %rd145, [%rd146];
	// end inline asm
	add.s64 	%rd148, %rd134, 56;
	// begin inline asm
	ld.global.nc.u64 %rd551, [%rd148];
	// end inline asm
	mov.b64 	%fd1067, %rd133;
	mov.b64 	%fd1066, %rd135;
	mov.b64 	%fd1065, %rd137;
	mov.b64 	%fd1064, %rd139;
	mov.b64 	%fd1063, %rd141;
	mov.b64 	%fd1062, %rd143;
	mov.b64 	%fd1061, %rd145;
	setp.lt.u32 	%p3, %r877, 512;
	mov.b32 	%r901, 256;
	@%p3 bra 	$L__BB3_78;
	mov.b32 	%r901, 256;
$L__BB3_73:
	mov.f64 	%fd413, %fd1067;
	mov.f64 	%fd412, %fd1066;
	mov.f64 	%fd411, %fd1065;
	mov.f64 	%fd410, %fd1064;
	mov.f64 	%fd409, %fd1063;
	mov.f64 	%fd408, %fd1062;
	mov.u64 	%rd62, %rd551;
	mov.f64 	%fd407, %fd1061;
	mov.u32 	%r17, %r901;
	ld.param.u64 	%rd505, [_ZN6thrust24THRUST_300001_SM_1000_NS8cuda_cub4core6detail13_kernel_agentINS1_8__reduce11ReduceAgentIPN4cuda3std3__45tupleIJ8ParticlelEEESD_SC_iNS1_9__extrema9arg_min_fISB_l16CompareParticlesEEEEJSD_SD_iSH_EEEvDpT0__param_0];
	add.s32 	%r40, %r17, %r16;
	mul.wide.u32 	%rd166, %r40, 64;
	add.s64 	%rd151, %rd505, %rd166;
	// begin inline asm
	ld.global.nc.u64 %rd150, [%rd151];
	// end inline asm
	add.s64 	%rd153, %rd151, 8;
	// begin inline asm
	ld.global.nc.u64 %rd152, [%rd153];
	// end inline asm
	add.s64 	%rd155, %rd151, 16;
	// begin inline asm
	ld.global.nc.u64 %rd154, [%rd155];
	// end inline asm
	add.s64 	%rd157, %rd151, 24;
	// begin inline asm
	ld.global.nc.u64 %rd156, [%rd157];
	// end inline asm
	add.s64 	%rd159, %rd151, 32;
	// begin inline asm
	ld.global.nc.u64 %rd158, [%rd159];
	// end inline asm
	add.s64 	%rd161, %rd151, 40;
	// begin inline asm
	ld.global.nc.u64 %rd160, [%rd161];
	// end inline asm
	add.s64 	%rd163, %rd151, 48;
	// begin inline asm
	ld.global.nc.u64 %rd162, [%rd163];
	// end inline asm
	add.s64 	%rd165, %rd151, 56;
	// begin inline asm
	ld.global.nc.u64 %rd164, [%rd165];
	// end inline asm
	mov.b64 	%fd414, %rd162;
	setp.lt.f64 	%p4, %fd407, %fd414;
	@%p4 bra 	$L__BB3_77;
	mov.b64 	%fd415, %rd150;
	mov.b64 	%fd416, %rd152;
	mov.b64 	%fd417, %rd154;
	mov.b64 	%fd418, %rd156;
	mov.b64 	%fd419, %rd158;
	mov.b64 	%fd420, %rd160;
	setp.gt.f64 	%p5, %fd407, %fd414;
	mov.u64 	%rd551, %rd164;
	mov.f64 	%fd1061, %fd414;
	mov.f64 	%fd1062, %fd420;
	mov.f64 	%fd1063, %fd419;
	mov.f64 	%fd1064, %fd418;
	mov.f64 	%fd1065, %fd417;
	mov.f64 	%fd1066, %fd416;
	mov.f64 	%fd1067, %fd415;
	@%p5 bra 	$L__BB3_77;
	setp.lt.s64 	%p6, %rd62, %rd164;
	mov.u64 	%rd551, %rd62;
	mov.f64 	%fd1061, %fd407;
	mov.f64 	%fd1062, %fd408;
	mov.f64 	%fd1063, %fd409;
	mov.f64 	%fd1064, %fd410;
	mov.f64 	%fd1065, %fd411;
	mov.f64 	%fd1066, %fd412;
	mov.f64 	%fd1067, %fd413;
	@%p6 bra 	$L__BB3_77;
	mov.u64 	%rd551, %rd164;
	mov.f64 	%fd1061, %fd414;
	mov.f64 	%fd1062, %fd420;
	mov.f64 	%fd1063, %fd419;
	mov.f64 	%fd1064, %fd418;
	mov.f64 	%fd1065, %fd417;
	mov.f64 	%fd1066, %fd416;
	mov.f64 	%fd1067, %fd415;
$L__BB3_77:
	ld.param.u32 	%r878, [_ZN6thrust24THRUST_300001_SM_1000_NS8cuda_cub4core6detail13_kernel_agentINS1_8__reduce11ReduceAgentIPN4cuda3std3__45tupleIJ8ParticlelEEESD_SC_iNS1_9__extrema9arg_min_fISB_l16CompareParticlesEEEEJSD_SD_iSH_EEEvDpT0__param_2];
	add.s32 	%r901, %r17, 256;
	add.s32 	%r41, %r17, 512;
	setp.le.s32 	%p7, %r41, %r878;
	@%p7 bra 	$L__BB3_73;
$L__BB3_78:
	ld.param.u32 	%r879, [_ZN6thrust24THRUST_300001_SM_1000_NS8cuda_cub4core6detail13_kernel_agentINS1_8__reduce11ReduceAgentIPN4cuda3std3__45tupleIJ8ParticlelEEESD_SC_iNS1_9__extrema9arg_min_fISB_l16CompareParticlesEEEEJSD_SD_iSH_EEEvDpT0__param_2];
	setp.le.s32 	%p8, %r879, %r901;
	@%p8 bra 	$L__BB3_101;
	ld.param.u32 	%r880, [_ZN6thrust24THRUST_300001_SM_1000_NS8cuda_cub4core6detail13_kernel_agentINS1_8__reduce11ReduceAgentIPN4cuda3std3__45tupleIJ8ParticlelEEESD_SC_iNS1_9__extrema9arg_min_fISB_l16CompareParticlesEEEEJSD_SD_iSH_EEEvDpT0__param_2];
	sub.s32 	%r20, %r880, %r901;
	setp.ge.s32 	%p9, %r16, %r20;
	@%p9 bra 	$L__BB3_101;
	ld.param.u32 	%r881, [_ZN6thrust24THRUST_300001_SM_1000_NS8cuda_cub4core6detail13_kernel_agentINS1_8__reduce11ReduceAgentIPN4cuda3std3__45tupleIJ8ParticlelEEESD_SC_iNS1_9__extrema9arg_min_fISB_l16CompareParticlesEEEEJSD_SD_iSH_EEEvDpT0__param_2];
	not.b32 	%r42, %r16;
	add.s32 	%r43, %r881, %r42;
	sub.s32 	%r21, %r43, %r901;
	and.b32  	%r44, %r21, 768;
	setp.eq.s32 	%p10, %r44, 768;
	mov.u32 	%r905, %r16;
	@%p10 bra 	$L__BB3_86;
	add.s32 	%r903, %r16, %r901;
	shr.u32 	%r45, %r21, 8;
	add.s32 	%r46, %r45, 1;
	and.b32  	%r47, %r46, 3;
	neg.s32 	%r902, %r47;
	mov.u32 	%r905, %r16;
$L__BB3_82:
	.pragma "nounroll";
	mov.f64 	%fd441, %fd1067;
	mov.f64 	%fd440, %fd1066;
	mov.f64 	%fd439, %fd1065;
	mov.f64 	%fd438, %fd1064;
	mov.f64 	%fd437, %fd1063;
	mov.f64 	%fd436, %fd1062;
	mov.u64 	%rd72, %rd551;
	mov.f64 	%fd435, %fd1061;
	ld.param.u64 	%rd506, [_ZN6thrust24THRUST_300001_SM_1000_NS8cuda_cub4core6detail13_kernel_agentINS1_8__reduce11ReduceAgentIPN4cuda3std3__45tupleIJ8ParticlelEEESD_SC_iNS1_9__extrema9arg_min_fISB_l16CompareParticlesEEEEJSD_SD_iSH_EEEvDpT0__param_0];
	mul.wide.u32 	%rd184, %r903, 64;
	add.s64 	%rd169, %rd506, %rd184;
	// begin inline asm
	ld.global.nc.u64 %rd168, [%rd169];
	// end inline asm
	add.s64 	%rd171, %rd169, 8;
	// begin inline asm
	ld.global.nc.u64 %rd170, [%rd171];
	// end inline asm
	add.s64 	%rd173, %rd169, 16;
	// begin inline asm
	ld.global.nc.u64 %rd172, [%rd173];
	// end inline asm
	add.s64 	%rd175, %rd169, 24;
	// begin inline asm
	ld.global.nc.u64 %rd174, [%rd175];
	// end inline asm
	add.s64 	%rd177, %rd169, 32;
	// begin inline asm
	ld.global.nc.u64 %rd176, [%rd177];
	// end inline asm
	add.s64 	%rd179, %rd169, 40;
	// begin inline asm
	ld.global.nc.u64 %rd178, [%rd179];
	// end inline asm
	add.s64 	%rd181, %rd169, 48;
	// begin inline asm
	ld.global.nc.u64 %rd180, [%rd181];
	// end inline asm
	add.s64 	%rd183, %rd169, 56;
	// begin inline asm
	ld.global.nc.u64 %rd182, [%rd183];
	// end inline asm
	mov.b64 	%fd442, %rd168;
	mov.b64 	%fd443, %rd170;
	mov.b64 	%fd444, %rd172;
	mov.b64 	%fd445, %rd174;
	mov.b64 	%fd446, %rd176;
	mov.b64 	%fd447, %rd178;
	mov.b64 	%fd448, %rd180;
	setp.lt.f64 	%p11, %fd435, %fd448;
	@%p11 bra 	$L__BB3_85;
	setp.gt.f64 	%p12, %fd435, %fd448;
	mov.u64 	%rd551, %rd182;
	mov.f64 	%fd1061, %fd448;
	mov.f64 	%fd1062, %fd447;
	mov.f64 	%fd1063, %fd446;
	mov.f64 	%fd1064, %fd445;
	mov.f64 	%fd1065, %fd444;
	mov.f64 	%fd1066, %fd443;
	mov.f64 	%fd1067, %fd442;
	@%p12 bra 	$L__BB3_85;
	setp.lt.s64 	%p13, %rd72, %rd182;
	min.s64 	%rd551, %rd72, %rd182;
	selp.f64 	%fd1061, %fd435, %fd448, %p13;
	selp.f64 	%fd1062, %fd436, %fd447, %p13;
	selp.f64 	%fd1063, %fd437, %fd446, %p13;
	selp.f64 	%fd1064, %fd438, %fd445, %p13;
	selp.f64 	%fd1065, %fd439, %fd444, %p13;
	selp.f64 	%fd1066, %fd440, %fd443, %p13;
	selp.f64 	%fd1067, %fd441, %fd442, %p13;
$L__BB3_85:
	add.s32 	%r905, %r905, 256;
	add.s32 	%r903, %r903, 256;
	add.s32 	%r902, %r902, 1;
	setp.ne.s32 	%p14, %r902, 0;
	@%p14 bra 	$L__BB3_82;
$L__BB3_86:
	ld.param.u32 	%r882, [_ZN6thrust24THRUST_300001_SM_1000_NS8cuda_cub4core6detail13_kernel_agentINS1_8__reduce11ReduceAgentIPN4cuda3std3__45tupleIJ8ParticlelEEESD_SC_iNS1_9__extrema9arg_min_fISB_l16CompareParticlesEEEEJSD_SD_iSH_EEEvDpT0__param_2];
	not.b32 	%r48, %r16;
	add.s32 	%r49, %r882, %r48;
	sub.s32 	%r50, %r49, %r901;
	setp.lt.u32 	%p15, %r50, 768;
	@%p15 bra 	$L__BB3_101;
	ld.param.u64 	%rd507, [_ZN6thrust24THRUST_300001_SM_1000_NS8cuda_cub4core6detail13_kernel_agentINS1_8__reduce11ReduceAgentIPN4cuda3std3__45tupleIJ8ParticlelEEESD_SC_iNS1_9__extrema9arg_min_fISB_l16CompareParticlesEEEEJSD_SD_iSH_EEEvDpT0__param_0];
	cvt.u64.u32 	%rd185, %r905;
	cvt.u64.u32 	%rd186, %r901;
	add.s64 	%rd187, %rd185, %rd186;
	shl.b64 	%rd188, %rd187, 6;
	add.s64 	%rd189, %rd188, %rd507;
	add.s64 	%rd546, %rd189, 49208;
	add.s32 	%r906, %r905, %r901;
$L__BB3_88:
	ld.param.u64 	%rd508, [_ZN6thrust24THRUST_300001_SM_1000_NS8cuda_cub4core6detail13_kernel_agentINS1_8__reduce11ReduceAgentIPN4cuda3std3__45tupleIJ8ParticlelEEESD_SC_iNS1_9__extrema9arg_min_fISB_l16CompareParticlesEEEEJSD_SD_iSH_EEEvDpT0__param_0];
	mul.wide.u32 	%rd206, %r906, 64;
	add.s64 	%rd191, %rd508, %rd206;
	// begin inline asm
	ld.global.nc.u64 %rd190, [%rd191];
	// end inline asm
	add.s64 	%rd193, %rd191, 8;
	// begin inline asm
	ld.global.nc.u64 %rd192, [%rd193];
	// end inline asm
	add.s64 	%rd195, %rd191, 16;
	// begin inline asm
	ld.global.nc.u64 %rd194, [%rd195];
	// end inline asm
	add.s64 	%rd197, %rd191, 24;
	// begin inline asm
	ld.global.nc.u64 %rd196, [%rd197];
	// end inline asm
	add.s64 	%rd199, %rd191, 32;
	// begin inline asm
	ld.global.nc.u64 %rd198, [%rd199];
	// end inline asm
	add.s64 	%rd201, %rd191, 40;
	// begin inline asm
	ld.global.nc.u64 %rd200, [%rd201];
	// end inline asm
	add.s64 	%rd203, %rd191, 48;
	// begin inline asm
	ld.global.nc.u64 %rd202, [%rd203];
	// end inline asm
	add.s64 	%rd205, %rd191, 56;
	// begin inline asm
	ld.global.nc.u64 %rd204, [%rd205];
	// end inline asm
	mov.b64 	%fd484, %rd190;
	mov.b64 	%fd485, %rd192;
	mov.b64 	%fd486, %rd194;
	mov.b64 	%fd487, %rd196;
	mov.b64 	%fd488, %rd198;
	mov.b64 	%fd489, %rd200;
	mov.b64 	%fd490, %rd202;
	setp.lt.f64 	%p16, %fd1061, %fd490;
	mov.u64 	%rd548, %rd551;
	mov.f64 	%fd1040, %fd1061;
	mov.f64 	%fd1041, %fd1062;
	mov.f64 	%fd1042, %fd1063;
	mov.f64 	%fd1043, %fd1064;
	mov.f64 	%fd1044, %fd1065;
	mov.f64 	%fd1045, %fd1066;
	mov.f64 	%fd1046, %fd1067;
	@%p16 bra 	$L__BB3_91;
	setp.gt.f64 	%p17, %fd1061, %fd490;
	mov.u64 	%rd548, %rd204;
	mov.f64 	%fd1040, %fd490;
	mov.f64 	%fd1041, %fd489;
	mov.f64 	%fd1042, %fd488;
	mov.f64 	%fd1043, %fd487;
	mov.f64 	%fd1044, %fd486;
	mov.f64 	%fd1045, %fd485;
	mov.f64 	%fd1046, %fd484;
	@%p17 bra 	$L__BB3_91;
	setp.lt.s64 	%p18, %rd551, %rd204;
	min.s64 	%rd548, %rd551, %rd204;
	selp.f64 	%fd1040, %fd1061, %fd490, %p18;
	selp.f64 	%fd1041, %fd1062, %fd489, %p18;
	selp.f64 	%fd1042, %fd1063, %fd488, %p18;
	selp.f64 	%fd1043, %fd1064, %fd487, %p18;
	selp.f64 	%fd1044, %fd1065, %fd486, %p18;
	selp.f64 	%fd1045, %fd1066, %fd485, %p18;
	selp.f64 	%fd1046, %fd1067, %fd484, %p18;
$L__BB3_91:
	add.s64 	%rd208, %rd546, -32824;
	// begin inline asm
	ld.global.nc.u64 %rd207, [%rd208];
	// end inline asm
	add.s64 	%rd210, %rd546, -32816;
	// begin inline asm
	ld.global.nc.u64 %rd209, [%rd210];
	// end inline asm
	add.s64 	%rd212, %rd546, -32808;
	// begin inline asm
	ld.global.nc.u64 %rd211, [%rd212];
	// end inline asm
	add.s64 	%rd214, %rd546, -32800;
	// begin inline asm
	ld.global.nc.u64 %rd213, [%rd214];
	// end inline asm
	add.s64 	%rd216, %rd546, -32792;
	// begin inline asm
	ld.global.nc.u64 %rd215, [%rd216];
	// end inline asm
	add.s64 	%rd218, %rd546, -32784;
	// begin inline asm
	ld.global.nc.u64 %rd217, [%rd218];
	// end inline asm
	add.s64 	%rd220, %rd546, -32776;
	// begin inline asm
	ld.global.nc.u64 %rd219, [%rd220];
	// end inline asm
	add.s64 	%rd222, %rd546, -32768;
	// begin inline asm
	ld.global.nc.u64 %rd221, [%rd222];
	// end inline asm
	mov.b64 	%fd505, %rd207;
	mov.b64 	%fd506, %rd209;
	mov.b64 	%fd507, %rd211;
	mov.b64 	%fd508, %rd213;
	mov.b64 	%fd509, %rd215;
	mov.b64 	%fd510, %rd217;
	mov.b64 	%fd511, %rd219;
	setp.lt.f64 	%p19, %fd1040, %fd511;
	mov.u64 	%rd549, %rd548;
	mov.f64 	%fd1047, %fd1040;
	mov.f64 	%fd1048, %fd1041;
	mov.f64 	%fd1049, %fd1042;
	mov.f64 	%fd1050, %fd1043;
	mov.f64 	%fd1051, %fd1044;
	mov.f64 	%fd1052, %fd1045;
	mov.f64 	%fd1053, %fd1046;
	@%p19 bra 	$L__BB3_94;
	setp.gt.f64 	%p20, %fd1040, %fd511;
	mov.u64 	%rd549, %rd221;
	mov.f64 	%fd1047, %fd511;
	mov.f64 	%fd1048, %fd510;
	mov.f64 	%fd1049, %fd509;
	mov.f64 	%fd1050, %fd508;
	mov.f64 	%fd1051, %fd507;
	mov.f64 	%fd1052, %fd506;
	mov.f64 	%fd1053, %fd505;
	@%p20 bra 	$L__BB3_94;
	setp.lt.s64 	%p21, %rd548, %rd221;
	min.s64 	%rd549, %rd548, %rd221;
	selp.f64 	%fd1047, %fd1040, %fd511, %p21;
	selp.f64 	%fd1048, %fd1041, %fd510, %p21;
	selp.f64 	%fd1049, %fd1042, %fd509, %p21;
	selp.f64 	%fd1050, %fd1043, %fd508, %p21;
	selp.f64 	%fd1051, %fd1044, %fd507, %p21;
	selp.f64 	%fd1052, %fd1045, %fd506, %p21;
	selp.f64 	%fd1053, %fd1046, %fd505, %p21;
$L__BB3_94:
	add.s64 	%rd224, %rd546, -16440;
	// begin inline asm
	ld.global.nc.u64 %rd223, [%rd224];
	// end inline asm
	add.s64 	%rd226, %rd546, -16432;
	// begin inline asm
	ld.global.nc.u64 %rd225, [%rd226];
	// end inline asm
	add.s64 	%rd228, %rd546, -16424;
	// begin inline asm
	ld.global.nc.u64 %rd227, [%rd228];
	// end inline asm
	add.s64 	%rd230, %rd546, -16416;
	// begin inline asm
	ld.global.nc.u64 %rd229, [%rd230];
	// end inline asm
	add.s64 	%rd232, %rd546, -16408;
	// begin inline asm
	ld.global.nc.u64 %rd231, [%rd232];
	// end inline asm
	add.s64 	%rd234, %rd546, -16400;
	// begin inline asm
	ld.global.nc.u64 %rd233, [%rd234];
	// end inline asm
	add.s64 	%rd236, %rd546, -16392;
	// begin inline asm
	ld.global.nc.u64 %rd235, [%rd236];
	// end inline asm
	add.s64 	%rd238, %rd546, -16384;
	// begin inline asm
	ld.global.nc.u64 %rd237, [%rd238];
	// end inline asm
	mov.b64 	%fd526, %rd223;
	mov.b64 	%fd527, %rd225;
	mov.b64 	%fd528, %rd227;
	mov.b64 	%fd529, %rd229;
	mov.b64 	%fd530, %rd231;
	mov.b64 	%fd531, %rd233;
	mov.b64 	%fd532, %rd235;
	setp.lt.f64 	%p22, %fd1047, %fd532;
	mov.u64 	%rd550, %rd549;
	mov.f64 	%fd1054, %fd1047;
	mov.f64 	%fd1055, %fd1048;
	mov.f64 	%fd1056, %fd1049;
	mov.f64 	%fd1057, %fd1050;
	mov.f64 	%fd1058, %fd1051;
	mov.f64 	%fd1059, %fd1052;
	mov.f64 	%fd1060, %fd1053;
	@%p22 bra 	$L__BB3_97;
	setp.gt.f64 	%p23, %fd1047, %fd532;
	mov.u64 	%rd550, %rd237;
	mov.f64 	%fd1054, %fd532;
	mov.f64 	%fd1055, %fd531;
	mov.f64 	%fd1056, %fd530;
	mov.f64 	%fd1057, %fd529;
	mov.f64 	%fd1058, %fd528;
	mov.f64 	%fd1059, %fd527;
	mov.f64 	%fd1060, %fd526;
	@%p23 bra 	$L__BB3_97;
	setp.lt.s64 	%p24, %rd549, %rd237;
	min.s64 	%rd550, %rd549, %rd237;
	selp.f64 	%fd1054, %fd1047, %fd532, %p24;
	selp.f64 	%fd1055, %fd1048, %fd531, %p24;
	selp.f64 	%fd1056, %fd1049, %fd530, %p24;
	selp.f64 	%fd1057, %fd1050, %fd529, %p24;
	selp.f64 	%fd1058, %fd1051, %fd528, %p24;
	selp.f64 	%fd1059, %fd1052, %fd527, %p24;
	selp.f64 	%fd1060, %fd1053, %fd526, %p24;
$L__BB3_97:
	add.s64 	%rd240, %rd546, -56;
	// begin inline asm
	ld.global.nc.u64 %rd239, [%rd240];
	// end inline asm
	add.s64 	%rd242, %rd546, -48;
	// begin inline asm
	ld.global.nc.u64 %rd241, [%rd242];
	// end inline asm
	add.s64 	%rd244, %rd546, -40;
	// begin inline asm
	ld.global.nc.u64 %rd243, [%rd244];
	// end inline asm
	add.s64 	%rd246, %rd546, -32;
	// begin inline asm
	ld.global.nc.u64 %rd245, [%rd246];
	// end inline asm
	add.s64 	%rd248, %rd546, -24;
	// begin inline asm
	ld.global.nc.u64 %rd247, [%rd248];
	// end inline asm
	add.s64 	%rd250, %rd546, -16;
	// begin inline asm
	ld.global.nc.u64 %rd249, [%rd250];
	// end inline asm
	add.s64 	%rd252, %rd546, -8;
	// begin inline asm
	ld.global.nc.u64 %rd251, [%rd252];
	// end inline asm
	// begin inline asm
	ld.global.nc.u64 %rd253, [%rd546];
	// end inline asm
	mov.b64 	%fd547, %rd239;
	mov.b64 	%fd548, %rd241;
	mov.b64 	%fd549, %rd243;
	mov.b64 	%fd550, %rd245;
	mov.b64 	%fd551, %rd247;
	mov.b64 	%fd552, %rd249;
	mov.b64 	%fd553, %rd251;
	setp.lt.f64 	%p25, %fd1054, %fd553;
	mov.u64 	%rd551, %rd550;
	mov.f64 	%fd1061, %fd1054;
	mov.f64 	%fd1062, %fd1055;
	mov.f64 	%fd1063, %fd1056;
	mov.f64 	%fd1064, %fd1057;
	mov.f64 	%fd1065, %fd1058;
	mov.f64 	%fd1066, %fd1059;
	mov.f64 	%fd1067, %fd1060;
	@%p25 bra 	$L__BB3_100;
	setp.gt.f64 	%p26, %fd1054, %fd553;
	mov.u64 	%rd551, %rd253;
	mov.f64 	%fd1061, %fd553;
	mov.f64 	%fd1062, %fd552;
	mov.f64 	%fd1063, %fd551;
	mov.f64 	%fd1064, %fd550;
	mov.f64 	%fd1065, %fd549;
	mov.f64 	%fd1066, %fd548;
	mov.f64 	%fd1067, %fd547;
	@%p26 bra 	$L__BB3_100;
	setp.lt.s64 	%p27, %rd550, %rd253;
	min.s64 	%rd551, %rd550, %rd253;
	selp.f64 	%fd1061, %fd1054, %fd553, %p27;
	selp.f64 	%fd1062, %fd1055, %fd552, %p27;
	selp.f64 	%fd1063, %fd1056, %fd551, %p27;
	selp.f64 	%fd1064, %fd1057, %fd550, %p27;
	selp.f64 	%fd1065, %fd1058, %fd549, %p27;
	selp.f64 	%fd1066, %fd1059, %fd548, %p27;
	selp.f64 	%fd1067, %fd1060, %fd547, %p27;
$L__BB3_100:
	add.s32 	%r905, %r905, 1024;
	add.s64 	%rd546, %rd546, 65536;
	add.s32 	%r906, %r906, 1024;
	setp.lt.s32 	%p28, %r905, %r20;
	@%p28 bra 	$L__BB3_88;
$L__BB3_101:
	// begin inline asm
	mov.u32 %r51, %laneid;
	// end inline asm
	mov.b64 	%rd255, %fd1067;
	mov.b64 	{%r53, %r58}, %rd255;
	mov.b32 	%r129, 1;
	mov.b32 	%r130, 31;
	mov.b32 	%r131, -1;
	// begin inline asm
	shfl.sync.down.b32 %r52, %r53, %r129, %r130, %r131;
	// end inline asm
	// begin inline asm
	shfl.sync.down.b32 %r57, %r58, %r129, %r130, %r131;
	// end inline asm
	mov.b64 	%rd256, {%r52, %r57};
	mov.b64 	%fd575, %rd256;
	mov.b64 	%rd257, %fd1066;
	mov.b64 	{%r63, %r68}, %rd257;
	// begin inline asm
	shfl.sync.down.b32 %r62, %r63, %r129, %r130, %r131;
	// end inline asm
	// begin inline asm
	shfl.sync.down.b32 %r67, %r68, %r129, %r130, %r131;
	// end inline asm
	mov.b64 	%rd258, {%r62, %r67};
	mov.b64 	%fd576, %rd258;
	mov.b64 	%rd259, %fd1065;
	mov.b64 	{%r73, %r78}, %rd259;
	// begin inline asm
	shfl.sync.down.b32 %r72, %r73, %r129, %r130, %r131;
	// end inline asm
	// begin inline asm
	shfl.sync.down.b32 %r77, %r78, %r129, %r130, %r131;
	// end inline asm
	mov.b64 	%rd260, {%r72, %r77};
	mov.b64 	%fd577, %rd260;
	mov.b64 	%rd261, %fd1064;
	mov.b64 	{%r83, %r88}, %rd261;
	// begin inline asm
	shfl.sync.down.b32 %r82, %r83, %r129, %r130, %r131;
	// end inline asm
	// begin inline asm
	shfl.sync.down.b32 %r87, %r88, %r129, %r130, %r131;
	// end inline asm
	mov.b64 	%rd262, {%r82, %r87};
	mov.b64 	%fd578, %rd262;
	mov.b64 	%rd263, %fd1063;
	mov.b64 	{%r93, %r98}, %rd263;
	// begin inline asm
	shfl.sync.down.b32 %r92, %r93, %r129, %r130, %r131;
	// end inline asm
	// begin inline asm
	shfl.sync.down.b32 %r97, %r98, %r129, %r130, %r131;
	// end inline asm
	mov.b64 	%rd264, {%r92, %r97};
	mov.b64 	%fd579, %rd264;
	mov.b64 	%rd265, %fd1062;
	mov.b64 	{%r103, %r108}, %rd265;
	// begin inline asm
	shfl.sync.down.b32 %r102, %r103, %r129, %r130, %r131;
	// end inline asm
	// begin inline asm
	shfl.sync.down.b32 %r107, %r108, %r129, %r130, %r131;
	// end inline asm
	mov.b64 	%rd266, {%r102, %r107};
	mov.b64 	%fd580, %rd266;
	mov.b64 	%rd267, %fd1061;
	mov.b64 	{%r113, %r118}, %rd267;
	// begin inline asm
	shfl.sync.down.b32 %r112, %r113, %r129, %r130, %r131;
	// end inline asm
	// begin inline asm
	shfl.sync.down.b32 %r117, %r118, %r129, %r130, %r131;
	// end inline asm
	mov.b64 	%rd268, {%r112, %r117};
	mov.b64 	%fd581, %rd268;
	mov.b64 	{%r123, %r128}, %rd551;
	// begin inline asm
	shfl.sync.down.b32 %r122, %r123, %r129, %r130, %r131;
	// end inline asm
	// begin inline asm
	shfl.sync.down.b32 %r127, %r128, %r129, %r130, %r131;
	// end inline asm
	mov.b64 	%rd95, {%r122, %r127};
	setp.gt.s32 	%p29, %r51, 30;
	setp.lt.f64 	%p30, %fd1061, %fd581;
	or.pred  	%p31, %p29, %p30;
	mov.f64 	%fd1075, %fd1067;
	mov.f64 	%fd1076, %fd1066;
	mov.f64 	%fd1077, %fd1065;
	mov.f64 	%fd1078, %fd1064;
	mov.f64 	%fd1079, %fd1063;
	mov.f64 	%fd1080, %fd1062;
	mov.f64 	%fd1081, %fd1061;
	mov.u64 	%rd553, %rd551;
	@%p31 bra 	$L__BB3_104;
	setp.gt.f64 	%p32, %fd1061, %fd581;
	mov.f64 	%fd1075, %fd575;
	mov.f64 	%fd1076, %fd576;
	mov.f64 	%fd1077, %fd577;
	mov.f64 	%fd1078, %fd578;
	mov.f64 	%fd1079, %fd579;
	mov.f64 	%fd1080, %fd580;
	mov.f64 	%fd1081, %fd581;
	mov.u64 	%rd553, %rd95;
	@%p32 bra 	$L__BB3_104;
	setp.lt.s64 	%p33, %rd551, %rd95;
	selp.f64 	%fd1075, %fd1067, %fd575, %p33;
	selp.f64 	%fd1076, %fd1066, %fd576, %p33;
	selp.f64 	%fd1077, %fd1065, %fd577, %p33;
	selp.f64 	%fd1078, %fd1064, %fd578, %p33;
	selp.f64 	%fd1079, %fd1063, %fd579, %p33;
	selp.f64 	%fd1080, %fd1062, %fd580, %p33;
	selp.f64 	%fd1081, %fd1061, %fd581, %p33;
	min.s64 	%rd553, %rd551, %rd95;
$L__BB3_104:
	mov.b64 	%rd269, %fd1075;
	mov.b64 	{%r133, %r138}, %rd269;
	mov.b32 	%r209, 2;
	mov.b32 	%r210, 31;
	mov.b32 	%r211, -1;
	// begin inline asm
	shfl.sync.down.b32 %r132, %r133, %r209, %r210, %r211;
	// end inline asm
	// begin inline asm
	shfl.sync.down.b32 %r137, %r138, %r209, %r210, %r211;
	// end inline asm
	mov.b64 	%rd270, {%r132, %r137};
	mov.b64 	%fd596, %rd270;
	mov.b64 	%rd271, %fd1076;
	mov.b64 	{%r143, %r148}, %rd271;
	// begin inline asm
	shfl.sync.down.b32 %r142, %r143, %r209, %r210, %r211;
	// end inline asm
	// begin inline asm
	shfl.sync.down.b32 %r147, %r148, %r209, %r210, %r211;
	// end inline asm
	mov.b64 	%rd272, {%r142, %r147};
	mov.b64 	%fd597, %rd272;
	mov.b64 	%rd273, %fd1077;
	mov.b64 	{%r153, %r158}, %rd273;
	// begin inline asm
	shfl.sync.down.b32 %r152, %r153, %r209, %r210, %r211;
	// end inline asm
	// begin inline asm
	shfl.sync.down.b32 %r157, %r158, %r209, %r210, %r211;
	// end inline asm
	mov.b64 	%rd274, {%r152, %r157};
	mov.b64 	%fd598, %rd274;
	mov.b64 	%rd275, %fd1078;
	mov.b64 	{%r163, %r168}, %rd275;
	// begin inline asm
	shfl.sync.down.b32 %r162, %r163, %r209, %r210, %r211;
	// end inline asm
	// begin inline asm
	shfl.sync.down.b32 %r167, %r168, %r209, %r210, %r211;
	// end inline asm
	mov.b64 	%rd276, {%r162, %r167};
	mov.b64 	%fd599, %rd276;
	mov.b64 	%rd277, %fd1079;
	mov.b64 	{%r173, %r178}, %rd277;
	// begin inline asm
	shfl.sync.down.b32 %r172, %r173, %r209, %r210, %r211;
	// end inline asm
	// begin inline asm
	shfl.sync.down.b32 %r177, %r178, %r209, %r210, %r211;
	// end inline asm
	mov.b64 	%rd278, {%r172, %r177};
	mov.b64 	%fd600, %rd278;
	mov.b64 	%rd279, %fd1080;
	mov.b64 	{%r183, %r188}, %rd279;
	// begin inline asm
	shfl.sync.down.b32 %r182, %r183, %r209, %r210, %r211;
	// end inline asm
	// begin inline asm
	shfl.sync.down.b32 %r187, %r188, %r209, %r210, %r211;
	// end inline asm
	mov.b64 	%rd280, {%r182, %r187};
	mov.b64 	%fd601, %rd280;
	mov.b64 	%rd281, %fd1081;
	mov.b64 	{%r193, %r198}, %rd281;
	// begin inline asm
	shfl.sync.down.b32 %r192, %r193, %r209, %r210, %r211;
	// end inline asm
	// begin inline asm
	shfl.sync.down.b32 %r197, %r198, %r209, %r210, %r211;
	// end inline asm
	mov.b64 	%rd282, {%r192, %r197};
	mov.b64 	%fd602, %rd282;
	mov.b64 	{%r203, %r208}, %rd553;
	// begin inline asm
	shfl.sync.down.b32 %r202, %r203, %r209, %r210, %r211;
	// end inline asm
	// begin inline asm
	shfl.sync.down.b32 %r207, %r208, %r209, %r210, %r211;
	// end inline asm
	mov.b64 	%rd98, {%r202, %r207};
	setp.gt.s32 	%p34, %r51, 29;
	setp.lt.f64 	%p35, %fd1081, %fd602;
	or.pred  	%p36, %p34, %p35;
	mov.f64 	%fd1082, %fd1075;
	mov.f64 	%fd1083, %fd1076;
	mov.f64 	%fd1084, %fd1077;
	mov.f64 	%fd1085, %fd1078;
	mov.f64 	%fd1086, %fd1079;
	mov.f64 	%fd1087, %fd1080;
	mov.f64 	%fd1088, %fd1081;
	mov.u64 	%rd554, %rd553;
	@%p36 bra 	$L__BB3_107;
	setp.gt.f64 	%p37, %fd1081, %fd602;
	mov.f64 	%fd1082, %fd596;
	mov.f64 	%fd1083, %fd597;
	mov.f64 	%fd1084, %fd598;
	mov.f64 	%fd1085, %fd599;
	mov.f64 	%fd1086, %fd600;
	mov.f64 	%fd1087, %fd601;
	mov.f64 	%fd1088, %fd602;
	mov.u64 	%rd554, %rd98;
	@%p37 bra 	$L__BB3_107;
	setp.lt.s64 	%p38, %rd553, %rd98;
	selp.f64 	%fd1082, %fd1075, %fd596, %p38;
	selp.f64 	%fd1083, %fd1076, %fd597, %p38;
	selp.f64 	%fd1084, %fd1077, %fd598, %p38;
	selp.f64 	%fd1085, %fd1078, %fd599, %p38;
	selp.f64 	%fd1086, %fd1079, %fd600, %p38;
	selp.f64 	%fd1087, %fd1080, %fd601, %p38;
	selp.f64 	%fd1088, %fd1081, %fd602, %p38;
	min.s64 	%rd554, %rd553, %rd98;
$L__BB3_107:
	mov.b64 	%rd283, %fd1082;
	mov.b64 	{%r213, %r218}, %rd283;
	mov.b32 	%r289, 4;
	mov.b32 	%r290, 31;
	mov.b32 	%r291, -1;
	// begin inline asm
	shfl.sync.down.b32 %r212, %r213, %r289, %r290, %r291;
	// end inline asm
	// begin inline asm
	shfl.sync.down.b32 %r217, %r218, %r289, %r290, %r291;
	// end inline asm
	mov.b64 	%rd284, {%r212, %r217};
	mov.b64 	%fd617, %rd284;
	mov.b64 	%rd285, %fd1083;
	mov.b64 	{%r223, %r228}, %rd285;
	// begin inline asm
	shfl.sync.down.b32 %r222, %r223, %r289, %r290, %r291;
	// end inline asm
	// begin inline asm
	shfl.sync.down.b32 %r227, %r228, %r289, %r290, %r291;
	// end inline asm
	mov.b64 	%rd286, {%r222, %r227};
	mov.b64 	%fd618, %rd286;
	mov.b64 	%rd287, %fd1084;
	mov.b64 	{%r233, %r238}, %rd287;
	// begin inline asm
	shfl.sync.down.b32 %r232, %r233, %r289, %r290, %r291;
	// end inline asm
	// begin inline asm
	shfl.sync.down.b32 %r237, %r238, %r289, %r290, %r291;
	// end inline asm
	mov.b64 	%rd288, {%r232, %r237};
	mov.b64 	%fd619, %rd288;
	mov.b64 	%rd289, %fd1085;
	mov.b64 	{%r243, %r248}, %rd289;
	// begin inline asm
	shfl.sync.down.b32 %r242, %r243, %r289, %r290, %r291;
	// end inline asm
	// begin inline asm
	shfl.sync.down.b32 %r247, %r248, %r289, %r290, %r291;
	// end inline asm
	mov.b64 	%rd290, {%r242, %r247};
	mov.b64 	%fd620, %rd290;
	mov.b64 	%rd291, %fd1086;
	mov.b64 	{%r253, %r258}, %rd291;
	// begin inline asm
	shfl.sync.down.b32 %r252, %r253, %r289, %r290, %r291;
	// end inline asm
	// begin inline asm
	shfl.sync.down.b32 %r257, %r258, %r289, %r290, %r291;
	// end inline asm
	mov.b64 	%rd292, {%r252, %r257};
	mov.b64 	%fd621, %rd292;
	mov.b64 	%rd293, %fd1087;
	mov.b64 	{%r263, %r268}, %rd293;
	// begin inline asm
	shfl.sync.down.b32 %r262, %r263, %r289, %r290, %r291;
	// end inline asm
	// begin inline asm
	shfl.sync.down.b32 %r267, %r268, %r289, %r290, %r291;
	// end inline asm
	mov.b64 	%rd294, {%r262, %r267};
	mov.b64 	%fd622, %rd294;
	mov.b64 	%rd295, %fd1088;
	mov.b64 	{%r273, %r278}, %rd295;
	// begin inline asm
	shfl.sync.down.b32 %r272, %r273, %r289, %r290, %r291;
	// end inline asm
	// begin inline asm
	shfl.sync.down.b32 %r277, %r278, %r289, %r290, %r291;
	// end inline asm
	mov.b64 	%rd296, {%r272, %r277};
	mov.b64 	%fd623, %rd296;
	mov.b64 	{%r283, %r288}, %rd554;
	// begin inline asm
	shfl.sync.down.b32 %r282, %r283, %r289, %r290, %r291;
	// end inline asm
	// begin inline asm
	shfl.sync.down.b32 %r287, %r288, %r289, %r290, %r291;
	// end inline asm
	mov.b64 	%rd101, {%r282, %r287};
	setp.gt.s32 	%p39, %r51, 27;
	setp.lt.f64 	%p40, %fd1088, %fd623;
	or.pred  	%p41, %p39, %p40;
	mov.f64 	%fd1089, %fd1082;
	mov.f64 	%fd1090, %fd1083;
	mov.f64 	%fd1091, %fd1084;
	mov.f64 	%fd1092, %fd1085;
	mov.f64 	%fd1093, %fd1086;
	mov.f64 	%fd1094, %fd1087;
	mov.f64 	%fd1095, %fd1088;
	mov.u64 	%rd555, %rd554;
	@%p41 bra 	$L__BB3_110;
	setp.gt.f64 	%p42, %fd1088, %fd623;
	mov.f64 	%fd1089, %fd617;
	mov.f64 	%fd1090, %fd618;
	mov.f64 	%fd1091, %fd619;
	mov.f64 	%fd1092, %fd620;
	mov.f64 	%fd1093, %fd621;
	mov.f64 	%fd1094, %fd622;
	mov.f64 	%fd1095, %fd623;
	mov.u64 	%rd555, %rd101;
	@%p42 bra 	$L__BB3_110;
	setp.lt.s64 	%p43, %rd554, %rd101;
	selp.f64 	%fd1089, %fd1082, %fd617, %p43;
	selp.f64 	%fd1090, %fd1083, %fd618, %p43;
	selp.f64 	%fd1091, %fd1084, %fd619, %p43;
	selp.f64 	%fd1092, %fd1085, %fd620, %p43;
	selp.f64 	%fd1093, %fd1086, %fd621, %p43;
	selp.f64 	%fd1094, %fd1087, %fd622, %p43;
	selp.f64 	%fd1095, %fd1088, %fd623, %p43;
	min.s64 	%rd555, %rd554, %rd101;
$L__BB3_110:
	mov.b64 	%rd297, %fd1089;
	mov.b64 	{%r293, %r298}, %rd297;
	mov.b32 	%r369, 8;
	mov.b32 	%r370, 31;
	mov.b32 	%r371, -1;
	// begin inline asm
	shfl.sync.down.b32 %r292, %r293, %r369, %r370, %r371;
	// end inline asm
	// begin inline asm
	shfl.sync.down.b32 %r297, %r298, %r369, %r370, %r371;
	// end inline asm
	mov.b64 	%rd298, {%r292, %r297};
	mov.b64 	%fd638, %rd298;
	mov.b64 	%rd299, %fd1090;
	mov.b64 	{%r303, %r308}, %rd299;
	// begin inline asm
	shfl.sync.down.b32 %r302, %r303, %r369, %r370, %r371;
	// end inline asm
	// begin inline asm
	shfl.sync.down.b32 %r307, %r308, %r369, %r370, %r371;
	// end inline asm
	mov.b64 	%rd300, {%r302, %r307};
	mov.b64 	%fd639, %rd300;
	mov.b64 	%rd301, %fd1091;
	mov.b64 	{%r313, %r318}, %rd301;
	// begin inline asm
	shfl.sync.down.b32 %r312, %r313, %r369, %r370, %r371;
	// end inline asm
	// begin inline asm
	shfl.sync.down.b32 %r317, %r318, %r369, %r370, %r371;
	// end inline asm
	mov.b64 	%rd302, {%r312, %r317};
	mov.b64 	%fd640, %rd302;
	mov.b64 	%rd303, %fd1092;
	mov.b64 	{%r323, %r328}, %rd303;
	// begin inline asm
	shfl.sync.down.b32 %r322, %r323, %r369, %r370, %r371;
	// end inline asm
	// begin inline asm
	shfl.sync.down.b32 %r327, %r328, %r369, %r370, %r371;
	// end inline asm
	mov.b64 	%rd304, {%r322, %r327};
	mov.b64 	%fd641, %rd304;
	mov.b64 	%rd305, %fd1093;
	mov.b64 	{%r333, %r338}, %rd305;
	// begin inline asm
	shfl.sync.down.b32 %r332, %r333, %r369, %r370, %r371;
	// end inline asm
	// begin inline asm
	shfl.sync.down.b32 %r337, %r338, %r369, %r370, %r371;
	// end inline asm
	mov.b64 	%rd306, {%r332, %r337};
	mov.b64 	%fd642, %rd306;
	mov.b64 	%rd307, %fd1094;
	mov.b64 	{%r343, %r348}, %rd307;
	// begin inline asm
	shfl.sync.down.b32 %r342, %r343, %r369, %r370, %r371;
	// end inline asm
	// begin inline asm
	shfl.sync.down.b32 %r347, %r348, %r369, %r370, %r371;
	// end inline asm
	mov.b64 	%rd308, {%r342, %r347};
	mov.b64 	%fd643, %rd308;
	mov.b64 	%rd309, %fd1095;
	mov.b64 	{%r353, %r358}, %rd309;
	// begin inline asm
	shfl.sync.down.b32 %r352, %r353, %r369, %r370, %r371;
	// end inline asm
	// begin inline asm
	shfl.sync.down.b32 %r357, %r358, %r369, %r370, %r371;
	// end inline asm
	mov.b64 	%rd310, {%r352, %r357};
	mov.b64 	%fd644, %rd310;
	mov.b64 	{%r363, %r368}, %rd555;
	// begin inline asm
	shfl.sync.down.b32 %r362, %r363, %r369, %r370, %r371;
	// end inline asm
	// begin inline asm
	shfl.sync.down.b32 %r367, %r368, %r369, %r370, %r371;
	// end inline asm
	mov.b64 	%rd104, {%r362, %r367};
	setp.gt.s32 	%p44, %r51, 23;
	setp.lt.f64 	%p45, %fd1095, %fd644;
	or.pred  	%p46, %p44, %p45;
	mov.f64 	%fd1096, %fd1089;
	mov.f64 	%fd1097, %fd1090;
	mov.f64 	%fd1098, %fd1091;
	mov.f64 	%fd1099, %fd1092;
	mov.f64 	%fd1100, %fd1093;
	mov.f64 	%fd1101, %fd1094;
	mov.f64 	%fd1102, %fd1095;
	mov.u64 	%rd556, %rd555;
	@%p46 bra 	$L__BB3_113;
	setp.gt.f64 	%p47, %fd1095, %fd644;
	mov.f64 	%fd1096, %fd638;
	mov.f64 	%fd1097, %fd639;
	mov.f64 	%fd1098, %fd640;
	mov.f64 	%fd1099, %fd641;
	mov.f64 	%fd1100, %fd642;
	mov.f64 	%fd1101, %fd643;
	mov.f64 	%fd1102, %fd644;
	mov.u64 	%rd556, %rd104;
	@%p47 bra 	$L__BB3_113;
	setp.lt.s64 	%p48, %rd555, %rd104;
	selp.f64 	%fd1096, %fd1089, %fd638, %p48;
	selp.f64 	%fd1097, %fd1090, %fd639, %p48;
	selp.f64 	%fd1098, %fd1091, %fd640, %p48;
	selp.f64 	%fd1099, %fd1092, %fd641, %p48;
	selp.f64 	%fd1100, %fd1093, %fd642, %p48;
	selp.f64 	%fd1101, %fd1094, %fd643, %p48;
	selp.f64 	%fd1102, %fd1095, %fd644, %p48;
	min.s64 	%rd556, %rd555, %rd104;
$L__BB3_113:
	mov.b64 	%rd311, %fd1096;
	mov.b64 	{%r373, %r378}, %rd311;
	mov.b32 	%r449, 16;
	mov.b32 	%r450, 31;
	mov.b32 	%r451, -1;
	// begin inline asm
	shfl.sync.down.b32 %r372, %r373, %r449, %r450, %r451;
	// end inline asm
	// begin inline asm
	shfl.sync.down.b32 %r377, %r378, %r449, %r450, %r451;
	// end inline asm
	mov.b64 	%rd312, {%r372, %r377};
	mov.b64 	%fd659, %rd312;
	mov.b64 	%rd313, %fd1097;
	mov.b64 	{%r383, %r388}, %rd313;
	// begin inline asm
	shfl.sync.down.b32 %r382, %r383, %r449, %r450, %r451;
	// end inline asm
	// begin inline asm
	shfl.sync.down.b32 %r387, %r388, %r449, %r450, %r451;
	// end inline asm
	mov.b64 	%rd314, {%r382, %r387};
	mov.b64 	%fd660, %rd314;
	mov.b64 	%rd315, %fd1098;
	mov.b64 	{%r393, %r398}, %rd315;
	// begin inline asm
	shfl.sync.down.b32 %r392, %r393, %r449, %r450, %r451;
	// end inline asm
	// begin inline asm
	shfl.sync.down.b32 %r397, %r398, %r449, %r450, %r451;
	// end inline asm
	mov.b64 	%rd316, {%r392, %r397};
	mov.b64 	%fd661, %rd316;
	mov.b64 	%rd317, %fd1099;
	mov.b64 	{%r403, %r408}, %rd317;
	// begin inline asm
	shfl.sync.down.b32 %r402, %r403, %r449, %r450, %r451;
	// end inline asm
	// begin inline asm
	shfl.sync.down.b32 %r407, %r408, %r449, %r450, %r451;
	// end inline asm
	mov.b64 	%rd318, {%r402, %r407};
	mov.b64 	%fd662, %rd318;
	mov.b64 	%rd319, %fd1100;
	mov.b64 	{%r413, %r418}, %rd319;
	// begin inline asm
	shfl.sync.down.b32 %r412, %r413, %r449, %r450, %r451;
	// end inline asm
	// begin inline asm
	shfl.sync.down.b32 %r417, %r418, %r449, %r450, %r451;
	// end inline asm
	mov.b64 	%rd320, {%r412, %r417};
	mov.b64 	%fd663, %rd320;
	mov.b64 	%rd321, %fd1101;
	mov.b64 	{%r423, %r428}, %rd321;
	// begin inline asm
	shfl.sync.down.b32 %r422, %r423, %r449, %r450, %r451;
	// end inline asm
	// begin inline asm
	shfl.sync.down.b32 %r427, %r428, %r449, %r450, %r451;
	// end inline asm
	mov.b64 	%rd322, {%r422, %r427};
	mov.b64 	%fd664, %rd322;
	mov.b64 	%rd323, %fd1102;
	mov.b64 	{%r433, %r438}, %rd323;
	// begin inline asm
	shfl.sync.down.b32 %r432, %r433, %r449, %r450, %r451;
	// end inline asm
	// begin inline asm
	shfl.sync.down.b32 %r437, %r438, %r449, %r450, %r451;
	// end inline asm
	mov.b64 	%rd324, {%r432, %r437};
	mov.b64 	%fd665, %rd324;
	mov.b64 	{%r443, %r448}, %rd556;
	// begin inline asm
	shfl.sync.down.b32 %r442, %r443, %r449, %r450, %r451;
	// end inline asm
	// begin inline asm
	shfl.sync.down.b32 %r447, %r448, %r449, %r450, %r451;
	// end inline asm
	mov.b64 	%rd107, {%r442, %r447};
	setp.gt.s32 	%p49, %r51, 15;
	setp.lt.f64 	%p50, %fd1102, %fd665;
	or.pred  	%p51, %p49, %p50;
	mov.f64 	%fd1158, %fd1096;
	mov.f64 	%fd1157, %fd1097;
	mov.f64 	%fd1156, %fd1098;
	mov.f64 	%fd1155, %fd1099;
	mov.f64 	%fd1154, %fd1100;
	mov.f64 	%fd1153, %fd1101;
	mov.f64 	%fd1152, %fd1102;
	mov.u64 	%rd564, %rd556;
	@%p51 bra 	$L__BB3_116;
	setp.gt.f64 	%p52, %fd1102, %fd665;
	mov.f64 	%fd1158, %fd659;
	mov.f64 	%fd1157, %fd660;
	mov.f64 	%fd1156, %fd661;
	mov.f64 	%fd1155, %fd662;
	mov.f64 	%fd1154, %fd663;
	mov.f64 	%fd1153, %fd664;
	mov.f64 	%fd1152, %fd665;
	mov.u64 	%rd564, %rd107;
	@%p52 bra 	$L__BB3_116;
	setp.lt.s64 	%p53, %rd556, %rd107;
	selp.f64 	%fd1158, %fd1096, %fd659, %p53;
	selp.f64 	%fd1157, %fd1097, %fd660, %p53;
	selp.f64 	%fd1156, %fd1098, %fd661, %p53;
	selp.f64 	%fd1155, %fd1099, %fd662, %p53;
	selp.f64 	%fd1154, %fd1100, %fd663, %p53;
	selp.f64 	%fd1153, %fd1101, %fd664, %p53;
	selp.f64 	%fd1152, %fd1102, %fd665, %p53;
	min.s64 	%rd564, %rd556, %rd107;
$L__BB3_116:
	setp.ne.s32 	%p54, %r51, 0;
	@%p54 bra 	$L__BB3_118;
	shl.b32 	%r452, %r16, 1;
	and.b32  	%r453, %r452, 1984;
	mov.u32 	%r454, _ZN6thrust24THRUST_300001_SM_1000_NS8cuda_cub4core6detail5shmemE;
	add.s32 	%r455, %r454, %r453;
	st.shared.f64 	[%r455+8], %fd1158;
	st.shared.v2.f64 	[%r455+16], {%fd1157, %fd1156};
	st.shared.v2.f64 	[%r455+32], {%fd1155, %fd1154};
	st.shared.v2.f64 	[%r455+48], {%fd1153, %fd1152};
	st.shared.u64 	[%r455+64], %rd564;
$L__BB3_118:
	bar.sync 	0;
	setp.ne.s32 	%p55, %r16, 0;
	@%p55 bra 	$L__BB3_140;
	ld.shared.f64 	%fd680, [_ZN6thrust24THRUST_300001_SM_1000_NS8cuda_cub4core6detail5shmemE+72];
	ld.shared.v2.f64 	{%fd681, %fd682}, [_ZN6thrust24THRUST_300001_SM_1000_NS8cuda_cub4core6detail5shmemE+80];
	ld.shared.v2.f64 	{%fd683, %fd684}, [_ZN6thrust24THRUST_300001_SM_1000_NS8cuda_cub4core6detail5shmemE+96];
	ld.shared.v2.f64 	{%fd685, %fd686}, [_ZN6thrust24THRUST_300001_SM_1000_NS8cuda_cub4core6detail5shmemE+112];
	ld.shared.u64 	%rd110, [_ZN6thrust24THRUST_300001_SM_1000_NS8cuda_cub4core6detail5shmemE+128];
	setp.lt.f64 	%p56, %fd1152, %fd686;
	mov.f64 	%fd1110, %fd1158;
	mov.f64 	%fd1111, %fd1157;
	mov.f64 	%fd1112, %fd1156;
	mov.f64 	%fd1113, %fd1155;
	mov.f64 	%fd1114, %fd1154;
	mov.f64 	%fd1115, %fd1153;
	mov.f64 	%fd1116, %fd1152;
	mov.u64 	%rd558, %rd564;
	@%p56 bra 	$L__BB3_122;
	setp.lt.f64 	%p57, %fd686, %fd1152;
	mov.f64 	%fd1110, %fd680;
	mov.f64 	%fd1111, %fd681;
	mov.f64 	%fd1112, %fd682;
	mov.f64 	%fd1113, %fd683;
	mov.f64 	%fd1114, %fd684;
	mov.f64 	%fd1115, %fd685;
	mov.f64 	%fd1116, %fd686;
	mov.u64 	%rd558, %rd110;
	@%p57 bra 	$L__BB3_122;
	setp.lt.s64 	%p58, %rd564, %rd110;
	selp.f64 	%fd1110, %fd1158, %fd680, %p58;
	selp.f64 	%fd1111, %fd1157, %fd681, %p58;
	selp.f64 	%fd1112, %fd1156, %fd682, %p58;
	selp.f64 	%fd1113, %fd1155, %fd683, %p58;
	selp.f64 	%fd1114, %fd1154, %fd684, %p58;
	selp.f64 	%fd1115, %fd1153, %fd685, %p58;
	selp.f64 	%fd1116, %fd1152, %fd686, %p58;
	min.s64 	%rd558, %rd564, %rd110;
$L__BB3_122:
	ld.shared.f64 	%fd701, [_ZN6thrust24THRUST_300001_SM_1000_NS8cuda_cub4core6detail5shmemE+136];
	ld.shared.v2.f64 	{%fd702, %fd703}, [_ZN6thrust24THRUST_300001_SM_1000_NS8cuda_cub4core6detail5shmemE+144];
	ld.shared.v2.f64 	{%fd704, %fd705}, [_ZN6thrust24THRUST_300001_SM_1000_NS8cuda_cub4core6detail5shmemE+160];
	ld.shared.v2.f64 	{%fd706, %fd707}, [_ZN6thrust24THRUST_300001_SM_1000_NS8cuda_cub4core6detail5shmemE+176];
	ld.shared.u64 	%rd113, [_ZN6thrust24THRUST_300001_SM_1000_NS8cuda_cub4core6detail5shmemE+192];
	setp.lt.f64 	%p59, %fd1116, %fd707;
	mov.f64 	%fd1117, %fd1110;
	mov.f64 	%fd1118, %fd1111;
	mov.f64 	%fd1119, %fd1112;
	mov.f64 	%fd1120, %fd1113;
	mov.f64 	%fd1121, %fd1114;
	mov.f64 	%fd1122, %fd1115;
	mov.f64 	%fd1123, %fd1116;
	mov.u64 	%rd559, %rd558;
	@%p59 bra 	$L__BB3_125;
	setp.lt.f64 	%p60, %fd707, %fd1116;
	mov.f64 	%fd1117, %fd701;
	mov.f64 	%fd1118, %fd702;
	mov.f64 	%fd1119, %fd703;
	mov.f64 	%fd1120, %fd704;
	mov.f64 	%fd1121, %fd705;
	mov.f64 	%fd1122, %fd706;
	mov.f64 	%fd1123, %fd707;
	mov.u64 	%rd559, %rd113;
	@%p60 bra 	$L__BB3_125;
	setp.lt.s64 	%p61, %rd558, %rd113;
	selp.f64 	%fd1117, %fd1110, %fd701, %p61;
	selp.f64 	%fd1118, %fd1111, %fd702, %p61;
	selp.f64 	%fd1119, %fd1112, %fd703, %p61;
	selp.f64 	%fd1120, %fd1113, %fd704, %p61;
	selp.f64 	%fd1121, %fd1114, %fd705, %p61;
	selp.f64 	%fd1122, %fd1115, %fd706, %p61;
	selp.f64 	%fd1123, %fd1116, %fd707, %p61;
	min.s64 	%rd559, %rd558, %rd113;
$L__BB3_125:
	ld.shared.f64 	%fd722, [_ZN6thrust24THRUST_300001_SM_1000_NS8cuda_cub4core6detail5shmemE+200];
	ld.shared.v2.f64 	{%fd723, %fd724}, [_ZN6thrust24THRUST_300001_SM_1000_NS8cuda_cub4core6detail5shmemE+208];
	ld.shared.v2.f64 	{%fd725, %fd726}, [_ZN6thrust24THRUST_300001_SM_1000_NS8cuda_cub4core6detail5shmemE+224];
	ld.shared.v2.f64 	{%fd727, %fd728}, [_ZN6thrust24THRUST_300001_SM_1000_NS8cuda_cub4core6detail5shmemE+240];
	ld.shared.u64 	%rd116, [_ZN6thrust24THRUST_300001_SM_1000_NS8cuda_cub4core6detail5shmemE+256];
	setp.lt.f64 	%p62, %fd1123, %fd728;
	mov.f64 	%fd1124, %fd1117;
	mov.f64 	%fd1125, %fd1118;
	mov.f64 	%fd1126, %fd1119;
	mov.f64 	%fd1127, %fd1120;
	mov.f64 	%fd1128, %fd1121;
	mov.f64 	%fd1129, %fd1122;
	mov.f64 	%fd1130, %fd1123;
	mov.u64 	%rd560, %rd559;
	@%p62 bra 	$L__BB3_128;
	setp.lt.f64 	%p63, %fd728, %fd1123;
	mov.f64 	%fd1124, %fd722;
	mov.f64 	%fd1125, %fd723;
	mov.f64 	%fd1126, %fd724;
	mov.f64 	%fd1127, %fd725;
	mov.f64 	%fd1128, %fd726;
	mov.f64 	%fd1129, %fd727;
	mov.f64 	%fd1130, %fd728;
	mov.u64 	%rd560, %rd116;
	@%p63 bra 	$L__BB3_128;
	setp.lt.s64 	%p64, %rd559, %rd116;
	selp.f64 	%fd1124, %fd1117, %fd722, %p64;
	selp.f64 	%fd1125, %fd1118, %fd723, %p64;
	selp.f64 	%fd1126, %fd1119, %fd724, %p64;
	selp.f64 	%fd1127, %fd1120, %fd725, %p64;
	selp.f64 	%fd1128, %fd1121, %fd726, %p64;
	selp.f64 	%fd1129, %fd1122, %fd727, %p64;
	selp.f64 	%fd1130, %fd1123, %fd728, %p64;
	min.s64 	%rd560, %rd559, %rd116;
$L__BB3_128:
	ld.shared.f64 	%fd743, [_ZN6thrust24THRUST_300001_SM_1000_NS8cuda_cub4core6detail5shmemE+264];
	ld.shared.v2.f64 	{%fd744, %fd745}, [_ZN6thrust24THRUST_300001_SM_1000_NS8cuda_cub4core6detail5shmemE+272];
	ld.shared.v2.f64 	{%fd746, %fd747}, [_ZN6thrust24THRUST_300001_SM_1000_NS8cuda_cub4core6detail5shmemE+288];
	ld.shared.v2.f64 	{%fd748, %fd749}, [_ZN6thrust24THRUST_300001_SM_1000_NS8cuda_cub4core6detail5shmemE+304];
	ld.shared.u64 	%rd119, [_ZN6thrust24THRUST_300001_SM_1000_NS8cuda_cub4core6detail5shmemE+320];
	setp.lt.f64 	%p65, %fd1130, %fd749;
	mov.f64 	%fd1131, %fd1124;
	mov.f64 	%fd1132, %fd1125;
	mov.f64 	%fd1133, %fd1126;
	mov.f64 	%fd1134, %fd1127;
	mov.f64 	%fd1135, %fd1128;
	mov.f64 	%fd1136, %fd1129;
	mov.f64 	%fd1137, %fd1130;
	mov.u64 	%rd561, %rd560;
	@%p65 bra 	$L__BB3_131;
	setp.lt.f64 	%p66, %fd749, %fd1130;
	mov.f64 	%fd1131, %fd743;
	mov.f64 	%fd1132, %fd744;
	mov.f64 	%fd1133, %fd745;
	mov.f64 	%fd1134, %fd746;
	mov.f64 	%fd1135, %fd747;
	mov.f64 	%fd1136, %fd748;
	mov.f64 	%fd1137, %fd749;
	mov.u64 	%rd561, %rd119;
	@%p66 bra 	$L__BB3_131;
	setp.lt.s64 	%p67, %rd560, %rd119;
	selp.f64 	%fd1131, %fd1124, %fd743, %p67;
	selp.f64 	%fd1132, %fd1125, %fd744, %p67;
	selp.f64 	%fd1133, %fd1126, %fd745, %p67;
	selp.f64 	%fd1134, %fd1127, %fd746, %p67;
	selp.f64 	%fd1135, %fd1128, %fd747, %p67;
	selp.f64 	%fd1136, %fd1129, %fd748, %p67;
	selp.f64 	%fd1137, %fd1130, %fd749, %p67;
	min.s64 	%rd561, %rd560, %rd119;
$L__BB3_131:
	ld.shared.f64 	%fd764, [_ZN6thrust24THRUST_300001_SM_1000_NS8cuda_cub4core6detail5shmemE+328];
	ld.shared.v2.f64 	{%fd765, %fd766}, [_ZN6thrust24THRUST_300001_SM_1000_NS8cuda_cub4core6detail5shmemE+336];
	ld.shared.v2.f64 	{%fd767, %fd768}, [_ZN6thrust24THRUST_300001_SM_1000_NS8cuda_cub4core6detail5shmemE+352];
	ld.shared.v2.f64 	{%fd769, %fd770}, [_ZN6thrust24THRUST_300001_SM_1000_NS8cuda_cub4core6detail5shmemE+368];
	ld.shared.u64 	%rd122, [_ZN6thrust24THRUST_300001_SM_1000_NS8cuda_cub4core6detail5shmemE+384];
	setp.lt.f64 	%p68, %fd1137, %fd770;
	mov.f64 	%fd1138, %fd1131;
	mov.f64 	%fd1139, %fd1132;
	mov.f64 	%fd1140, %fd1133;
	mov.f64 	%fd1141, %fd1134;
	mov.f64 	%fd1142, %fd1135;
	mov.f64 	%fd1143, %fd1136;
	mov.f64 	%fd1144, %fd1137;
	mov.u64 	%rd562, %rd561;
	@%p68 bra 	$L__BB3_134;
	setp.lt.f64 	%p69, %fd770, %fd1137;
	mov.f64 	%fd1138, %fd764;
	mov.f64 	%fd1139, %fd765;
	mov.f64 	%fd1140, %fd766;
	mov.f64 	%fd1141, %fd767;
	mov.f64 	%fd1142, %fd768;
	mov.f64 	%fd1143, %fd769;
	mov.f64 	%fd1144, %fd770;
	mov.u64 	%rd562, %rd122;
	@%p69 bra 	$L__BB3_134;
	setp.lt.s64 	%p70, %rd561, %rd122;
	selp.f64 	%fd1138, %fd1131, %fd764, %p70;
	selp.f64 	%fd1139, %fd1132, %fd765, %p70;
	selp.f64 	%fd1140, %fd1133, %fd766, %p70;
	selp.f64 	%fd1141, %fd1134, %fd767, %p70;
	selp.f64 	%fd1142, %fd1135, %fd768, %p70;
	selp.f64 	%fd1143, %fd1136, %fd769, %p70;
	selp.f64 	%fd1144, %fd1137, %fd770, %p70;
	min.s64 	%rd562, %rd561, %rd122;
$L__BB3_134:
	ld.shared.f64 	%fd785, [_ZN6thrust24THRUST_300001_SM_1000_NS8cuda_cub4core6detail5shmemE+392];
	ld.shared.v2.f64 	{%fd786, %fd787}, [_ZN6thrust24THRUST_300001_SM_1000_NS8cuda_cub4core6detail5shmemE+400];
	ld.shared.v2.f64 	{%fd788, %fd789}, [_ZN6thrust24THRUST_300001_SM_1000_NS8cuda_cub4core6detail5shmemE+416];
	ld.shared.v2.f64 	{%fd790, %fd791}, [_ZN6thrust24THRUST_300001_SM_1000_NS8cuda_cub4core6detail5shmemE+432];
	ld.shared.u64 	%rd125, [_ZN6thrust24THRUST_300001_SM_1000_NS8cuda_cub4core6detail5shmemE+448];
	setp.lt.f64 	%p71, %fd1144, %fd791;
	mov.f64 	%fd1145, %fd1138;
	mov.f64 	%fd1146, %fd1139;
	mov.f64 	%fd1147, %fd1140;
	mov.f64 	%fd1148, %fd1141;
	mov.f64 	%fd1149, %fd1142;
	mov.f64 	%fd1150, %fd1143;
	mov.f64 	%fd1151, %fd1144;
	mov.u64 	%rd563, %rd562;
	@%p71 bra 	$L__BB3_137;
	setp.lt.f64 	%p72, %fd791, %fd1144;
	mov.f64 	%fd1145, %fd785;
	mov.f64 	%fd1146, %fd786;
	mov.f64 	%fd1147, %fd787;
	mov.f64 	%fd1148, %fd788;
	mov.f64 	%fd1149, %fd789;
	mov.f64 	%fd1150, %fd790;
	mov.f64 	%fd1151, %fd791;
	mov.u64 	%rd563, %rd125;
	@%p72 bra 	$L__BB3_137;
	setp.lt.s64 	%p73, %rd562, %rd125;
	selp.f64 	%fd1145, %fd1138, %fd785, %p73;
	selp.f64 	%fd1146, %fd1139, %fd786, %p73;
	selp.f64 	%fd1147, %fd1140, %fd787, %p73;
	selp.f64 	%fd1148, %fd1141, %fd788, %p73;
	selp.f64 	%fd1149, %fd1142, %fd789, %p73;
	selp.f64 	%fd1150, %fd1143, %fd790, %p73;
	selp.f64 	%fd1151, %fd1144, %fd791, %p73;
	min.s64 	%rd563, %rd562, %rd125;
$L__BB3_137:
	ld.shared.f64 	%fd806, [_ZN6thrust24THRUST_300001_SM_1000_NS8cuda_cub4core6detail5shmemE+456];
	ld.shared.v2.f64 	{%fd807, %fd808}, [_ZN6thrust24THRUST_300001_SM_1000_NS8cuda_cub4core6detail5shmemE+464];
	ld.shared.v2.f64 	{%fd809, %fd810}, [_ZN6thrust24THRUST_300001_SM_1000_NS8cuda_cub4core6detail5shmemE+480];
	ld.shared.v2.f64 	{%fd811, %fd812}, [_ZN6thrust24THRUST_300001_SM_1000_NS8cuda_cub4core6detail5shmemE+496];
	ld.shared.u64 	%rd128, [_ZN6thrust24THRUST_300001_SM_1000_NS8cuda_cub4core6detail5shmemE+512];
	setp.lt.f64 	%p74, %fd1151, %fd812;
	mov.u64 	%rd564, %rd563;
	mov.f64 	%fd1152, %fd1151;
	mov.f64 	%fd1153, %fd1150;
	mov.f64 	%fd1154, %fd1149;
	mov.f64 	%fd1155, %fd1148;
	mov.f64 	%fd1156, %fd1147;
	mov.f64 	%fd1157, %fd1146;
	mov.f64 	%fd1158, %fd1145;
	@%p74 bra 	$L__BB3_140;
	setp.lt.f64 	%p75, %fd812, %fd1151;
	mov.u64 	%rd564, %rd128;
	mov.f64 	%fd1152, %fd812;
	mov.f64 	%fd1153, %fd811;
	mov.f64 	%fd1154, %fd810;
	mov.f64 	%fd1155, %fd809;
	mov.f64 	%fd1156, %fd808;
	mov.f64 	%fd1157, %fd807;
	mov.f64 	%fd1158, %fd806;
	@%p75 bra 	$L__BB3_140;
	setp.lt.s64 	%p76, %rd563, %rd128;
	selp.f64 	%fd1158, %fd1145, %fd806, %p76;
	selp.f64 	%fd1157, %fd1146, %fd807, %p76;
	selp.f64 	%fd1156, %fd1147, %fd808, %p76;
	selp.f64 	%fd1155, %fd1148, %fd809, %p76;
	selp.f64 	%fd1154, %fd1149, %fd810, %p76;
	selp.f64 	%fd1153, %fd1150, %fd811, %p76;
	selp.f64 	%fd1152, %fd1151, %fd812, %p76;
	min.s64 	%rd564, %rd563, %rd128;
$L__BB3_140:
	mov.u32 	%r875, %tid.x;
	setp.ne.s32 	%p154, %r875, 0;
	@%p154 bra 	$L__BB3_142;
	ld.param.u64 	%rd515, [_ZN6thrust24THRUST_300001_SM_1000_NS8cuda_cub4core6detail13_kernel_agentINS1_8__reduce11ReduceAgentIPN4cuda3std3__45tupleIJ8ParticlelEEESD_SC_iNS1_9__extrema9arg_min_fISB_l16CompareParticlesEEEEJSD_SD_iSH_EEEvDpT0__param_1];
	cvta.to.global.u64 	%rd503, %rd515;
	st.global.f64 	[%rd503], %fd1158;
	st.global.f64 	[%rd503+8], %fd1157;
	st.global.f64 	[%rd503+16], %fd1156;
	st.global.f64 	[%rd503+24], %fd1155;
	st.global.f64 	[%rd503+32], %fd1154;
	st.global.f64 	[%rd503+40], %fd1153;
	st.global.f64 	[%rd503+48], %fd1152;
	st.global.u64 	[%rd503+56], %rd564;
$L__BB3_142:
	ret;

}
	// .globl	_ZN6thrust24THRUST_300001_SM_1000_NS8cuda_cub4core6detail13_kernel_agentINS1_8__reduce11ReduceAgentINS0_12zip_iteratorIN4cuda3std3__45tupleIJNS0_6detail15normal_iteratorINS0_10device_ptrI8ParticleEEEENS0_17counting_iteratorIlNS0_11use_defaultESJ_SJ_EEEEEEEPNSB_IJSF_lEEESN_lNS1_9__extrema9arg_min_fISF_l16CompareParticlesEEEEJSM_SO_lSS_EEEvDpT0_
.visible .entry _ZN6thrust24THRUST_300001_SM_1000_NS8cuda_cub4core6detail13_kernel_agentINS1_8__reduce11ReduceAgentINS0_12zip_iteratorIN4cuda3std3__45tupleIJNS0_6detail15normal_iteratorINS0_10device_ptrI8ParticleEEEENS0_17counting_iteratorIlNS0_11use_defaultESJ_SJ_EEEEEEEPNSB_IJSF_lEEESN_lNS1_9__extrema9arg_min_fISF_l16CompareParticlesEEEEJSM_SO_lSS_EEEvDpT0_(
	.param .align 8 .b8 _ZN6thrust24THRUST_300001_SM_1000_NS8cuda_cub4core6detail13_kernel_agentINS1_8__reduce11ReduceAgentINS0_12zip_iteratorIN4cuda3std3__45tupleIJNS0_6detail15normal_iteratorINS0_10device_ptrI8ParticleEEEENS0_17counting_iteratorIlNS0_11use_defaultESJ_SJ_EEEEEEEPNSB_IJSF_lEEESN_lNS1_9__extrema9arg_min_fISF_l16CompareParticlesEEEEJSM_SO_lSS_EEEvDpT0__param_0[16],
	.param .u64 .ptr .align 1 _ZN6thrust24THRUST_300001_SM_1000_NS8cuda_cub4core6detail13_kernel_agentINS1_8__reduce11ReduceAgentINS0_12zip_iteratorIN4cuda3std3__45tupleIJNS0_6detail15normal_iteratorINS0_10device_ptrI8ParticleEEEENS0_17counting_iteratorIlNS0_11use_defaultESJ_SJ_EEEEEEEPNSB_IJSF_lEEESN_lNS1_9__extrema9arg_min_fISF_l16CompareParticlesEEEEJSM_SO_lSS_EEEvDpT0__param_1,
	.param .u64 _ZN6thrust24THRUST_300001_SM_1000_NS8cuda_cub4core6detail13_kernel_agentINS1_8__reduce11ReduceAgentINS0_12zip_iteratorIN4cuda3std3__45tupleIJNS0_6detail15normal_iteratorINS0_10device_ptrI8ParticleEEEENS0_17counting_iteratorIlNS0_11use_defaultESJ_SJ_EEEEEEEPNSB_IJSF_lEEESN_lNS1_9__extrema9arg_min_fISF_l16CompareParticlesEEEEJSM_SO_lSS_EEEvDpT0__param_2,
	.param .align 1 .b8 _ZN6thrust24THRUST_300001_SM_1000_NS8cuda_cub4core6detail13_kernel_agentINS1_8__reduce11ReduceAgentINS0_12zip_iteratorIN4cuda3std3__45tupleIJNS0_6detail15normal_iteratorINS0_10device_ptrI8ParticleEEEENS0_17counting_iteratorIlNS0_11use_defaultESJ_SJ_EEEEEEEPNSB_IJSF_lEEESN_lNS1_9__extrema9arg_min_fISF_l16CompareParticlesEEEEJSM_SO_lSS_EEEvDpT0__param_3[1]
)
.maxntid 256
{
	.reg .pred 	%p<204>;
	.reg .b32 	%r<1287>;
	.reg .b64 	%rd<483>;
	.reg .b64 	%fd<1481>;

	ld.param.u64 	%rd176, [_ZN6thrust24THRUST_300001_SM_1000_NS8cuda_cub4core6detail13_kernel_agentINS1_8__reduce11ReduceAgentINS0_12zip_iteratorIN4cuda3std3__45tupleIJNS0_6detail15normal_iteratorINS0_10device_ptrI8ParticleEEEENS0_17counting_iteratorIlNS0_11use_defaultESJ_SJ_EEEEEEEPNSB_IJSF_lEEESN_lNS1_9__extrema9arg_min_fISF_l16CompareParticlesEEEEJSM_SO_lSS_EEEvDpT0__param_0+8];
	ld.param.u64 	%rd175, [_ZN6thrust24THRUST_300001_SM_1000_NS8cuda_cub4core6detail13_kernel_agentINS1_8__reduce11ReduceAgentINS0_12zip_iteratorIN4cuda3std3__45tupleIJNS0_6detail15normal_iteratorINS0_10device_ptrI8ParticleEEEENS0_17counting_iteratorIlNS0_11use_defaultESJ_SJ_EEEEEEEPNSB_IJSF_lEEESN_lNS1_9__extrema9arg_min_fISF_l16CompareParticlesEEEEJSM_SO_lSS_EEEvDpT0__param_0];
	ld.param.u64 	%rd178, [_ZN6thrust24THRUST_300001_SM_1000_NS8cuda_cub4core6detail13_kernel_agentINS1_8__reduce11ReduceAgentINS0_12zip_iteratorIN4cuda3std3__45tupleIJNS0_6detail15normal_iteratorINS0_10device_ptrI8ParticleEEEENS0_17counting_iteratorIlNS0_11use_defaultESJ_SJ_EEEEEEEPNSB_IJSF_lEEESN_lNS1_9__extrema9arg_min_fISF_l16CompareParticlesEEEEJSM_SO_lSS_EEEvDpT0__param_2];
	setp.eq.s64 	%p1, %rd178, 0;
	@%p1 bra 	$L__BB4_183;
	cvta.to.global.u64 	%rd1, %rd175;
	setp.gt.s64 	%p2, %rd178, 255;
	@%p2 bra 	$L__BB4_112;
	cvt.u32.u64 	%r1, %rd178;
	mov.u32 	%r2, %tid.x;
	setp.ge.s32 	%p77, %r2, %r1;
	mov.b64 	%rd430, 0;
	mov.f64 	%fd1144, 0d0000000000000000;
	mov.f64 	%fd1143, %fd1144;
	mov.f64 	%fd1142, %fd1144;
	mov.f64 	%fd1141, %fd1144;
	mov.f64 	%fd1140, %fd1144;
	mov.f64 	%fd1139, %fd1144;
	mov.f64 	%fd1138, %fd1144;
	mov.u32 	%r1281, %r2;
	@%p77 bra 	$L__BB4_4;
	cvt.u64.u32 	%rd265, %r2;
	mul.wide.u32 	%rd266, %r2, 56;
	add.s64 	%rd267, %rd1, %rd266;
	add.s64 	%rd430, %rd176, %rd265;
	ld.global.f64 	%fd1144, [%rd267];
	ld.global.f64 	%fd1143, [%rd267+8];
	ld.global.f64 	%fd1142, [%rd267+16];
	ld.global.f64 	%fd1141, [%rd267+24];
	ld.global.f64 	%fd1140, [%rd267+32];
	ld.global.f64 	%fd1139, [%rd267+40];
	ld.global.f64 	%fd1138, [%rd267+48];
	add.s32 	%r1281, %r2, 256;
$L__BB4_4:
	setp.ge.s32 	%p78, %r1281, %r1;
	@%p78 bra 	$L__BB4_26;
	not.b32 	%r450, %r1281;
	add.s32 	%r5, %r450, %r1;
	and.b32  	%r451, %r5, 768;
	setp.eq.s32 	%p79, %r451, 768;
	@%p79 bra 	$L__BB4_11;
	cvt.u64.u32 	%rd269, %r1281;
	add.s64 	%rd421, %rd176, %rd269;
	shr.u32 	%r452, %r5, 8;
	add.s32 	%r453, %r452, 1;
	and.b32  	%r454, %r453, 3;
	neg.s32 	%r1279, %r454;
	mul.wide.u32 	%rd270, %r1281, 56;
	add.s64 	%rd271, %rd270, %rd1;
	add.s64 	%rd420, %rd271, 24;
$L__BB4_7:
	.pragma "nounroll";
	mov.f64 	%fd21, %fd1144;
	mov.f64 	%fd20, %fd1143;
	mov.f64 	%fd19, %fd1142;
	mov.f64 	%fd18, %fd1141;
	mov.f64 	%fd17, %fd1140;
	mov.f64 	%fd16, %fd1139;
	mov.u64 	%rd9, %rd430;
	mov.f64 	%fd15, %fd1138;
	ld.global.f64 	%fd22, [%rd420+-24];
	ld.global.f64 	%fd23, [%rd420+-16];
	ld.global.f64 	%fd24, [%rd420+-8];
	ld.global.f64 	%fd25, [%rd420];
	ld.global.f64 	%fd26, [%rd420+8];
	ld.global.f64 	%fd27, [%rd420+16];
	ld.global.f64 	%fd28, [%rd420+24];
	setp.lt.f64 	%p80, %fd15, %fd28;
	@%p80 bra 	$L__BB4_10;
	setp.lt.f64 	%p81, %fd28, %fd15;
	mov.u64 	%rd430, %rd421;
	mov.f64 	%fd1138, %fd28;
	mov.f64 	%fd1139, %fd27;
	mov.f64 	%fd1140, %fd26;
	mov.f64 	%fd1141, %fd25;
	mov.f64 	%fd1142, %fd24;
	mov.f64 	%fd1143, %fd23;
	mov.f64 	%fd1144, %fd22;
	@%p81 bra 	$L__BB4_10;
	setp.lt.s64 	%p82, %rd9, %rd421;
	min.s64 	%rd430, %rd9, %rd421;
	selp.f64 	%fd1138, %fd15, %fd28, %p82;
	selp.f64 	%fd1139, %fd16, %fd27, %p82;
	selp.f64 	%fd1140, %fd17, %fd26, %p82;
	selp.f64 	%fd1141, %fd18, %fd25, %p82;
	selp.f64 	%fd1142, %fd19, %fd24, %p82;
	selp.f64 	%fd1143, %fd20, %fd23, %p82;
	selp.f64 	%fd1144, %fd21, %fd22, %p82;
$L__BB4_10:
	add.s32 	%r1281, %r1281, 256;
	add.s64 	%rd421, %rd421, 256;
	add.s32 	%r1279, %r1279, 1;
	setp.ne.s32 	%p83, %r1279, 0;
	add.s64 	%rd420, %rd420, 14336;
	@%p83 bra 	$L__BB4_7;
$L__BB4_11:
	setp.lt.u32 	%p84, %r5, 768;
	@%p84 bra 	$L__BB4_26;
	add.s32 	%r1282, %r1281, 512;
$L__BB4_13:
	mov.u32 	%r13, %r1282;
	add.s32 	%r455, %r13, -512;
	cvt.s64.s32 	%rd272, %r455;
	mul.wide.s32 	%rd273, %r455, 56;
	add.s64 	%rd17, %rd1, %rd273;
	add.s64 	%rd18, %rd176, %rd272;
	ld.global.f64 	%fd64, [%rd17];
	ld.global.f64 	%fd65, [%rd17+8];
	ld.global.f64 	%fd66, [%rd17+16];
	ld.global.f64 	%fd67, [%rd17+24];
	ld.global.f64 	%fd68, [%rd17+32];
	ld.global.f64 	%fd69, [%rd17+40];
	ld.global.f64 	%fd70, [%rd17+48];
	setp.lt.f64 	%p85, %fd1138, %fd70;
	mov.u64 	%rd427, %rd430;
	mov.f64 	%fd1117, %fd1138;
	mov.f64 	%fd1118, %fd1139;
	mov.f64 	%fd1119, %fd1140;
	mov.f64 	%fd1120, %fd1141;
	mov.f64 	%fd1121, %fd1142;
	mov.f64 	%fd1122, %fd1143;
	mov.f64 	%fd1123, %fd1144;
	@%p85 bra 	$L__BB4_16;
	setp.lt.f64 	%p86, %fd70, %fd1138;
	mov.u64 	%rd427, %rd18;
	mov.f64 	%fd1117, %fd70;
	mov.f64 	%fd1118, %fd69;
	mov.f64 	%fd1119, %fd68;
	mov.f64 	%fd1120, %fd67;
	mov.f64 	%fd1121, %fd66;
	mov.f64 	%fd1122, %fd65;
	mov.f64 	%fd1123, %fd64;
	@%p86 bra 	$L__BB4_16;
	setp.lt.s64 	%p87, %rd430, %rd18;
	min.s64 	%rd427, %rd430, %rd18;
	selp.f64 	%fd1117, %fd1138, %fd70, %p87;
	selp.f64 	%fd1118, %fd1139, %fd69, %p87;
	selp.f64 	%fd1119, %fd1140, %fd68, %p87;
	selp.f64 	%fd1120, %fd1141, %fd67, %p87;
	selp.f64 	%fd1121, %fd1142, %fd66, %p87;
	selp.f64 	%fd1122, %fd1143, %fd65, %p87;
	selp.f64 	%fd1123, %fd1144, %fd64, %p87;
$L__BB4_16:
	add.s32 	%r456, %r13, -256;
	cvt.s64.s32 	%rd274, %r456;
	add.s64 	%rd21, %rd176, %rd274;
	ld.global.f64 	%fd85, [%rd17+14336];
	ld.global.f64 	%fd86, [%rd17+14344];
	ld.global.f64 	%fd87, [%rd17+14352];
	ld.global.f64 	%fd88, [%rd17+14360];
	ld.global.f64 	%fd89, [%rd17+14368];
	ld.global.f64 	%fd90, [%rd17+14376];
	ld.global.f64 	%fd91, [%rd17+14384];
	setp.lt.f64 	%p88, %fd1117, %fd91;
	mov.u64 	%rd428, %rd427;
	mov.f64 	%fd1124, %fd1117;
	mov.f64 	%fd1125, %fd1118;
	mov.f64 	%fd1126, %fd1119;
	mov.f64 	%fd1127, %fd1120;
	mov.f64 	%fd1128, %fd1121;
	mov.f64 	%fd1129, %fd1122;
	mov.f64 	%fd1130, %fd1123;
	@%p88 bra 	$L__BB4_19;
	setp.lt.f64 	%p89, %fd91, %fd1117;
	mov.u64 	%rd428, %rd21;
	mov.f64 	%fd1124, %fd91;
	mov.f64 	%fd1125, %fd90;
	mov.f64 	%fd1126, %fd89;
	mov.f64 	%fd1127, %fd88;
	mov.f64 	%fd1128, %fd87;
	mov.f64 	%fd1129, %fd86;
	mov.f64 	%fd1130, %fd85;
	@%p89 bra 	$L__BB4_19;
	setp.lt.s64 	%p90, %rd427, %rd21;
	min.s64 	%rd428, %rd427, %rd21;
	selp.f64 	%fd1124, %fd1117, %fd91, %p90;
	selp.f64 	%fd1125, %fd1118, %fd90, %p90;
	selp.f64 	%fd1126, %fd1119, %fd89, %p90;
	selp.f64 	%fd1127, %fd1120, %fd88, %p90;
	selp.f64 	%fd1128, %fd1121, %fd87, %p90;
	selp.f64 	%fd1129, %fd1122, %fd86, %p90;
	selp.f64 	%fd1130, %fd1123, %fd85, %p90;
$L__BB4_19:
	cvt.s64.s32 	%rd275, %r13;
	add.s64 	%rd24, %rd176, %rd275;
	ld.global.f64 	%fd106, [%rd17+28672];
	ld.global.f64 	%fd107, [%rd17+28680];
	ld.global.f64 	%fd108, [%rd17+28688];
	ld.global.f64 	%fd109, [%rd17+28696];
	ld.global.f64 	%fd110, [%rd17+28704];
	ld.global.f64 	%fd111, [%rd17+28712];
	ld.global.f64 	%fd112, [%rd17+28720];
	setp.lt.f64 	%p91, %fd1124, %fd112;
	mov.u64 	%rd429, %rd428;
	mov.f64 	%fd1131, %fd1124;
	mov.f64 	%fd1132, %fd1125;
	mov.f64 	%fd1133, %fd1126;
	mov.f64 	%fd1134, %fd1127;
	mov.f64 	%fd1135, %fd1128;
	mov.f64 	%fd1136, %fd1129;
	mov.f64 	%fd1137, %fd1130;
	@%p91 bra 	$L__BB4_22;
	setp.lt.f64 	%p92, %fd112, %fd1124;
	mov.u64 	%rd429, %rd24;
	mov.f64 	%fd1131, %fd112;
	mov.f64 	%fd1132, %fd111;
	mov.f64 	%fd1133, %fd110;
	mov.f64 	%fd1134, %fd109;
	mov.f64 	%fd1135, %fd108;
	mov.f64 	%fd1136, %fd107;
	mov.f64 	%fd1137, %fd106;
	@%p92 bra 	$L__BB4_22;
	setp.lt.s64 	%p93, %rd428, %rd24;
	min.s64 	%rd429, %rd428, %rd24;
	selp.f64 	%fd1131, %fd1124, %fd112, %p93;
	selp.f64 	%fd1132, %fd1125, %fd111, %p93;
	selp.f64 	%fd1133, %fd1126, %fd110, %p93;
	selp.f64 	%fd1134, %fd1127, %fd109, %p93;
	selp.f64 	%fd1135, %fd1128, %fd108, %p93;
	selp.f64 	%fd1136, %fd1129, %fd107, %p93;
	selp.f64 	%fd1137, %fd1130, %fd106, %p93;
$L__BB4_22:
	add.s32 	%r457, %r13, 256;
	cvt.s64.s32 	%rd276, %r457;
	add.s64 	%rd27, %rd176, %rd276;
	ld.global.f64 	%fd127, [%rd17+43008];
	ld.global.f64 	%fd128, [%rd17+43016];
	ld.global.f64 	%fd129, [%rd17+43024];
	ld.global.f64 	%fd130, [%rd17+43032];
	ld.global.f64 	%fd131, [%rd17+43040];
	ld.global.f64 	%fd132, [%rd17+43048];
	ld.global.f64 	%fd133, [%rd17+43056];
	setp.lt.f64 	%p94, %fd1131, %fd133;
	mov.u64 	%rd430, %rd429;
	mov.f64 	%fd1138, %fd1131;
	mov.f64 	%fd1139, %fd1132;
	mov.f64 	%fd1140, %fd1133;
	mov.f64 	%fd1141, %fd1134;
	mov.f64 	%fd1142, %fd1135;
	mov.f64 	%fd1143, %fd1136;
	mov.f64 	%fd1144, %fd1137;
	@%p94 bra 	$L__BB4_25;
	setp.lt.f64 	%p95, %fd133, %fd1131;
	mov.u64 	%rd430, %rd27;
	mov.f64 	%fd1138, %fd133;
	mov.f64 	%fd1139, %fd132;
	mov.f64 	%fd1140, %fd131;
	mov.f64 	%fd1141, %fd130;
	mov.f64 	%fd1142, %fd129;
	mov.f64 	%fd1143, %fd128;
	mov.f64 	%fd1144, %fd127;
	@%p95 bra 	$L__BB4_25;
	setp.lt.s64 	%p96, %rd429, %rd27;
	min.s64 	%rd430, %rd429, %rd27;
	selp.f64 	%fd1138, %fd1131, %fd133, %p96;
	selp.f64 	%fd1139, %fd1132, %fd132, %p96;
	selp.f64 	%fd1140, %fd1133, %fd131, %p96;
	selp.f64 	%fd1141, %fd1134, %fd130, %p96;
	selp.f64 	%fd1142, %fd1135, %fd129, %p96;
	selp.f64 	%fd1143, %fd1136, %fd128, %p96;
	selp.f64 	%fd1144, %fd1137, %fd127, %p96;
$L__BB4_25:
	add.s32 	%r1282, %r13, 1024;
	add.s32 	%r458, %r13, 512;
	setp.lt.s32 	%p97, %r458, %r1;
	@%p97 bra 	$L__BB4_13;
$L__BB4_26:
	setp.lt.s32 	%p98, %r1, 256;
	@%p98 bra 	$L__BB4_66;
	// begin inline asm
	mov.u32 %r872, %laneid;
	// end inline asm
	mov.b64 	%rd347, %fd1144;
	mov.b64 	{%r874, %r879}, %rd347;
	mov.b32 	%r950, 1;
	mov.b32 	%r951, 31;
	mov.b32 	%r952, -1;
	// begin inline asm
	shfl.sync.down.b32 %r873, %r874, %r950, %r951, %r952;
	// end inline asm
	// begin inline asm
	shfl.sync.down.b32 %r878, %r879, %r950, %r951, %r952;
	// end inline asm
	mov.b64 	%rd348, {%r873, %r878};
	mov.b64 	%fd155, %rd348;
	mov.b64 	%rd349, %fd1143;
	mov.b64 	{%r884, %r889}, %rd349;
	// begin inline asm
	shfl.sync.down.b32 %r883, %r884, %r950, %r951, %r952;
	// end inline asm
	// begin inline asm
	shfl.sync.down.b32 %r888, %r889, %r950, %r951, %r952;
	// end inline asm
	mov.b64 	%rd350, {%r883, %r888};
	mov.b64 	%fd156, %rd350;
	mov.b64 	%rd351, %fd1142;
	mov.b64 	{%r894, %r899}, %rd351;
	// begin inline asm
	shfl.sync.down.b32 %r893, %r894, %r950, %r951, %r952;
	// end inline asm
	// begin inline asm
	shfl.sync.down.b32 %r898, %r899, %r950, %r951, %r952;
	// end inline asm
	mov.b64 	%rd352, {%r893, %r898};
	mov.b64 	%fd157, %rd352;
	mov.b64 	%rd353, %fd1141;
	mov.b64 	{%r904, %r909}, %rd353;
	// begin inline asm
	shfl.sync.down.b32 %r903, %r904, %r950, %r951, %r952;
	// end inline asm
	// begin inline asm
	shfl.sync.down.b32 %r908, %r909, %r950, %r951, %r952;
	// end inline asm
	mov.b64 	%rd354, {%r903, %r908};
	mov.b64 	%fd158, %rd354;
	mov.b64 	%rd355, %fd1140;
	mov.b64 	{%r914, %r919}, %rd355;
	// begin inline asm
	shfl.sync.down.b32 %r913, %r914, %r950, %r951, %r952;
	// end inline asm
	// begin inline asm
	shfl.sync.down.b32 %r918, %r919, %r950, %r951, %r952;
	// end inline asm
	mov.b64 	%rd356, {%r913, %r918};
	mov.b64 	%fd159, %rd356;
	mov.b64 	%rd357, %fd1139;
	mov.b64 	{%r924, %r929}, %rd357;
	// begin inline asm
	shfl.sync.down.b32 %r923, %r924, %r950, %r951, %r952;
	// end inline asm
	// begin inline asm
	shfl.sync.down.b32 %r928, %r929, %r950, %r951, %r952;
	// end inline asm
	mov.b64 	%rd358, {%r923, %r928};
	mov.b64 	%fd160, %rd358;
	mov.b64 	%rd359, %fd1138;
	mov.b64 	{%r934, %r939}, %rd359;
	// begin inline asm
	shfl.sync.down.b32 %r933, %r934, %r950, %r951, %r952;
	// end inline asm
	// begin inline asm
	shfl.sync.down.b32 %r938, %r939, %r950, %r951, %r952;
	// end inline asm
	mov.b64 	%rd360, {%r933, %r938};
	mov.b64 	%fd161, %rd360;
	mov.b64 	{%r944, %r949}, %rd430;
	// begin inline asm
	shfl.sync.down.b32 %r943, %r944, %r950, %r951, %r952;
	// end inline asm
	// begin inline asm
	shfl.sync.down.b32 %r948, %r949, %r950, %r951, %r952;
	// end inline asm
	mov.b64 	%rd31, {%r943, %r948};
	setp.gt.s32 	%p155, %r872, 30;
	setp.lt.f64 	%p156, %fd1138, %fd161;
	or.pred  	%p157, %p155, %p156;
	mov.u64 	%rd432, %rd430;
	mov.f64 	%fd1152, %fd1138;
	mov.f64 	%fd1153, %fd1139;
	mov.f64 	%fd1154, %fd1140;
	mov.f64 	%fd1155, %fd1141;
	mov.f64 	%fd1156, %fd1142;
	mov.f64 	%fd1157, %fd1143;
	mov.f64 	%fd1158, %fd1144;
	@%p157 bra 	$L__BB4_30;
	setp.gt.f64 	%p158, %fd1138, %fd161;
	mov.u64 	%rd432, %rd31;
	mov.f64 	%fd1152, %fd161;
	mov.f64 	%fd1153, %fd160;
	mov.f64 	%fd1154, %fd159;
	mov.f64 	%fd1155, %fd158;
	mov.f64 	%fd1156, %fd157;
	mov.f64 	%fd1157, %fd156;
	mov.f64 	%fd1158, %fd155;
	@%p158 bra 	$L__BB4_30;
	setp.lt.s64 	%p159, %rd430, %rd31;
	min.s64 	%rd432, %rd430, %rd31;
	selp.f64 	%fd1152, %fd1138, %fd161, %p159;
	selp.f64 	%fd1153, %fd1139, %fd160, %p159;
	selp.f64 	%fd1154, %fd1140, %fd159, %p159;
	selp.f64 	%fd1155, %fd1141, %fd158, %p159;
	selp.f64 	%fd1156, %fd1142, %fd157, %p159;
	selp.f64 	%fd1157, %fd1143, %fd156, %p159;
	selp.f64 	%fd1158, %fd1144, %fd155, %p159;
$L__BB4_30:
	mov.b64 	%rd361, %fd1158;
	mov.b64 	{%r954, %r959}, %rd361;
	mov.b32 	%r1030, 2;
	mov.b32 	%r1031, 31;
	mov.b32 	%r1032, -1;
	// begin inline asm
	shfl.sync.down.b32 %r953, %r954, %r1030, %r1031, %r1032;
	// end inline asm
	// begin inline asm
	shfl.sync.down.b32 %r958, %r959, %r1030, %r1031, %r1032;
	// end inline asm
	mov.b64 	%rd362, {%r953, %r958};
	mov.b64 	%fd176, %rd362;
	mov.b64 	%rd363, %fd1157;
	mov.b64 	{%r964, %r969}, %rd363;
	// begin inline asm
	shfl.sync.down.b32 %r963, %r964, %r1030, %r1031, %r1032;
	// end inline asm
	// begin inline asm
	shfl.sync.down.b32 %r968, %r969, %r1030, %r1031, %r1032;
	// end inline asm
	mov.b64 	%rd364, {%r963, %r968};
	mov.b64 	%fd177, %rd364;
	mov.b64 	%rd365, %fd1156;
	mov.b64 	{%r974, %r979}, %rd365;
	// begin inline asm
	shfl.sync.down.b32 %r973, %r974, %r1030, %r1031, %r1032;
	// end inline asm
	// begin inline asm
	shfl.sync.down.b32 %r978, %r979, %r1030, %r1031, %r1032;
	// end inline asm
	mov.b64 	%rd366, {%r973, %r978};
	mov.b64 	%fd178, %rd366;
	mov.b64 	%rd367, %fd1155;
	mov.b64 	{%r984, %r989}, %rd367;
	// begin inline asm
	shfl.sync.down.b32 %r983, %r984, %r1030, %r1031, %r1032;
	// end inline asm
	// begin inline asm
	shfl.sync.down.b32 %r988, %r989, %r1030, %r1031, %r1032;
	// end inline asm
	mov.b64 	%rd368, {%r983, %r988};
	mov.b64 	%fd179, %rd368;
	mov.b64 	%rd369, %fd1154;
	mov.b64 	{%r994, %r999}, %rd369;
	// begin inline asm
	shfl.sync.down.b32 %r993, %r994, %r1030, %r1031, %r1032;
	// end inline asm
	// begin inline asm
	shfl.sync.down.b32 %r998, %r999, %r1030, %r1031, %r1032;
	// end inline asm
	mov.b64 	%rd370, {%r993, %r998};
	mov.b64 	%fd180, %rd370;
	mov.b64 	%rd371, %fd1153;
	mov.b64 	{%r1004, %r1009}, %rd371;
	// begin inline asm
	shfl.sync.down.b32 %r1003, %r1004, %r1030, %r1031, %r1032;
	// end inline asm
	// begin inline asm
	shfl.sync.down.b32 %r1008, %r1009, %r1030, %r1031, %r1032;
	// end inline asm
	mov.b64 	%rd372, {%r1003, %r1008};
	mov.b64 	%fd181, %rd372;
	mov.b64 	%rd373, %fd1152;
	mov.b64 	{%r1014, %r1019}, %rd373;
	// begin inline asm
	shfl.sync.down.b32 %r1013, %r1014, %r1030, %r1031, %r1032;
	// end inline asm
	// begin inline asm
	shfl.sync.down.b32 %r1018, %r1019, %r1030, %r1031, %r1032;
	// end inline asm
	mov.b64 	%rd374, {%r1013, %r1018};
	mov.b64 	%fd182, %rd374;
	mov.b64 	{%r1024, %r1029}, %rd432;
	// begin inline asm
	shfl.sync.down.b32 %r1023, %r1024, %r1030, %r1031, %r1032;
	// end inline asm
	// begin inline asm
	shfl.sync.down.b32 %r1028, %r1029, %r1030, %r1031, %r1032;
	// end inline asm
	mov.b64 	%rd34, {%r1023, %r1028};
	setp.gt.s32 	%p160, %r872, 29;
	setp.lt.f64 	%p161, %fd1152, %fd182;
	or.pred  	%p162, %p160, %p161;
	mov.u64 	%rd433, %rd432;
	mov.f64 	%fd1159, %fd1152;
	mov.f64 	%fd1160, %fd1153;
	mov.f64 	%fd1161, %fd1154;
	mov.f64 	%fd1162, %fd1155;
	mov.f64 	%fd1163, %fd1156;
	mov.f64 	%fd1164, %fd1157;
	mov.f64 	%fd1165, %fd1158;
	@%p162 bra 	$L__BB4_33;
	setp.gt.f64 	%p163, %fd1152, %fd182;
	mov.u64 	%rd433, %rd34;
	mov.f64 	%fd1159, %fd182;
	mov.f64 	%fd1160, %fd181;
	mov.f64 	%fd1161, %fd180;
	mov.f64 	%fd1162, %fd179;
	mov.f64 	%fd1163, %fd178;
	mov.f64 	%fd1164, %fd177;
	mov.f64 	%fd1165, %fd176;
	@%p163 bra 	$L__BB4_33;
	setp.lt.s64 	%p164, %rd432, %rd34;
	min.s64 	%rd433, %rd432, %rd34;
	selp.f64 	%fd1159, %fd1152, %fd182, %p164;
	selp.f64 	%fd1160, %fd1153, %fd181, %p164;
	selp.f64 	%fd1161, %fd1154, %fd180, %p164;
	selp.f64 	%fd1162, %fd1155, %fd179, %p164;
	selp.f64 	%fd1163, %fd1156, %fd178, %p164;
	selp.f64 	%fd1164, %fd1157, %fd177, %p164;
	selp.f64 	%fd1165, %fd1158, %fd176, %p164;
$L__BB4_33:
	mov.b64 	%rd375, %fd1165;
	mov.b64 	{%r1034, %r1039}, %rd375;
	mov.b32 	%r1110, 4;
	mov.b32 	%r1111, 31;
	mov.b32 	%r1112, -1;
	// begin inline asm
	shfl.sync.down.b32 %r1033, %r1034, %r1110, %r1111, %r1112;
	// end inline asm
	// begin inline asm
	shfl.sync.down.b32 %r1038, %r1039, %r1110, %r1111, %r1112;
	// end inline asm
	mov.b64 	%rd376, {%r1033, %r1038};
	mov.b64 	%fd197, %rd376;
	mov.b64 	%rd377, %fd1164;
	mov.b64 	{%r1044, %r1049}, %rd377;
	// begin inline asm
	shfl.sync.down.b32 %r1043, %r1044, %r1110, %r1111, %r1112;
	// end inline asm
	// begin inline asm
	shfl.sync.down.b32 %r1048, %r1049, %r1110, %r1111, %r1112;
	// end inline asm
	mov.b64 	%rd378, {%r1043, %r1048};
	mov.b64 	%fd198, %rd378;
	mov.b64 	%rd379, %fd1163;
	mov.b64 	{%r1054, %r1059}, %rd379;
	// begin inline asm
	shfl.sync.down.b32 %r1053, %r1054, %r1110, %r1111, %r1112;
	// end inline asm
	// begin inline asm
	shfl.sync.down.b32 %r1058, %r1059, %r1110, %r1111, %r1112;
	// end inline asm
	mov.b64 	%rd380, {%r1053, %r1058};
	mov.b64 	%fd199, %rd380;
	mov.b64 	%rd381, %fd1162;
	mov.b64 	{%r1064, %r1069}, %rd381;
	// begin inline asm
	shfl.sync.down.b32 %r1063, %r1064, %r1110, %r1111, %r1112;
	// end inline asm
	// begin inline asm
	shfl.sync.down.b32 %r1068, %r1069, %r1110, %r1111, %r1112;
	// end inline asm
	mov.b64 	%rd382, {%r1063, %r1068};
	mov.b64 	%fd200, %rd382;
	mov.b64 	%rd383, %fd1161;
	mov.b64 	{%r1074, %r1079}, %rd383;
	// begin inline asm
	shfl.sync.down.b32 %r1073, %r1074, %r1110, %r1111, %r1112;
	// end inline asm
	// begin inline asm
	shfl.sync.down.b32 %r1078, %r1079, %r1110, %r1111, %r1112;
	// end inline asm
	mov.b64 	%rd384, {%r1073, %r1078};
	mov.b64 	%fd201, %rd384;
	mov.b64 	%rd385, %fd1160;
	mov.b64 	{%r1084, %r1089}, %rd385;
	// begin inline asm
	shfl.sync.down.b32 %r1083, %r1084, %r1110, %r1111, %r1112;
	// end inline asm
	// begin inline asm
	shfl.sync.down.b32 %r1088, %r1089, %r1110, %r1111, %r1112;
	// end inline asm
	mov.b64 	%rd386, {%r1083, %r1088};
	mov.b64 	%fd202, %rd386;
	mov.b64 	%rd387, %fd1159;
	mov.b64 	{%r1094, %r1099}, %rd387;
	// begin inline asm
	shfl.sync.down.b32 %r1093, %r1094, %r1110, %r1111, %r1112;
	// end inline asm
	// begin inline asm
	shfl.sync.down.b32 %r1098, %r1099, %r1110, %r1111, %r1112;
	// end inline asm
	mov.b64 	%rd388, {%r1093, %r1098};
	mov.b64 	%fd203, %rd388;
	mov.b64 	{%r1104, %r1109}, %rd433;
	// begin inline asm
	shfl.sync.down.b32 %r1103, %r1104, %r1110, %r1111, %r1112;
	// end inline asm
	// begin inline asm
	shfl.sync.down.b32 %r1108, %r1109, %r1110, %r1111, %r1112;
	// end inline asm
	mov.b64 	%rd37, {%r1103, %r1108};
	setp.gt.s32 	%p165, %r872, 27;
	setp.lt.f64 	%p166, %fd1159, %fd203;
	or.pred  	%p167, %p165, %p166;
	mov.u64 	%rd434, %rd433;
	mov.f64 	%fd1166, %fd1159;
	mov.f64 	%fd1167, %fd1160;
	mov.f64 	%fd1168, %fd1161;
	mov.f64 	%fd1169, %fd1162;
	mov.f64 	%fd1170, %fd1163;
	mov.f64 	%fd1171, %fd1164;
	mov.f64 	%fd1172, %fd1165;
	@%p167 bra 	$L__BB4_36;
	setp.gt.f64 	%p168, %fd1159, %fd203;
	mov.u64 	%rd434, %rd37;
	mov.f64 	%fd1166, %fd203;
	mov.f64 	%fd1167, %fd202;
	mov.f64 	%fd1168, %fd201;
	mov.f64 	%fd1169, %fd200;
	mov.f64 	%fd1170, %fd199;
	mov.f64 	%fd1171, %fd198;
	mov.f64 	%fd1172, %fd197;
	@%p168 bra 	$L__BB4_36;
	setp.lt.s64 	%p169, %rd433, %rd37;
	min.s64 	%rd434, %rd433, %rd37;
	selp.f64 	%fd1166, %fd1159, %fd203, %p169;
	selp.f64 	%fd1167, %fd1160, %fd202, %p169;
	selp.f64 	%fd1168, %fd1161, %fd201, %p169;
	selp.f64 	%fd1169, %fd1162, %fd200, %p169;
	selp.f64 	%fd1170, %fd1163, %fd199, %p169;
	selp.f64 	%fd1171, %fd1164, %fd198, %p169;
	selp.f64 	%fd1172, %fd1165, %fd197, %p169;
$L__BB4_36:
	mov.b64 	%rd389, %fd1172;
	mov.b64 	{%r1114, %r1119}, %rd389;
	mov.b32 	%r1190, 8;
	mov.b32 	%r1191, 31;
	mov.b32 	%r1192, -1;
	// begin inline asm
	shfl.sync.down.b32 %r1113, %r1114, %r1190, %r1191, %r1192;
	// end inline asm
	// begin inline asm
	shfl.sync.down.b32 %r1118, %r1119, %r1190, %r1191, %r1192;
	// end inline asm
	mov.b64 	%rd390, {%r1113, %r1118};
	mov.b64 	%fd218, %rd390;
	mov.b64 	%rd391, %fd1171;
	mov.b64 	{%r1124, %r1129}, %rd391;
	// begin inline asm
	shfl.sync.down.b32 %r1123, %r1124, %r1190, %r1191, %r1192;
	// end inline asm
	// begin inline asm
	shfl.sync.down.b32 %r1128, %r1129, %r1190, %r1191, %r1192;
	// end inline asm
	mov.b64 	%rd392, {%r1123, %r1128};
	mov.b64 	%fd219, %rd392;
	mov.b64 	%rd393, %fd1170;
	mov.b64 	{%r1134, %r1139}, %rd393;
	// begin inline asm
	shfl.sync.down.b32 %r1133, %r1134, %r1190, %r1191, %r1192;
	// end inline asm
	// begin inline asm
	shfl.sync.down.b32 %r1138, %r1139, %r1190, %r1191, %r1192;
	// end inline asm
	mov.b64 	%rd394, {%r1133, %r1138};
	mov.b64 	%fd220, %rd394;
	mov.b64 	%rd395, %fd1169;
	mov.b64 	{%r1144, %r1149}, %rd395;
	// begin inline asm
	shfl.sync.down.b32 %r1143, %r1144, %r1190, %r1191, %r1192;
	// end inline asm
	// begin inline asm
	shfl.sync.down.b32 %r1148, %r1149, %r1190, %r1191, %r1192;
	// end inline asm
	mov.b64 	%rd396, {%r1143, %r1148};
	mov.b64 	%fd221, %rd396;
	mov.b64 	%rd397, %fd1168;
	mov.b64 	{%r1154, %r1159}, %rd397;
	// begin inline asm
	shfl.sync.down.b32 %r1153, %r1154, %r1190, %r1191, %r1192;
	// end inline asm
	// begin inline asm
	shfl.sync.down.b32 %r1158, %r1159, %r1190, %r1191, %r1192;
	// end inline asm
	mov.b64 	%rd398, {%r1153, %r1158};
	mov.b64 	%fd222, %rd398;
	mov.b64 	%rd399, %fd1167;
	mov.b64 	{%r1164, %r1169}, %rd399;
	// begin inline asm
	shfl.sync.down.b32 %r1163, %r1164, %r1190, %r1191, %r1192;
	// end inline asm
	// begin inline asm
	shfl.sync.down.b32 %r1168, %r1169, %r1190, %r1191, %r1192;
	// end inline asm
	mov.b64 	%rd400, {%r1163, %r1168};
	mov.b64 	%fd223, %rd400;
	mov.b64 	%rd401, %fd1166;
	mov.b64 	{%r1174, %r1179}, %rd401;
	// begin inline asm
	shfl.sync.down.b32 %r1173, %r1174, %r1190, %r1191, %r1192;
	// end inline asm
	// begin inline asm
	shfl.sync.down.b32 %r1178, %r1179, %r1190, %r1191, %r1192;
	// end inline asm
	mov.b64 	%rd402, {%r1173, %r1178};
	mov.b64 	%fd224, %rd402;
	mov.b64 	{%r1184, %r1189}, %rd434;
	// begin inline asm
	shfl.sync.down.b32 %r1183, %r1184, %r1190, %r1191, %r1192;
	// end inline asm
	// begin inline asm
	shfl.sync.down.b32 %r1188, %r1189, %r1190, %r1191, %r1192;
	// end inline asm
	mov.b64 	%rd40, {%r1183, %r1188};
	setp.gt.s32 	%p170, %r872, 23;
	setp.lt.f64 	%p171, %fd1166, %fd224;
	or.pred  	%p172, %p170, %p171;
	mov.u64 	%rd435, %rd434;
	mov.f64 	%fd1173, %fd1166;
	mov.f64 	%fd1174, %fd1167;
	mov.f64 	%fd1175, %fd1168;
	mov.f64 	%fd1176, %fd1169;
	mov.f64 	%fd1177, %fd1170;
	mov.f64 	%fd1178, %fd1171;
	mov.f64 	%fd1179, %fd1172;
	@%p172 bra 	$L__BB4_39;
	setp.gt.f64 	%p173, %fd1166, %fd224;
	mov.u64 	%rd435, %rd40;
	mov.f64 	%fd1173, %fd224;
	mov.f64 	%fd1174, %fd223;
	mov.f64 	%fd1175, %fd222;
	mov.f64 	%fd1176, %fd221;
	mov.f64 	%fd1177, %fd220;
	mov.f64 	%fd1178, %fd219;
	mov.f64 	%fd1179, %fd218;
	@%p173 bra 	$L__BB4_39;
	setp.lt.s64 	%p174, %rd434, %rd40;
	min.s64 	%rd435, %rd434, %rd40;
	selp.f64 	%fd1173, %fd1166, %fd224, %p174;
	selp.f64 	%fd1174, %fd1167, %fd223, %p174;
	selp.f64 	%fd1175, %fd1168, %fd222, %p174;
	selp.f64 	%fd1176, %fd1169, %fd221, %p174;
	selp.f64 	%fd1177, %fd1170, %fd220, %p174;
	selp.f64 	%fd1178, %fd1171, %fd219, %p174;
	selp.f64 	%fd1179, %fd1172, %fd218, %p174;
$L__BB4_39:
	mov.b64 	%rd403, %fd1179;
	mov.b64 	{%r1194, %r1199}, %rd403;
	mov.b32 	%r1270, 16;
	mov.b32 	%r1271, 31;
	mov.b32 	%r1272, -1;
	// begin inline asm
	shfl.sync.down.b32 %r1193, %r1194, %r1270, %r1271, %r1272;
	// end inline asm
	// begin inline asm
	shfl.sync.down.b32 %r1198, %r1199, %r1270, %r1271, %r1272;
	// end inline asm
	mov.b64 	%rd404, {%r1193, %r1198};
	mov.b64 	%fd239, %rd404;
	mov.b64 	%rd405, %fd1178;
	mov.b64 	{%r1204, %r1209}, %rd405;
	// begin inline asm
	shfl.sync.down.b32 %r1203, %r1204, %r1270, %r1271, %r1272;
	// end inline asm
	// begin inline asm
	shfl.sync.down.b32 %r1208, %r1209, %r1270, %r1271, %r1272;
	// end inline asm
	mov.b64 	%rd406, {%r1203, %r1208};
	mov.b64 	%fd240, %rd406;
	mov.b64 	%rd407, %fd1177;
	mov.b64 	{%r1214, %r1219}, %rd407;
	// begin inline asm
	shfl.sync.down.b32 %r1213, %r1214, %r1270, %r1271, %r1272;
	// end inline asm
	// begin inline asm
	shfl.sync.down.b32 %r1218, %r1219, %r1270, %r1271, %r1272;
	// end inline asm
	mov.b64 	%rd408, {%r1213, %r1218};
	mov.b64 	%fd241, %rd408;
	mov.b64 	%rd409, %fd1176;
	mov.b64 	{%r1224, %r1229}, %rd409;
	// begin inline asm
	shfl.sync.down.b32 %r1223, %r1224, %r1270, %r1271, %r1272;
	// end inline asm
	// begin inline asm
	shfl.sync.down.b32 %r1228, %r1229, %r1270, %r1271, %r1272;
	// end inline asm
	mov.b64 	%rd410, {%r1223, %r1228};
	mov.b64 	%fd242, %rd410;
	mov.b64 	%rd411, %fd1175;
	mov.b64 	{%r1234, %r1239}, %rd411;
	// begin inline asm
	shfl.sync.down.b32 %r1233, %r1234, %r1270, %r1271, %r1272;
	// end inline asm
	// begin inline asm
	shfl.sync.down.b32 %r1238, %r1239, %r1270, %r1271, %r1272;
	// end inline asm
	mov.b64 	%rd412, {%r1233, %r1238};
	mov.b64 	%fd243, %rd412;
	mov.b64 	%rd413, %fd1174;
	mov.b64 	{%r1244, %r1249}, %rd413;
	// begin inline asm
	shfl.sync.down.b32 %r1243, %r1244, %r1270, %r1271, %r1272;
	// end inline asm
	// begin inline asm
	shfl.sync.down.b32 %r1248, %r1249, %r1270, %r1271, %r1272;
	// end inline asm
	mov.b64 	%rd414, {%r1243, %r1248};
	mov.b64 	%fd244, %rd414;
	mov.b64 	%rd415, %fd1173;
	mov.b64 	{%r1254, %r1259}, %rd415;
	// begin inline asm
	shfl.sync.down.b32 %r1253, %r1254, %r1270, %r1271, %r1272;
	// end inline asm
	// begin inline asm
	shfl.sync.down.b32 %r1258, %r1259, %r1270, %r1271, %r1272;
	// end inline asm
	mov.b64 	%rd416, {%r1253, %r1258};
	mov.b64 	%fd245, %rd416;
	mov.b64 	{%r1264, %r1269}, %rd435;
	// begin inline asm
	shfl.sync.down.b32 %r1263, %r1264, %r1270, %r1271, %r1272;
	// end inline asm
	// begin inline asm
	shfl.sync.down.b32 %r1268, %r1269, %r1270, %r1271, %r1272;
	// end inline asm
	mov.b64 	%rd43, {%r1263, %r1268};
	setp.gt.s32 	%p175, %r872, 15;
	setp.lt.f64 	%p176, %fd1173, %fd245;
	or.pred  	%p177, %p175, %p176;
	mov.u64 	%rd482, %rd435;
	mov.f64 	%fd1474, %fd1173;
	mov.f64 	%fd1475, %fd1174;
	mov.f64 	%fd1476, %fd1175;
	mov.f64 	%fd1477, %fd1176;
	mov.f64 	%fd1478, %fd1177;
	mov.f64 	%fd1479, %fd1178;
	mov.f64 	%fd1480, %fd1179;
	@%p177 bra 	$L__BB4_42;
	setp.gt.f64 	%p178, %fd1173, %fd245;
	mov.u64 	%rd482, %rd43;
	mov.f64 	%fd1474, %fd245;
	mov.f64 	%fd1475, %fd244;
	mov.f64 	%fd1476, %fd243;
	mov.f64 	%fd1477, %fd242;
	mov.f64 	%fd1478, %fd241;
	mov.f64 	%fd1479, %fd240;
	mov.f64 	%fd1480, %fd239;
	@%p178 bra 	$L__BB4_42;
	setp.lt.s64 	%p179, %rd435, %rd43;
	min.s64 	%rd482, %rd435, %rd43;
	selp.f64 	%fd1474, %fd1173, %fd245, %p179;
	selp.f64 	%fd1475, %fd1174, %fd244, %p179;
	selp.f64 	%fd1476, %fd1175, %fd243, %p179;
	selp.f64 	%fd1477, %fd1176, %fd242, %p179;
	selp.f64 	%fd1478, %fd1177, %fd241, %p179;
	selp.f64 	%fd1479, %fd1178, %fd240, %p179;
	selp.f64 	%fd1480, %fd1179, %fd239, %p179;
$L__BB4_42:
	setp.ne.s32 	%p180, %r872, 0;
	@%p180 bra 	$L__BB4_44;
	shl.b32 	%r1273, %r2, 1;
	and.b32  	%r1274, %r1273, 1984;
	mov.u32 	%r1275, _ZN6thrust24THRUST_300001_SM_1000_NS8cuda_cub4core6detail5shmemE;
	add.s32 	%r1276, %r1275, %r1274;
	st.shared.f64 	[%r1276+8], %fd1480;
	st.shared.v2.f64 	[%r1276+16], {%fd1479, %fd1478};
	st.shared.v2.f64 	[%r1276+32], {%fd1477, %fd1476};
	st.shared.v2.f64 	[%r1276+48], {%fd1475, %fd1474};
	st.shared.u64 	[%r1276+64], %rd482;
$L__BB4_44:
	bar.sync 	0;
	setp.ne.s32 	%p181, %r2, 0;
	@%p181 bra 	$L__BB4_181;
	ld.shared.f64 	%fd260, [_ZN6thrust24THRUST_300001_SM_1000_NS8cuda_cub4core6detail5shmemE+72];
	ld.shared.v2.f64 	{%fd261, %fd262}, [_ZN6thrust24THRUST_300001_SM_1000_NS8cuda_cub4core6detail5shmemE+80];
	ld.shared.v2.f64 	{%fd263, %fd264}, [_ZN6thrust24THRUST_300001_SM_1000_NS8cuda_cub4core6detail5shmemE+96];
	ld.shared.v2.f64 	{%fd265, %fd266}, [_ZN6thrust24THRUST_300001_SM_1000_NS8cuda_cub4core6detail5shmemE+112];
	ld.shared.u64 	%rd46, [_ZN6thrust24THRUST_300001_SM_1000_NS8cuda_cub4core6detail5shmemE+128];
	setp.lt.f64 	%p182, %fd1474, %fd266;
	mov.u64 	%rd437, %rd482;
	mov.f64 	%fd1187, %fd1474;
	mov.f64 	%fd1188, %fd1475;
	mov.f64 	%fd1189, %fd1476;
	mov.f64 	%fd1190, %fd1477;
	mov.f64 	%fd1191, %fd1478;
	mov.f64 	%fd1192, %fd1479;
	mov.f64 	%fd1193, %fd1480;
	@%p182 bra 	$L__BB4_48;
	setp.lt.f64 	%p183, %fd266, %fd1474;
	mov.u64 	%rd437, %rd46;
	mov.f64 	%fd1187, %fd266;
	mov.f64 	%fd1188, %fd265;
	mov.f64 	%fd1189, %fd264;
	mov.f64 	%fd1190, %fd263;
	mov.f64 	%fd1191, %fd262;
	mov.f64 	%fd1192, %fd261;
	mov.f64 	%fd1193, %fd260;
	@%p183 bra 	$L__BB4_48;
	setp.lt.s64 	%p184, %rd482, %rd46;
	min.s64 	%rd437, %rd482, %rd46;
	selp.f64 	%fd1187, %fd1474, %fd266, %p184;
	selp.f64 	%fd1188, %fd1475, %fd265, %p184;
	selp.f64 	%fd1189, %fd1476, %fd264, %p184;
	selp.f64 	%fd1190, %fd1477, %fd263, %p184;
	selp.f64 	%fd1191, %fd1478, %fd262, %p184;
	selp.f64 	%fd1192, %fd1479, %fd261, %p184;
	selp.f64 	%fd1193, %fd1480, %fd260, %p184;
$L__BB4_48:
	ld.shared.f64 	%fd281, [_ZN6thrust24THRUST_300001_SM_1000_NS8cuda_cub4core6detail5shmemE+136];
	ld.shared.v2.f64 	{%fd282, %fd283}, [_ZN6thrust24THRUST_300001_SM_1000_NS8cuda_cub4core6detail5shmemE+144];
	ld.shared.v2.f64 	{%fd284, %fd285}, [_ZN6thrust24THRUST_300001_SM_1000_NS8cuda_cub4core6detail5shmemE+160];
	ld.shared.v2.f64 	{%fd286, %fd287}, [_ZN6thrust24THRUST_300001_SM_1000_NS8cuda_cub4core6detail5shmemE+176];
	ld.shared.u64 	%rd49, [_ZN6thrust24THRUST_300001_SM_1000_NS8cuda_cub4core6detail5shmemE+192];
	setp.lt.f64 	%p185, %fd1187, %fd287;
	mov.u64 	%rd438, %rd437;
	mov.f64 	%fd1194, %fd1187;
	mov.f64 	%fd1195, %fd1188;
	mov.f64 	%fd1196, %fd1189;
	mov.f64 	%fd1197, %fd1190;
	mov.f64 	%fd1198, %fd1191;
	mov.f64 	%fd1199, %fd1192;
	mov.f64 	%fd1200, %fd1193;
	@%p185 bra 	$L__BB4_51;
	setp.lt.f64 	%p186, %fd287, %fd1187;
	mov.u64 	%rd438, %rd49;
	mov.f64 	%fd1194, %fd287;
	mov.f64 	%fd1195, %fd286;
	mov.f64 	%fd1196, %fd285;
	mov.f64 	%fd1197, %fd284;
	mov.f64 	%fd1198, %fd283;
	mov.f64 	%fd1199, %fd282;
	mov.f64 	%fd1200, %fd281;
	@%p186 bra 	$L__BB4_51;
	setp.lt.s64 	%p187, %rd437, %rd49;
	min.s64 	%rd438, %rd437, %rd49;
	selp.f64 	%fd1194, %fd1187, %fd287, %p187;
	selp.f64 	%fd1195, %fd1188, %fd286, %p187;
	selp.f64 	%fd1196, %fd1189, %fd285, %p187;
	selp.f64 	%fd1197, %fd1190, %fd284, %p187;
	selp.f64 	%fd1198, %fd1191, %fd283, %p187;
	selp.f64 	%fd1199, %fd1192, %fd282, %p187;
	selp.f64 	%fd1200, %fd1193, %fd281, %p187;
$L__BB4_51:
	ld.shared.f64 	%fd302, [_ZN6thrust24THRUST_300001_SM_1000_NS8cuda_cub4core6detail5shmemE+200];
	ld.shared.v2.f64 	{%fd303, %fd304}, [_ZN6thrust24THRUST_300001_SM_1000_NS8cuda_cub4core6detail5shmemE+208];
	ld.shared.v2.f64 	{%fd305, %fd306}, [_ZN6thrust24THRUST_300001_SM_1000_NS8cuda_cub4core6detail5shmemE+224];
	ld.shared.v2.f64 	{%fd307, %fd308}, [_ZN6thrust24THRUST_300001_SM_1000_NS8cuda_cub4core6detail5shmemE+240];
	ld.shared.u64 	%rd52, [_ZN6thrust24THRUST_300001_SM_1000_NS8cuda_cub4core6detail5shmemE+256];
	setp.lt.f64 	%p188, %fd1194, %fd308;
	mov.u64 	%rd439, %rd438;
	mov.f64 	%fd1201, %fd1194;
	mov.f64 	%fd1202, %fd1195;
	mov.f64 	%fd1203, %fd1196;
	mov.f64 	%fd1204, %fd1197;
	mov.f64 	%fd1205, %fd1198;
	mov.f64 	%fd1206, %fd1199;
	mov.f64 	%fd1207, %fd1200;
	@%p188 bra 	$L__BB4_54;
	setp.lt.f64 	%p189, %fd308, %fd1194;
	mov.u64 	%rd439, %rd52;
	mov.f64 	%fd1201, %fd308;
	mov.f64 	%fd1202, %fd307;
	mov.f64 	%fd1203, %fd306;
	mov.f64 	%fd1204, %fd305;
	mov.f64 	%fd1205, %fd304;
	mov.f64 	%fd1206, %fd303;
	mov.f64 	%fd1207, %fd302;
	@%p189 bra 	$L__BB4_54;
	setp.lt.s64 	%p190, %rd438, %rd52;
	min.s64 	%rd439, %rd438, %rd52;
	selp.f64 	%fd1201, %fd1194, %fd308, %p190;
	selp.f64 	%fd1202, %fd1195, %fd307, %p190;
	selp.f64 	%fd1203, %fd1196, %fd306, %p190;
	selp.f64 	%fd1204, %fd1197, %fd305, %p190;
	selp.f64 	%fd1205, %fd1198, %fd304, %p190;
	selp.f64 	%fd1206, %fd1199, %fd303, %p190;
	selp.f64 	%fd1207, %fd1200, %fd302, %p190;
$L__BB4_54:
	ld.shared.f64 	%fd323, [_ZN6thrust24THRUST_300001_SM_1000_NS8cuda_cub4core6detail5shmemE+264];
	ld.shared.v2.f64 	{%fd324, %fd325}, [_ZN6thrust24THRUST_300001_SM_1000_NS8cuda_cub4core6detail5shmemE+272];
	ld.shared.v2.f64 	{%fd326, %fd327}, [_ZN6thrust24THRUST_300001_SM_1000_NS8cuda_cub4core6detail5shmemE+288];
	ld.shared.v2.f64 	{%fd328, %fd329}, [_ZN6thrust24THRUST_300001_SM_1000_NS8cuda_cub4core6detail5shmemE+304];
	ld.shared.u64 	%rd55, [_ZN6thrust24THRUST_300001_SM_1000_NS8cuda_cub4core6detail5shmemE+320];
	setp.lt.f64 	%p191, %fd1201, %fd329;
	mov.u64 	%rd440, %rd439;
	mov.f64 	%fd1208, %fd1201;
	mov.f64 	%fd1209, %fd1202;
	mov.f64 	%fd1210, %fd1203;
	mov.f64 	%fd1211, %fd1204;
	mov.f64 	%fd1212, %fd1205;
	mov.f64 	%fd1213, %fd1206;
	mov.f64 	%fd1214, %fd1207;
	@%p191 bra 	$L__BB4_57;
	setp.lt.f64 	%p192, %fd329, %fd1201;
	mov.u64 	%rd440, %rd55;
	mov.f64 	%fd1208, %fd329;
	mov.f64 	%fd1209, %fd328;
	mov.f64 	%fd1210, %fd327;
	mov.f64 	%fd1211, %fd326;
	mov.f64 	%fd1212, %fd325;
	mov.f64 	%fd1213, %fd324;
	mov.f64 	%fd1214, %fd323;
	@%p192 bra 	$L__BB4_57;
	setp.lt.s64 	%p193, %rd439, %rd55;
	min.s64 	%rd440, %rd439, %rd55;
	selp.f64 	%fd1208, %fd1201, %fd329, %p193;
	selp.f64 	%fd1209, %fd1202, %fd328, %p193;
	selp.f64 	%fd1210, %fd1203, %fd327, %p193;
	selp.f64 	%fd1211, %fd1204, %fd326, %p193;
	selp.f64 	%fd1212, %fd1205, %fd325, %p193;
	selp.f64 	%fd1213, %fd1206, %fd324, %p193;
	selp.f64 	%fd1214, %fd1207, %fd323, %p193;
$L__BB4_57:
	ld.shared.f64 	%fd344, [_ZN6thrust24THRUST_300001_SM_1000_NS8cuda_cub4core6detail5shmemE+328];
	ld.shared.v2.f64 	{%fd345, %fd346}, [_ZN6thrust24THRUST_300001_SM_1000_NS8cuda_cub4core6detail5shmemE+336];
	ld.shared.v2.f64 	{%fd347, %fd348}, [_ZN6thrust24THRUST_300001_SM_1000_NS8cuda_cub4core6detail5shmemE+352];
	ld.shared.v2.f64 	{%fd349, %fd350}, [_ZN6thrust24THRUST_300001_SM_1000_NS8cuda_cub4core6detail5shmemE+368];
	ld.shared.u64 	%rd58, [_ZN6thrust24THRUST_300001_SM_1000_NS8cuda_cub4core6detail5shmemE+384];
	setp.lt.f64 	%p194, %fd1208, %fd350;
	mov.u64 	%rd441, %rd440;
	mov.f64 	%fd1215, %fd1208;
	mov.f64 	%fd1216, %fd1209;
	mov.f64 	%fd1217, %fd1210;
	mov.f64 	%fd1218, %fd1211;
	mov.f64 	%fd1219, %fd1212;
	mov.f64 	%fd1220, %fd1213;
	mov.f64 	%fd1221, %fd1214;
	@%p194 bra 	$L__BB4_60;
	setp.lt.f64 	%p195, %fd350, %fd1208;
	mov.u64 	%rd441, %rd58;
	mov.f64 	%fd1215, %fd350;
	mov.f64 	%fd1216, %fd349;
	mov.f64 	%fd1217, %fd348;
	mov.f64 	%fd1218, %fd347;
	mov.f64 	%fd1219, %fd346;
	mov.f64 	%fd1220, %fd345;
	mov.f64 	%fd1221, %fd344;
	@%p195 bra 	$L__BB4_60;
	setp.lt.s64 	%p196, %rd440, %rd58;
	min.s64 	%rd441, %rd440, %rd58;
	selp.f64 	%fd1215, %fd1208, %fd350, %p196;
	selp.f64 	%fd1216, %fd1209, %fd349, %p196;
	selp.f64 	%fd1217, %fd1210, %fd348, %p196;
	selp.f64 	%fd1218, %fd1211, %fd347, %p196;
	selp.f64 	%fd1219, %fd1212, %fd346, %p196;
	selp.f64 	%fd1220, %fd1213, %fd345, %p196;
	selp.f64 	%fd1221, %fd1214, %fd344, %p196;
$L__BB4_60:
	ld.shared.f64 	%fd365, [_ZN6thrust24THRUST_300001_SM_1000_NS8cuda_cub4core6detail5shmemE+392];
	ld.shared.v2.f64 	{%fd366, %fd367}, [_ZN6thrust24THRUST_300001_SM_1000_NS8cuda_cub4core6detail5shmemE+400];
	ld.shared.v2.f64 	{%fd368, %fd369}, [_ZN6thrust24THRUST_300001_SM_1000_NS8cuda_cub4core6detail5shmemE+416];
	ld.shared.v2.f64 	{%fd370, %fd371}, [_ZN6thrust24THRUST_300001_SM_1000_NS8cuda_cub4core6detail5shmemE+432];
	ld.shared.u64 	%rd61, [_ZN6thrust24THRUST_300001_SM_1000_NS8cuda_cub4core6detail5shmemE+448];
	setp.lt.f64 	%p197, %fd1215, %fd371;
	mov.u64 	%rd442, %rd441;
	mov.f64 	%fd1222, %fd1215;
	mov.f64 	%fd1223, %fd1216;
	mov.f64 	%fd1224, %fd1217;
	mov.f64 	%fd1225, %fd1218;
	mov.f64 	%fd1226, %fd1219;
	mov.f64 	%fd1227, %fd1220;
	mov.f64 	%fd1228, %fd1221;
	@%p197 bra 	$L__BB4_63;
	setp.lt.f64 	%p198, %fd371, %fd1215;
	mov.u64 	%rd442, %rd61;
	mov.f64 	%fd1222, %fd371;
	mov.f64 	%fd1223, %fd370;
	mov.f64 	%fd1224, %fd369;
	mov.f64 	%fd1225, %fd368;
	mov.f64 	%fd1226, %fd367;
	mov.f64 	%fd1227, %fd366;
	mov.f64 	%fd1228, %fd365;
	@%p198 bra 	$L__BB4_63;
	setp.lt.s64 	%p199, %rd441, %rd61;
	min.s64 	%rd442, %rd441, %rd61;
	selp.f64 	%fd1222, %fd1215, %fd371, %p199;
	selp.f64 	%fd1223, %fd1216, %fd370, %p199;
	selp.f64 	%fd1224, %fd1217, %fd369, %p199;
	selp.f64 	%fd1225, %fd1218, %fd368, %p199;
	selp.f64 	%fd1226, %fd1219, %fd367, %p199;
	selp.f64 	%fd1227, %fd1220, %fd366, %p199;
	selp.f64 	%fd1228, %fd1221, %fd365, %p199;
$L__BB4_63:
	ld.shared.f64 	%fd386, [_ZN6thrust24THRUST_300001_SM_1000_NS8cuda_cub4core6detail5shmemE+456];
	ld.shared.v2.f64 	{%fd387, %fd388}, [_ZN6thrust24THRUST_300001_SM_1000_NS8cuda_cub4core6detail5shmemE+464];
	ld.shared.v2.f64 	{%fd389, %fd390}, [_ZN6thrust24THRUST_300001_SM_1000_NS8cuda_cub4core6detail5shmemE+480];
	ld.shared.v2.f64 	{%fd391, %fd392}, [_ZN6thrust24THRUST_300001_SM_1000_NS8cuda_cub4core6detail5shmemE+496];
	ld.shared.u64 	%rd64, [_ZN6thrust24THRUST_300001_SM_1000_NS8cuda_cub4core6detail5shmemE+512];
	setp.lt.f64 	%p200, %fd1222, %fd392;
	mov.u64 	%rd482, %rd442;
	mov.f64 	%fd1474, %fd1222;
	mov.f64 	%fd1475, %fd1223;
	mov.f64 	%fd1476, %fd1224;
	mov.f64 	%fd1477, %fd1225;
	mov.f64 	%fd1478, %fd1226;
	mov.f64 	%fd1479, %fd1227;
	mov.f64 	%fd1480, %fd1228;
	@%p200 bra 	$L__BB4_181;
	setp.lt.f64 	%p201, %fd392, %fd1222;
	mov.u64 	%rd482, %rd64;
	mov.f64 	%fd1474, %fd392;
	mov.f64 	%fd1475, %fd391;
	mov.f64 	%fd1476, %fd390;
	mov.f64 	%fd1477, %fd389;
	mov.f64 	%fd1478, %fd388;
	mov.f64 	%fd1479, %fd387;
	mov.f64 	%fd1480, %fd386;
	@%p201 bra 	$L__BB4_181;
	setp.lt.s64 	%p202, %rd442, %rd64;
	min.s64 	%rd482, %rd442, %rd64;
	selp.f64 	%fd1474, %fd1222, %fd392, %p202;
	selp.f64 	%fd1475, %fd1223, %fd391, %p202;
	selp.f64 	%fd1476, %fd1224, %fd390, %p202;
	selp.f64 	%fd1477, %fd1225, %fd389, %p202;
	selp.f64 	%fd1478, %fd1226, %fd388, %p202;
	selp.f64 	%fd1479, %fd1227, %fd387, %p202;
	selp.f64 	%fd1480, %fd1228, %fd386, %p202;
	bra.uni 	$L__BB4_181;
$L__BB4_66:
	// begin inline asm
	mov.u32 %r459, %laneid;
	// end inline asm
	and.b32  	%r540, %r2, 992;
	add.s32 	%r541, %r540, 32;
	setp.gt.s32 	%p99, %r541, %r1;
	not.b32 	%r542, %r540;
	add.s32 	%r543, %r1, %r542;
	selp.b32 	%r538, %r543, 31, %p99;
	mov.b64 	%rd277, %fd1144;
	mov.b64 	{%r461, %r466}, %rd277;
	mov.b32 	%r537, 1;
	mov.b32 	%r539, -1;
	// begin inline asm
	shfl.sync.down.b32 %r460, %r461, %r537, %r538, %r539;
	// end inline asm
	// begin inline asm
	shfl.sync.down.b32 %r465, %r466, %r537, %r538, %r539;
	// end inline asm
	mov.b64 	%rd278, {%r460, %r465};
	mov.b64 	%fd400, %rd278;
	mov.b64 	%rd279, %fd1143;
	mov.b64 	{%r471, %r476}, %rd279;
	// begin inline asm
	shfl.sync.down.b32 %r470, %r471, %r537, %r538, %r539;
	// end inline asm
	// begin inline asm
	shfl.sync.down.b32 %r475, %r476, %r537, %r538, %r539;
	// end inline asm
	mov.b64 	%rd280, {%r470, %r475};
	mov.b64 	%fd401, %rd280;
	mov.b64 	%rd281, %fd1142;
	mov.b64 	{%r481, %r486}, %rd281;
	// begin inline asm
	shfl.sync.down.b32 %r480, %r481, %r537, %r538, %r539;
	// end inline asm
	// begin inline asm
	shfl.sync.down.b32 %r485, %r486, %r537, %r538, %r539;
	// end inline asm
	mov.b64 	%rd282, {%r480, %r485};
	mov.b64 	%fd402, %rd282;
	mov.b64 	%rd283, %fd1141;
	mov.b64 	{%r491, %r496}, %rd283;
	// begin inline asm
	shfl.sync.down.b32 %r490, %r491, %r537, %r538, %r539;
	// end inline asm
	// begin inline asm
	shfl.sync.down.b32 %r495, %r496, %r537, %r538, %r539;
	// end inline asm
	mov.b64 	%rd284, {%r490, %r495};
	mov.b64 	%fd403, %rd284;
	mov.b64 	%rd285, %fd1140;
	mov.b64 	{%r501, %r506}, %rd285;
	// begin inline asm
	shfl.sync.down.b32 %r500, %r501, %r537, %r538, %r539;
	// end inline asm
	// begin inline asm
	shfl.sync.down.b32 %r505, %r506, %r537, %r538, %r539;
	// end inline asm
	mov.b64 	%rd286, {%r500, %r505};
	mov.b64 	%fd404, %rd286;
	mov.b64 	%rd287, %fd1139;
	mov.b64 	{%r511, %r516}, %rd287;
	// begin inline asm
	shfl.sync.down.b32 %r510, %r511, %r537, %r538, %r539;
	// end inline asm
	// begin inline asm
	shfl.sync.down.b32 %r515, %r516, %r537, %r538, %r539;
	// end inline asm
	mov.b64 	%rd288, {%r510, %r515};
	mov.b64 	%fd405, %rd288;
	mov.b64 	%rd289, %fd1138;
	mov.b64 	{%r521, %r526}, %rd289;
	// begin inline asm
	shfl.sync.down.b32 %r520, %r521, %r537, %r538, %r539;
	// end inline asm
	// begin inline asm
	shfl.sync.down.b32 %r525, %r526, %r537, %r538, %r539;
	// end inline asm
	mov.b64 	%rd290, {%r520, %r525};
	mov.b64 	%fd406, %rd290;
	mov.b64 	{%r531, %r536}, %rd430;
	// begin inline asm
	shfl.sync.down.b32 %r530, %r531, %r537, %r538, %r539;
	// end inline asm
	// begin inline asm
	shfl.sync.down.b32 %r535, %r536, %r537, %r538, %r539;
	// end inline asm
	mov.b64 	%rd66, {%r530, %r535};
	setp.ge.s32 	%p100, %r459, %r538;
	setp.lt.f64 	%p101, %fd1138, %fd406;
	or.pred  	%p102, %p100, %p101;
	mov.u64 	%rd443, %rd430;
	mov.f64 	%fd1229, %fd1138;
	mov.f64 	%fd1230, %fd1139;
	mov.f64 	%fd1231, %fd1140;
	mov.f64 	%fd1232, %fd1141;
	mov.f64 	%fd1233, %fd1142;
	mov.f64 	%fd1234, %fd1143;
	mov.f64 	%fd1235, %fd1144;
	@%p102 bra 	$L__BB4_69;
	setp.gt.f64 	%p103, %fd1138, %fd406;
	mov.u64 	%rd443, %rd66;
	mov.f64 	%fd1229, %fd406;
	mov.f64 	%fd1230, %fd405;
	mov.f64 	%fd1231, %fd404;
	mov.f64 	%fd1232, %fd403;
	mov.f64 	%fd1233, %fd402;
	mov.f64 	%fd1234, %fd401;
	mov.f64 	%fd1235, %fd400;
	@%p103 bra 	$L__BB4_69;
	setp.lt.s64 	%p104, %rd430, %rd66;
	min.s64 	%rd443, %rd430, %rd66;
	selp.f64 	%fd1229, %fd1138, %fd406, %p104;
	selp.f64 	%fd1230, %fd1139, %fd405, %p104;
	selp.f64 	%fd1231, %fd1140, %fd404, %p104;
	selp.f64 	%fd1232, %fd1141, %fd403, %p104;
	selp.f64 	%fd1233, %fd1142, %fd402, %p104;
	selp.f64 	%fd1234, %fd1143, %fd401, %p104;
	selp.f64 	%fd1235, %fd1144, %fd400, %p104;
$L__BB4_69:
	mov.b64 	%rd291, %fd1235;
	mov.b64 	{%r545, %r550}, %rd291;
	mov.b32 	%r621, 2;
	mov.b32 	%r623, -1;
	// begin inline asm
	shfl.sync.down.b32 %r544, %r545, %r621, %r538, %r623;
	// end inline asm
	// begin inline asm
	shfl.sync.down.b32 %r549, %r550, %r621, %r538, %r623;
	// end inline asm
	mov.b64 	%rd292, {%r544, %r549};
	mov.b64 	%fd421, %rd292;
	mov.b64 	%rd293, %fd1234;
	mov.b64 	{%r555, %r560}, %rd293;
	// begin inline asm
	shfl.sync.down.b32 %r554, %r555, %r621, %r538, %r623;
	// end inline asm
	// begin inline asm
	shfl.sync.down.b32 %r559, %r560, %r621, %r538, %r623;
	// end inline asm
	mov.b64 	%rd294, {%r554, %r559};
	mov.b64 	%fd422, %rd294;
	mov.b64 	%rd295, %fd1233;
	mov.b64 	{%r565, %r570}, %rd295;
	// begin inline asm
	shfl.sync.down.b32 %r564, %r565, %r621, %r538, %r623;
	// end inline asm
	// begin inline asm
	shfl.sync.down.b32 %r569, %r570, %r621, %r538, %r623;
	// end inline asm
	mov.b64 	%rd296, {%r564, %r569};
	mov.b64 	%fd423, %rd296;
	mov.b64 	%rd297, %fd1232;
	mov.b64 	{%r575, %r580}, %rd297;
	// begin inline asm
	shfl.sync.down.b32 %r574, %r575, %r621, %r538, %r623;
	// end inline asm
	// begin inline asm
	shfl.sync.down.b32 %r579, %r580, %r621, %r538, %r623;
	// end inline asm
	mov.b64 	%rd298, {%r574, %r579};
	mov.b64 	%fd424, %rd298;
	mov.b64 	%rd299, %fd1231;
	mov.b64 	{%r585, %r590}, %rd299;
	// begin inline asm
	shfl.sync.down.b32 %r584, %r585, %r621, %r538, %r623;
	// end inline asm
	// begin inline asm
	shfl.sync.down.b32 %r589, %r590, %r621, %r538, %r623;
	// end inline asm
	mov.b64 	%rd300, {%r584, %r589};
	mov.b64 	%fd425, %rd300;
	mov.b64 	%rd301, %fd1230;
	mov.b64 	{%r595, %r600}, %rd301;
	// begin inline asm
	shfl.sync.down.b32 %r594, %r595, %r621, %r538, %r623;
	// end inline asm
	// begin inline asm
	shfl.sync.down.b32 %r599, %r600, %r621, %r538, %r623;
	// end inline asm
	mov.b64 	%rd302, {%r594, %r599};
	mov.b64 	%fd426, %rd302;
	mov.b64 	%rd303, %fd1229;
	mov.b64 	{%r605, %r610}, %rd303;
	// begin inline asm
	shfl.sync.down.b32 %r604, %r605, %r621, %r538, %r623;
	// end inline asm
	// begin inline asm
	shfl.sync.down.b32 %r609, %r610, %r621, %r538, %r623;
	// end inline asm
	mov.b64 	%rd304, {%r604, %r609};
	mov.b64 	%fd427, %rd304;
	mov.b64 	{%r615, %r620}, %rd443;
	// begin inline asm
	shfl.sync.down.b32 %r614, %r615, %r621, %r538, %r623;
	// end inline asm
	// begin inline asm
	shfl.sync.down.b32 %r619, %r620, %r621, %r538, %r623;
	// end inline asm
	mov.b64 	%rd69, {%r614, %r619};
	add.s32 	%r624, %r459, 2;
	setp.gt.s32 	%p105, %r624, %r538;
	setp.lt.f64 	%p106, %fd1229, %fd427;
	or.pred  	%p107, %p105, %p106;
	mov.u64 	%rd444, %rd443;
	mov.f64 	%fd1236, %fd1229;
	mov.f64 	%fd1237, %fd1230;
	mov.f64 	%fd1238, %fd1231;
	mov.f64 	%fd1239, %fd1232;
	mov.f64 	%fd1240, %fd1233;
	mov.f64 	%fd1241, %fd1234;
	mov.f64 	%fd1242, %fd1235;
	@%p107 bra 	$L__BB4_72;
	setp.gt.f64 	%p108, %fd1229, %fd427;
	mov.u64 	%rd444, %rd69;
	mov.f64 	%fd1236, %fd427;
	mov.f64 	%fd1237, %fd426;
	mov.f64 	%fd1238, %fd425;
	mov.f64 	%fd1239, %fd424;
	mov.f64 	%fd1240, %fd423;
	mov.f64 	%fd1241, %fd422;
	mov.f64 	%fd1242, %fd421;
	@%p108 bra 	$L__BB4_72;
	setp.lt.s64 	%p109, %rd443, %rd69;
	min.s64 	%rd444, %rd443, %rd69;
	selp.f64 	%fd1236, %fd1229, %fd427, %p109;
	selp.f64 	%fd1237, %fd1230, %fd426, %p109;
	selp.f64 	%fd1238, %fd1231, %fd425, %p109;
	selp.f64 	%fd1239, %fd1232, %fd424, %p109;
	selp.f64 	%fd1240, %fd1233, %fd423, %p109;
	selp.f64 	%fd1241, %fd1234, %fd422, %p109;
	selp.f64 	%fd1242, %fd1235, %fd421, %p109;
$L__BB4_72:
	mov.b64 	%rd305, %fd1242;
	mov.b64 	{%r626, %r631}, %rd305;
	mov.b32 	%r702, 4;
	mov.b32 	%r704, -1;
	// begin inline asm
	shfl.sync.down.b32 %r625, %r626, %r702, %r538, %r704;
	// end inline asm
	// begin inline asm
	shfl.sync.down.b32 %r630, %r631, %r702, %r538, %r704;
	// end inline asm
	mov.b64 	%rd306, {%r625, %r630};
	mov.b64 	%fd442, %rd306;
	mov.b64 	%rd307, %fd1241;
	mov.b64 	{%r636, %r641}, %rd307;
	// begin inline asm
	shfl.sync.down.b32 %r635, %r636, %r702, %r538, %r704;
	// end inline asm
	// begin inline asm
	shfl.sync.down.b32 %r640, %r641, %r702, %r538, %r704;
	// end inline asm
	mov.b64 	%rd308, {%r635, %r640};
	mov.b64 	%fd443, %rd308;
	mov.b64 	%rd309, %fd1240;
	mov.b64 	{%r646, %r651}, %rd309;
	// begin inline asm
	shfl.sync.down.b32 %r645, %r646, %r702, %r538, %r704;
	// end inline asm
	// begin inline asm
	shfl.sync.down.b32 %r650, %r651, %r702, %r538, %r704;
	// end inline asm
	mov.b64 	%rd310, {%r645, %r650};
	mov.b64 	%fd444, %rd310;
	mov.b64 	%rd311, %fd1239;
	mov.b64 	{%r656, %r661}, %rd311;
	// begin inline asm
	shfl.sync.down.b32 %r655, %r656, %r702, %r538, %r704;
	// end inline asm
	// begin inline asm
	shfl.sync.down.b32 %r660, %r661, %r702, %r538, %r704;
	// end inline asm
	mov.b64 	%rd312, {%r655, %r660};
	mov.b64 	%fd445, %rd312;
	mov.b64 	%rd313, %fd1238;
	mov.b64 	{%r666, %r671}, %rd313;
	// begin inline asm
	shfl.sync.down.b32 %r665, %r666, %r702, %r538, %r704;
	// end inline asm
	// begin inline asm
	shfl.sync.down.b32 %r670, %r671, %r702, %r538, %r704;
	// end inline asm
	mov.b64 	%rd314, {%r665, %r670};
	mov.b64 	%fd446, %rd314;
	mov.b64 	%rd315, %fd1237;
	mov.b64 	{%r676, %r681}, %rd315;
	// begin inline asm
	shfl.sync.down.b32 %r675, %r676, %r702, %r538, %r704;
	// end inline asm
	// begin inline asm
	shfl.sync.down.b32 %r680, %r681, %r702, %r538, %r704;
	// end inline asm
	mov.b64 	%rd316, {%r675, %r680};
	mov.b64 	%fd447, %rd316;
	mov.b64 	%rd317, %fd1236;
	mov.b64 	{%r686, %r691}, %rd317;
	// begin inline asm
	shfl.sync.down.b32 %r685, %r686, %r702, %r538, %r704;
	// end inline asm
	// begin inline asm
	shfl.sync.down.b32 %r690, %r691, %r702, %r538, %r704;
	// end inline asm
	mov.b64 	%rd318, {%r685, %r690};
	mov.b64 	%fd448, %rd318;
	mov.b64 	{%r696, %r701}, %rd444;
	// begin inline asm
	shfl.sync.down.b32 %r695, %r696, %r702, %r538, %r704;
	// end inline asm
	// begin inline asm
	shfl.sync.down.b32 %r700, %r701, %r702, %r538, %r704;
	// end inline asm
	mov.b64 	%rd72, {%r695, %r700};
	add.s32 	%r705, %r459, 4;
	setp.gt.s32 	%p110, %r705, %r538;
	setp.lt.f64 	%p111, %fd1236, %fd448;
	or.pred  	%p112, %p110, %p111;
	mov.u64 	%rd445, %rd444;
	mov.f64 	%fd1243, %fd1236;
	mov.f64 	%fd1244, %fd1237;
	mov.f64 	%fd1245, %fd1238;
	mov.f64 	%fd1246, %fd1239;
	mov.f64 	%fd1247, %fd1240;
	mov.f64 	%fd1248, %fd1241;
	mov.f64 	%fd1249, %fd1242;
	@%p112 bra 	$L__BB4_75;
	setp.gt.f64 	%p113, %fd1236, %fd448;
	mov.u64 	%rd445, %rd72;
	mov.f64 	%fd1243, %fd448;
	mov.f64 	%fd1244, %fd447;
	mov.f64 	%fd1245, %fd446;
	mov.f64 	%fd1246, %fd445;
	mov.f64 	%fd1247, %fd444;
	mov.f64 	%fd1248, %fd443;
	mov.f64 	%fd1249, %fd442;
	@%p113 bra 	$L__BB4_75;
	setp.lt.s64 	%p114, %rd444, %rd72;
	min.s64 	%rd445, %rd444, %rd72;
	selp.f64 	%fd1243, %fd1236, %fd448, %p114;
	selp.f64 	%fd1244, %fd1237, %fd447, %p114;
	selp.f64 	%fd1245, %fd1238, %fd446, %p114;
	selp.f64 	%fd1246, %fd1239, %fd445, %p114;
	selp.f64 	%fd1247, %fd1240, %fd444, %p114;
	selp.f64 	%fd1248, %fd1241, %fd443, %p114;
	selp.f64 	%fd1249, %fd1242, %fd442, %p114;
$L__BB4_75:
	mov.b64 	%rd319, %fd1249;
	mov.b64 	{%r707, %r712}, %rd319;
	mov.b32 	%r783, 8;
	mov.b32 	%r785, -1;
	// begin inline asm
	shfl.sync.down.b32 %r706, %r707, %r783, %r538, %r785;
	// end inline asm
	// begin inline asm
	shfl.sync.down.b32 %r711, %r712, %r783, %r538, %r785;
	// end inline asm
	mov.b64 	%rd320, {%r706, %r711};
	mov.b64 	%fd463, %rd320;
	mov.b64 	%rd321, %fd1248;
	mov.b64 	{%r717, %r722}, %rd321;
	// begin inline asm
	shfl.sync.down.b32 %r716, %r717, %r783, %r538, %r785;
	// end inline asm
	// begin inline asm
	shfl.sync.down.b32 %r721, %r722, %r783, %r538, %r785;
	// end inline asm
	mov.b64 	%rd322, {%r716, %r721};
	mov.b64 	%fd464, %rd322;
	mov.b64 	%rd323, %fd1247;
	mov.b64 	{%r727, %r732}, %rd323;
	// begin inline asm
	shfl.sync.down.b32 %r726, %r727, %r783, %r538, %r785;
	// end inline asm
	// begin inline asm
	shfl.sync.down.b32 %r731, %r732, %r783, %r538, %r785;
	// end inline asm
	mov.b64 	%rd324, {%r726, %r731};
	mov.b64 	%fd465, %rd324;
	mov.b64 	%rd325, %fd1246;
	mov.b64 	{%r737, %r742}, %rd325;
	// begin inline asm
	shfl.sync.down.b32 %r736, %r737, %r783, %r538, %r785;
	// end inline asm
	// begin inline asm
	shfl.sync.down.b32 %r741, %r742, %r783, %r538, %r785;
	// end inline asm
	mov.b64 	%rd326, {%r736, %r741};
	mov.b64 	%fd466, %rd326;
	mov.b64 	%rd327, %fd1245;
	mov.b64 	{%r747, %r752}, %rd327;
	// begin inline asm
	shfl.sync.down.b32 %r746, %r747, %r783, %r538, %r785;
	// end inline asm
	// begin inline asm
	shfl.sync.down.b32 %r751, %r752, %r783, %r538, %r785;
	// end inline asm
	mov.b64 	%rd328, {%r746, %r751};
	mov.b64 	%fd467, %rd328;
	mov.b64 	%rd329, %fd1244;
	mov.b64 	{%r757, %r762}, %rd329;
	// begin inline asm
	shfl.sync.down.b32 %r756, %r757, %r783, %r538, %r785;
	// end inline asm
	// begin inline asm
	shfl.sync.down.b32 %r761, %r762, %r783, %r538, %r785;
	// end inline asm
	mov.b64 	%rd330, {%r756, %r761};
	mov.b64 	%fd468, %rd330;
	mov.b64 	%rd331, %fd1243;
	mov.b64 	{%r767, %r772}, %rd331;
	// begin inline asm
	shfl.sync.down.b32 %r766, %r767, %r783, %r538, %r785;
	// end inline asm
	// begin inline asm
	shfl.sync.down.b32 %r771, %r772, %r783, %r538, %r785;
	// end inline asm
	mov.b64 	%rd332, {%r766, %r771};
	mov.b64 	%fd469, %rd332;
	mov.b64 	{%r777, %r782}, %rd445;
	// begin inline asm
	shfl.sync.down.b32 %r776, %r777, %r783, %r538, %r785;
	// end inline asm
	// begin inline asm
	shfl.sync.down.b32 %r781, %r782, %r783, %r538, %r785;
	// end inline asm
	mov.b64 	%rd75, {%r776, %r781};
	add.s32 	%r786, %r459, 8;
	setp.gt.s32 	%p115, %r786, %r538;
	setp.lt.f64 	%p116, %fd1243, %fd469;
	or.pred  	%p117, %p115, %p116;
	mov.u64 	%rd446, %rd445;
	mov.f64 	%fd1250, %fd1243;
	mov.f64 	%fd1251, %fd1244;
	mov.f64 	%fd1252, %fd1245;
	mov.f64 	%fd1253, %fd1246;
	mov.f64 	%fd1254, %fd1247;
	mov.f64 	%fd1255, %fd1248;
	mov.f64 	%fd1256, %fd1249;
	@%p117 bra 	$L__BB4_78;
	setp.gt.f64 	%p118, %fd1243, %fd469;
	mov.u64 	%rd446, %rd75;
	mov.f64 	%fd1250, %fd469;
	mov.f64 	%fd1251, %fd468;
	mov.f64 	%fd1252, %fd467;
	mov.f64 	%fd1253, %fd466;
	mov.f64 	%fd1254, %fd465;
	mov.f64 	%fd1255, %fd464;
	mov.f64 	%fd1256, %fd463;
	@%p118 bra 	$L__BB4_78;
	setp.lt.s64 	%p119, %rd445, %rd75;
	min.s64 	%rd446, %rd445, %rd75;
	selp.f64 	%fd1250, %fd1243, %fd469, %p119;
	selp.f64 	%fd1251, %fd1244, %fd468, %p119;
	selp.f64 	%fd1252, %fd1245, %fd467, %p119;
	selp.f64 	%fd1253, %fd1246, %fd466, %p119;
	selp.f64 	%fd1254, %fd1247, %fd465, %p119;
	selp.f64 	%fd1255, %fd1248, %fd464, %p119;
	selp.f64 	%fd1256, %fd1249, %fd463, %p119;
$L__BB4_78:
	mov.b64 	%rd333, %fd1256;
	mov.b64 	{%r788, %r793}, %rd333;
	mov.b32 	%r864, 16;
	mov.b32 	%r866, -1;
	// begin inline asm
	shfl.sync.down.b32 %r787, %r788, %r864, %r538, %r866;
	// end inline asm
	// begin inline asm
	shfl.sync.down.b32 %r792, %r793, %r864, %r538, %r866;
	// end inline asm
	mov.b64 	%rd334, {%r787, %r792};
	mov.b64 	%fd484, %rd334;
	mov.b64 	%rd335, %fd1255;
	mov.b64 	{%r798, %r803}, %rd335;
	// begin inline asm
	shfl.sync.down.b32 %r797, %r798, %r864, %r538, %r866;
	// end inline asm
	// begin inline asm
	shfl.sync.down.b32 %r802, %r803, %r864, %r538, %r866;
	// end inline asm
	mov.b64 	%rd336, {%r797, %r802};
	mov.b64 	%fd485, %rd336;
	mov.b64 	%rd337, %fd1254;
	mov.b64 	{%r808, %r813}, %rd337;
	// begin inline asm
	shfl.sync.down.b32 %r807, %r808, %r864, %r538, %r866;
	// end inline asm
	// begin inline asm
	shfl.sync.down.b32 %r812, %r813, %r864, %r538, %r866;
	// end inline asm
	mov.b64 	%rd338, {%r807, %r812};
	mov.b64 	%fd486, %rd338;
	mov.b64 	%rd339, %fd1253;
	mov.b64 	{%r818, %r823}, %rd339;
	// begin inline asm
	shfl.sync.down.b32 %r817, %r818, %r864, %r538, %r866;
	// end inline asm
	// begin inline asm
	shfl.sync.down.b32 %r822, %r823, %r864, %r538, %r866;
	// end inline asm
	mov.b64 	%rd340, {%r817, %r822};
	mov.b64 	%fd487, %rd340;
	mov.b64 	%rd341, %fd1252;
	mov.b64 	{%r828, %r833}, %rd341;
	// begin inline asm
	shfl.sync.down.b32 %r827, %r828, %r864, %r538, %r866;
	// end inline asm
	// begin inline asm
	shfl.sync.down.b32 %r832, %r833, %r864, %r538, %r866;
	// end inline asm
	mov.b64 	%rd342, {%r827, %r832};
	mov.b64 	%fd488, %rd342;
	mov.b64 	%rd343, %fd1251;
	mov.b64 	{%r838, %r843}, %rd343;
	// begin inline asm
	shfl.sync.down.b32 %r837, %r838, %r864, %r538, %r866;
	// end inline asm
	// begin inline asm
	shfl.sync.down.b32 %r842, %r843, %r864, %r538, %r866;
	// end inline asm
	mov.b64 	%rd344, {%r837, %r842};
	mov.b64 	%fd489, %rd344;
	mov.b64 	%rd345, %fd1250;
	mov.b64 	{%r848, %r853}, %rd345;
	// begin inline asm
	shfl.sync.down.b32 %r847, %r848, %r864, %r538, %r866;
	// end inline asm
	// begin inline asm
	shfl.sync.down.b32 %r852, %r853, %r864, %r538, %r866;
	// end inline asm
	mov.b64 	%rd346, {%r847, %r852};
	mov.b64 	%fd490, %rd346;
	mov.b64 	{%r858, %r863}, %rd446;
	// begin inline asm
	shfl.sync.down.b32 %r857, %r858, %r864, %r538, %r866;
	// end inline asm
	// begin inline asm
	shfl.sync.down.b32 %r862, %r863, %r864, %r538, %r866;
	// end inline asm
	mov.b64 	%rd78, {%r857, %r862};
	add.s32 	%r867, %r459, 16;
	setp.gt.s32 	%p120, %r867, %r538;
	setp.lt.f64 	%p121, %fd1250, %fd490;
	or.pred  	%p122, %p120, %p121;
	mov.u64 	%rd482, %rd446;
	mov.f64 	%fd1474, %fd1250;
	mov.f64 	%fd1475, %fd1251;
	mov.f64 	%fd1476, %fd1252;
	mov.f64 	%fd1477, %fd1253;
	mov.f64 	%fd1478, %fd1254;
	mov.f64 	%fd1479, %fd1255;
	mov.f64 	%fd1480, %fd1256;
	@%p122 bra 	$L__BB4_81;
	setp.gt.f64 	%p123, %fd1250, %fd490;
	mov.u64 	%rd482, %rd78;
	mov.f64 	%fd1474, %fd490;
	mov.f64 	%fd1475, %fd489;
	mov.f64 	%fd1476, %fd488;
	mov.f64 	%fd1477, %fd487;
	mov.f64 	%fd1478, %fd486;
	mov.f64 	%fd1479, %fd485;
	mov.f64 	%fd1480, %fd484;
	@%p123 bra 	$L__BB4_81;
	setp.lt.s64 	%p124, %rd446, %rd78;
	min.s64 	%rd482, %rd446, %rd78;
	selp.f64 	%fd1474, %fd1250, %fd490, %p124;
	selp.f64 	%fd1475, %fd1251, %fd489, %p124;
	selp.f64 	%fd1476, %fd1252, %fd488, %p124;
	selp.f64 	%fd1477, %fd1253, %fd487, %p124;
	selp.f64 	%fd1478, %fd1254, %fd486, %p124;
	selp.f64 	%fd1479, %fd1255, %fd485, %p124;
	selp.f64 	%fd1480, %fd1256, %fd484, %p124;
$L__BB4_81:
	setp.ne.s32 	%p125, %r459, 0;
	@%p125 bra 	$L__BB4_83;
	shl.b32 	%r868, %r2, 1;
	and.b32  	%r869, %r868, 1984;
	mov.u32 	%r870, _ZN6thrust24THRUST_300001_SM_1000_NS8cuda_cub4core6detail5shmemE;
	add.s32 	%r871, %r870, %r869;
	st.shared.f64 	[%r871+8], %fd1480;
	st.shared.v2.f64 	[%r871+16], {%fd1479, %fd1478};
	st.shared.v2.f64 	[%r871+32], {%fd1477, %fd1476};
	st.shared.v2.f64 	[%r871+48], {%fd1475, %fd1474};
	st.shared.u64 	[%r871+64], %rd482;
$L__BB4_83:
	bar.sync 	0;
	setp.ne.s32 	%p126, %r2, 0;
	@%p126 bra 	$L__BB4_181;
	setp.lt.s32 	%p127, %r1, 33;
	mov.f64 	%fd1264, %fd1480;
	mov.f64 	%fd1265, %fd1479;
	mov.f64 	%fd1266, %fd1478;
	mov.f64 	%fd1267, %fd1477;
	mov.f64 	%fd1268, %fd1476;
	mov.f64 	%fd1269, %fd1475;
	mov.f64 	%fd1270, %fd1474;
	mov.u64 	%rd448, %rd482;
	@%p127 bra 	$L__BB4_88;
	ld.shared.f64 	%fd505, [_ZN6thrust24THRUST_300001_SM_1000_NS8cuda_cub4core6detail5shmemE+72];
	ld.shared.v2.f64 	{%fd506, %fd507}, [_ZN6thrust24THRUST_300001_SM_1000_NS8cuda_cub4core6detail5shmemE+80];
	ld.shared.v2.f64 	{%fd508, %fd509}, [_ZN6thrust24THRUST_300001_SM_1000_NS8cuda_cub4core6detail5shmemE+96];
	ld.shared.v2.f64 	{%fd510, %fd511}, [_ZN6thrust24THRUST_300001_SM_1000_NS8cuda_cub4core6detail5shmemE+112];
	ld.shared.u64 	%rd81, [_ZN6thrust24THRUST_300001_SM_1000_NS8cuda_cub4core6detail5shmemE+128];
	setp.lt.f64 	%p128, %fd1474, %fd511;
	mov.f64 	%fd1264, %fd1480;
	mov.f64 	%fd1265, %fd1479;
	mov.f64 	%fd1266, %fd1478;
	mov.f64 	%fd1267, %fd1477;
	mov.f64 	%fd1268, %fd1476;
	mov.f64 	%fd1269, %fd1475;
	mov.f64 	%fd1270, %fd1474;
	mov.u64 	%rd448, %rd482;
	@%p128 bra 	$L__BB4_88;
	setp.lt.f64 	%p129, %fd511, %fd1474;
	mov.f64 	%fd1264, %fd505;
	mov.f64 	%fd1265, %fd506;
	mov.f64 	%fd1266, %fd507;
	mov.f64 	%fd1267, %fd508;
	mov.f64 	%fd1268, %fd509;
	mov.f64 	%fd1269, %fd510;
	mov.f64 	%fd1270, %fd511;
	mov.u64 	%rd448, %rd81;
	@%p129 bra 	$L__BB4_88;
	setp.lt.s64 	%p130, %rd482, %rd81;
	min.s64 	%rd448, %rd482, %rd81;
	selp.f64 	%fd1270, %fd1474, %fd511, %p130;
	selp.f64 	%fd1269, %fd1475, %fd510, %p130;
	selp.f64 	%fd1268, %fd1476, %fd509, %p130;
	selp.f64 	%fd1267, %fd1477, %fd508, %p130;
	selp.f64 	%fd1266, %fd1478, %fd507, %p130;
	selp.f64 	%fd1265, %fd1479, %fd506, %p130;
	selp.f64 	%fd1264, %fd1480, %fd505, %p130;
$L__BB4_88:
	setp.lt.s32 	%p131, %r1, 65;
	mov.f64 	%fd1271, %fd1264;
	mov.f64 	%fd1272, %fd1265;
	mov.f64 	%fd1273, %fd1266;
	mov.f64 	%fd1274, %fd1267;
	mov.f64 	%fd1275, %fd1268;
	mov.f64 	%fd1276, %fd1269;
	mov.f64 	%fd1277, %fd1270;
	mov.u64 	%rd449, %rd448;
	@%p131 bra 	$L__BB4_92;
	ld.shared.f64 	%fd526, [_ZN6thrust24THRUST_300001_SM_1000_NS8cuda_cub4core6detail5shmemE+136];
	ld.shared.v2.f64 	{%fd527, %fd528}, [_ZN6thrust24THRUST_300001_SM_1000_NS8cuda_cub4core6detail5shmemE+144];
	ld.shared.v2.f64 	{%fd529, %fd530}, [_ZN6thrust24THRUST_300001_SM_1000_NS8cuda_cub4core6detail5shmemE+160];
	ld.shared.v2.f64 	{%fd531, %fd532}, [_ZN6thrust24THRUST_300001_SM_1000_NS8cuda_cub4core6detail5shmemE+176];
	ld.shared.u64 	%rd84, [_ZN6thrust24THRUST_300001_SM_1000_NS8cuda_cub4core6detail5shmemE+192];
	setp.lt.f64 	%p132, %fd1270, %fd532;
	mov.f64 	%fd1271, %fd1264;
	mov.f64 	%fd1272, %fd1265;
	mov.f64 	%fd1273, %fd1266;
	mov.f64 	%fd1274, %fd1267;
	mov.f64 	%fd1275, %fd1268;
	mov.f64 	%fd1276, %fd1269;
	mov.f64 	%fd1277, %fd1270;
	mov.u64 	%rd449, %rd448;
	@%p132 bra 	$L__BB4_92;
	setp.lt.f64 	%p133, %fd532, %fd1270;
	mov.f64 	%fd1271, %fd526;
	mov.f64 	%fd1272, %fd527;
	mov.f64 	%fd1273, %fd528;
	mov.f64 	%fd1274, %fd529;
	mov.f64 	%fd1275, %fd530;
	mov.f64 	%fd1276, %fd531;
	mov.f64 	%fd1277, %fd532;
	mov.u64 	%rd449, %rd84;
	@%p133 bra 	$L__BB4_92;
	setp.lt.s64 	%p134, %rd448, %rd84;
	min.s64 	%rd449, %rd448, %rd84;
	selp.f64 	%fd1277, %fd1270, %fd532, %p134;
	selp.f64 	%fd1276, %fd1269, %fd531, %p134;
	selp.f64 	%fd1275, %fd1268, %fd530, %p134;
	selp.f64 	%fd1274, %fd1267, %fd529, %p134;
	selp.f64 	%fd1273, %fd1266, %fd528, %p134;
	selp.f64 	%fd1272, %fd1265, %fd527, %p134;
	selp.f64 	%fd1271, %fd1264, %fd526, %p134;
$L__BB4_92:
	setp.lt.s32 	%p135, %r1, 97;
	mov.f64 	%fd1278, %fd1271;
	mov.f64 	%fd1279, %fd1272;
	mov.f64 	%fd1280, %fd1273;
	mov.f64 	%fd1281, %fd1274;
	mov.f64 	%fd1282, %fd1275;
	mov.f64 	%fd1283, %fd1276;
	mov.f64 	%fd1284, %fd1277;
	mov.u64 	%rd450, %rd449;
	@%p135 bra 	$L__BB4_96;
	ld.shared.f64 	%fd547, [_ZN6thrust24THRUST_300001_SM_1000_NS8cuda_cub4core6detail5shmemE+200];
	ld.shared.v2.f64 	{%fd548, %fd549}, [_ZN6thrust24THRUST_300001_SM_1000_NS8cuda_cub4core6detail5shmemE+208];
	ld.shared.v2.f64 	{%fd550, %fd551}, [_ZN6thrust24THRUST_300001_SM_1000_NS8cuda_cub4core6detail5shmemE+224];
	ld.shared.v2.f64 	{%fd552, %fd553}, [_ZN6thrust24THRUST_300001_SM_1000_NS8cuda_cub4core6detail5shmemE+240];
	ld.shared.u64 	%rd87, [_ZN6thrust24THRUST_300001_SM_1000_NS8cuda_cub4core6detail5shmemE+256];
	setp.lt.f64 	%p136, %fd1277, %fd553;
	mov.f64 	%fd1278, %fd1271;
	mov.f64 	%fd1279, %fd1272;
	mov.f64 	%fd1280, %fd1273;
	mov.f64 	%fd1281, %fd1274;
	mov.f64 	%fd1282, %fd1275;
	mov.f64 	%fd1283, %fd1276;
	mov.f64 	%fd1284, %fd1277;
	mov.u64 	%rd450, %rd449;
	@%p136 bra 	$L__BB4_96;
	setp.lt.f64 	%p137, %fd553, %fd1277;
	mov.f64 	%fd1278, %fd547;
	mov.f64 	%fd1279, %fd548;
	mov.f64 	%fd1280, %fd549;
	mov.f64 	%fd1281, %fd550;
	mov.f64 	%fd1282, %fd551;
	mov.f64 	%fd1283, %fd552;
	mov.f64 	%fd1284, %fd553;
	mov.u64 	%rd450, %rd87;
	@%p137 bra 	$L__BB4_96;
	setp.lt.s64 	%p138, %rd449, %rd87;
	min.s64 	%rd450, %rd449, %rd87;
	selp.f64 	%fd1284, %fd1277, %fd553, %p138;
	selp.f64 	%fd1283, %fd1276, %fd552, %p138;
	selp.f64 	%fd1282, %fd1275, %fd551, %p138;
	selp.f64 	%fd1281, %fd1274, %fd550, %p138;
	selp.f64 	%fd1280, %fd1273, %fd549, %p138;
	selp.f64 	%fd1279, %fd1272, %fd548, %p138;
	selp.f64 	%fd1278, %fd1271, %fd547, %p138;
$L__BB4_96:
	setp.lt.s32 	%p139, %r1, 129;
	mov.f64 	%fd1285, %fd1278;
	mov.f64 	%fd1286, %fd1279;
	mov.f64 	%fd1287, %fd1280;
	mov.f64 	%fd1288, %fd1281;
	mov.f64 	%fd1289, %fd1282;
	mov.f64 	%fd1290, %fd1283;
	mov.f64 	%fd1291, %fd1284;
	mov.u64 	%rd451, %rd450;
	@%p139 bra 	$L__BB4_100;
	ld.shared.f64 	%fd568, [_ZN6thrust24THRUST_300001_SM_1000_NS8cuda_cub4core6detail5shmemE+264];
	ld.shared.v2.f64 	{%fd569, %fd570}, [_ZN6thrust24THRUST_300001_SM_1000_NS8cuda_cub4core6detail5shmemE+272];
	ld.shared.v2.f64 	{%fd571, %fd572}, [_ZN6thrust24THRUST_300001_SM_1000_NS8cuda_cub4core6detail5shmemE+288];
	ld.shared.v2.f64 	{%fd573, %fd574}, [_ZN6thrust24THRUST_300001_SM_1000_NS8cuda_cub4core6detail5shmemE+304];
	ld.shared.u64 	%rd90, [_ZN6thrust24THRUST_300001_SM_1000_NS8cuda_cub4core6detail5shmemE+320];
	setp.lt.f64 	%p140, %fd1284, %fd574;
	mov.f64 	%fd1285, %fd1278;
	mov.f64 	%fd1286, %fd1279;
	mov.f64 	%fd1287, %fd1280;
	mov.f64 	%fd1288, %fd1281;
	mov.f64 	%fd1289, %fd1282;
	mov.f64 	%fd1290, %fd1283;
	mov.f64 	%fd1291, %fd1284;
	mov.u64 	%rd451, %rd450;
	@%p140 bra 	$L__BB4_100;
	setp.lt.f64 	%p141, %fd574, %fd1284;
	mov.f64 	%fd1285, %fd568;
	mov.f64 	%fd1286, %fd569;
	mov.f64 	%fd1287, %fd570;
	mov.f64 	%fd1288, %fd571;
	mov.f64 	%fd1289, %fd572;
	mov.f64 	%fd1290, %fd573;
	mov.f64 	%fd1291, %fd574;
	mov.u64 	%rd451, %rd90;
	@%p141 bra 	$L__BB4_100;
	setp.lt.s64 	%p142, %rd450, %rd90;
	min.s64 	%rd451, %rd450, %rd90;
	selp.f64 	%fd1291, %fd1284, %fd574, %p142;
	selp.f64 	%fd1290, %fd1283, %fd573, %p142;
	selp.f64 	%fd1289, %fd1282, %fd572, %p142;
	selp.f64 	%fd1288, %fd1281, %fd571, %p142;
	selp.f64 	%fd1287, %fd1280, %fd570, %p142;
	selp.f64 	%fd1286, %fd1279, %fd569, %p142;
	selp.f64 	%fd1285, %fd1278, %fd568, %p142;
$L__BB4_100:
	setp.lt.s32 	%p143, %r1, 161;
	mov.f64 	%fd1292, %fd1285;
	mov.f64 	%fd1293, %fd1286;
	mov.f64 	%fd1294, %fd1287;
	mov.f64 	%fd1295, %fd1288;
	mov.f64 	%fd1296, %fd1289;
	mov.f64 	%fd1297, %fd1290;
	mov.f64 	%fd1298, %fd1291;
	mov.u64 	%rd452, %rd451;
	@%p143 bra 	$L__BB4_104;
	ld.shared.f64 	%fd589, [_ZN6thrust24THRUST_300001_SM_1000_NS8cuda_cub4core6detail5shmemE+328];
	ld.shared.v2.f64 	{%fd590, %fd591}, [_ZN6thrust24THRUST_300001_SM_1000_NS8cuda_cub4core6detail5shmemE+336];
	ld.shared.v2.f64 	{%fd592, %fd593}, [_ZN6thrust24THRUST_300001_SM_1000_NS8cuda_cub4core6detail5shmemE+352];
	ld.shared.v2.f64 	{%fd594, %fd595}, [_ZN6thrust24THRUST_300001_SM_1000_NS8cuda_cub4core6detail5shmemE+368];
	ld.shared.u64 	%rd93, [_ZN6thrust24THRUST_300001_SM_1000_NS8cuda_cub4core6detail5shmemE+384];
	setp.lt.f64 	%p144, %fd1291, %fd595;
	mov.f64 	%fd1292, %fd1285;
	mov.f64 	%fd1293, %fd1286;
	mov.f64 	%fd1294, %fd1287;
	mov.f64 	%fd1295, %fd1288;
	mov.f64 	%fd1296, %fd1289;
	mov.f64 	%fd1297, %fd1290;
	mov.f64 	%fd1298, %fd1291;
	mov.u64 	%rd452, %rd451;
	@%p144 bra 	$L__BB4_104;
	setp.lt.f64 	%p145, %fd595, %fd1291;
	mov.f64 	%fd1292, %fd589;
	mov.f64 	%fd1293, %fd590;
	mov.f64 	%fd1294, %fd591;
	mov.f64 	%fd1295, %fd592;
	mov.f64 	%fd1296, %fd593;
	mov.f64 	%fd1297, %fd594;
	mov.f64 	%fd1298, %fd595;
	mov.u64 	%rd452, %rd93;
	@%p145 bra 	$L__BB4_104;
	setp.lt.s64 	%p146, %rd451, %rd93;
	min.s64 	%rd452, %rd451, %rd93;
	selp.f64 	%fd1298, %fd1291, %fd595, %p146;
	selp.f64 	%fd1297, %fd1290, %fd594, %p146;
	selp.f64 	%fd1296, %fd1289, %fd593, %p146;
	selp.f64 	%fd1295, %fd1288, %fd592, %p146;
	selp.f64 	%fd1294, %fd1287, %fd591, %p146;
	selp.f64 	%fd1293, %fd1286, %fd590, %p146;
	selp.f64 	%fd1292, %fd1285, %fd589, %p146;
$L__BB4_104:
	setp.lt.s32 	%p147, %r1, 193;
	mov.f64 	%fd1299, %fd1292;
	mov.f64 	%fd1300, %fd1293;
	mov.f64 	%fd1301, %fd1294;
	mov.f64 	%fd1302, %fd1295;
	mov.f64 	%fd1303, %fd1296;
	mov.f64 	%fd1304, %fd1297;
	mov.f64 	%fd1305, %fd1298;
	mov.u64 	%rd453, %rd452;
	@%p147 bra 	$L__BB4_108;
	ld.shared.f64 	%fd610, [_ZN6thrust24THRUST_300001_SM_1000_NS8cuda_cub4core6detail5shmemE+392];
	ld.shared.v2.f64 	{%fd611, %fd612}, [_ZN6thrust24THRUST_300001_SM_1000_NS8cuda_cub4core6detail5shmemE+400];
	ld.shared.v2.f64 	{%fd613, %fd614}, [_ZN6thrust24THRUST_300001_SM_1000_NS8cuda_cub4core6detail5shmemE+416];
	ld.shared.v2.f64 	{%fd615, %fd616}, [_ZN6thrust24THRUST_300001_SM_1000_NS8cuda_cub4core6detail5shmemE+432];
	ld.shared.u64 	%rd96, [_ZN6thrust24THRUST_300001_SM_1000_NS8cuda_cub4core6detail5shmemE+448];
	setp.lt.f64 	%p148, %fd1298, %fd616;
	mov.f64 	%fd1299, %fd1292;
	mov.f64 	%fd1300, %fd1293;
	mov.f64 	%fd1301, %fd1294;
	mov.f64 	%fd1302, %fd1295;
	mov.f64 	%fd1303, %fd1296;
	mov.f64 	%fd1304, %fd1297;
	mov.f64 	%fd1305, %fd1298;
	mov.u64 	%rd453, %rd452;
	@%p148 bra 	$L__BB4_108;
	setp.lt.f64 	%p149, %fd616, %fd1298;
	mov.f64 	%fd1299, %fd610;
	mov.f64 	%fd1300, %fd611;
	mov.f64 	%fd1301, %fd612;
	mov.f64 	%fd1302, %fd613;
	mov.f64 	%fd1303, %fd614;
	mov.f64 	%fd1304, %fd615;
	mov.f64 	%fd1305, %fd616;
	mov.u64 	%rd453, %rd96;
	@%p149 bra 	$L__BB4_108;
	setp.lt.s64 	%p150, %rd452, %rd96;
	min.s64 	%rd453, %rd452, %rd96;
	selp.f64 	%fd1305, %fd1298, %fd616, %p150;
	selp.f64 	%fd1304, %fd1297, %fd615, %p150;
	selp.f64 	%fd1303, %fd1296, %fd614, %p150;
	selp.f64 	%fd1302, %fd1295, %fd613, %p150;
	selp.f64 	%fd1301, %fd1294, %fd612, %p150;
	selp.f64 	%fd1300, %fd1293, %fd611, %p150;
	selp.f64 	%fd1299, %fd1292, %fd610, %p150;
$L__BB4_108:
	setp.lt.s32 	%p151, %r1, 225;
	mov.u64 	%rd482, %rd453;
	mov.f64 	%fd1474, %fd1305;
	mov.f64 	%fd1475, %fd1304;
	mov.f64 	%fd1476, %fd1303;
	mov.f64 	%fd1477, %fd1302;
	mov.f64 	%fd1478, %fd1301;
	mov.f64 	%fd1479, %fd1300;
	mov.f64 	%fd1480, %fd1299;
	@%p151 bra 	$L__BB4_181;
	ld.shared.f64 	%fd631, [_ZN6thrust24THRUST_300001_SM_1000_NS8cuda_cub4core6detail5shmemE+456];
	ld.shared.v2.f64 	{%fd632, %fd633}, [_ZN6thrust24THRUST_300001_SM_1000_NS8cuda_cub4core6detail5shmemE+464];
	ld.shared.v2.f64 	{%fd634, %fd635}, [_ZN6thrust24THRUST_300001_SM_1000_NS8cuda_cub4core6detail5shmemE+480];
	ld.shared.v2.f64 	{%fd636, %fd637}, [_ZN6thrust24THRUST_300001_SM_1000_NS8cuda_cub4core6detail5shmemE+496];
	ld.shared.u64 	%rd99, [_ZN6thrust24THRUST_300001_SM_1000_NS8cuda_cub4core6detail5shmemE+512];
	setp.lt.f64 	%p152, %fd1305, %fd637;
	mov.u64 	%rd482, %rd453;
	mov.f64 	%fd1474, %fd1305;
	mov.f64 	%fd1475, %fd1304;
	mov.f64 	%fd1476, %fd1303;
	mov.f64 	%fd1477, %fd1302;
	mov.f64 	%fd1478, %fd1301;
	mov.f64 	%fd1479, %fd1300;
	mov.f64 	%fd1480, %fd1299;
	@%p152 bra 	$L__BB4_181;
	setp.lt.f64 	%p153, %fd637, %fd1305;
	mov.u64 	%rd482, %rd99;
	mov.f64 	%fd1474, %fd637;
	mov.f64 	%fd1475, %fd636;
	mov.f64 	%fd1476, %fd635;
	mov.f64 	%fd1477, %fd634;
	mov.f64 	%fd1478, %fd633;
	mov.f64 	%fd1479, %fd632;
	mov.f64 	%fd1480, %fd631;
	@%p153 bra 	$L__BB4_181;
	setp.lt.s64 	%p154, %rd453, %rd99;
	min.s64 	%rd482, %rd453, %rd99;
	selp.f64 	%fd1474, %fd1305, %fd637, %p154;
	selp.f64 	%fd1475, %fd1304, %fd636, %p154;
	selp.f64 	%fd1476, %fd1303, %fd635, %p154;
	selp.f64 	%fd1477, %fd1302, %fd634, %p154;
	selp.f64 	%fd1478, %fd1301, %fd633, %p154;
	selp.f64 	%fd1479, %fd1300, %fd632, %p154;
	selp.f64 	%fd1480, %fd1299, %fd631, %p154;
	bra.uni 	$L__BB4_181;
$L__BB4_112:
	mov.u32 	%r18, %tid.x;
	cvt.u64.u32 	%rd101, %r18;
	mul.wide.u32 	%rd180, %r18, 56;
	add.s64 	%rd102, %rd1, %rd180;
	add.s64 	%rd103, %rd176, %rd101;
	ld.global.f64 	%fd1383, [%rd102];
	ld.global.f64 	%fd1384, [%rd102+8];
	ld.global.f64 	%fd1385, [%rd102+16];
	ld.global.f64 	%fd1386, [%rd102+24];
	ld.global.f64 	%fd1387, [%rd102+32];
	ld.global.f64 	%fd1388, [%rd102+40];
	ld.global.f64 	%fd1389, [%rd102+48];
	setp.lt.u64 	%p3, %rd178, 512;
	mov.b64 	%rd458, 256;
	mov.u64 	%rd469, %rd103;
	@%p3 bra 	$L__BB4_119;
	mov.b64 	%rd458, 256;
	mov.u64 	%rd469, %rd103;
$L__BB4_114:
	mov.f64 	%fd658, %fd1383;
	mov.f64 	%fd657, %fd1384;
	mov.f64 	%fd656, %fd1385;
	mov.f64 	%fd655, %fd1386;
	mov.f64 	%fd654, %fd1387;
	mov.f64 	%fd653, %fd1388;
	mov.u64 	%rd105, %rd469;
	mov.f64 	%fd652, %fd1389;
	mov.u64 	%rd104, %rd458;
	mad.lo.s64 	%rd106, %rd104, 56, %rd102;
	ld.global.f64 	%fd659, [%rd106+48];
	setp.lt.f64 	%p4, %fd652, %fd659;
	@%p4 bra 	$L__BB4_118;
	add.s64 	%rd469, %rd103, %rd104;
	ld.global.f64 	%fd660, [%rd106];
	ld.global.f64 	%fd661, [%rd106+8];
	ld.global.f64 	%fd662, [%rd106+16];
	ld.global.f64 	%fd663, [%rd106+24];
	ld.global.f64 	%fd664, [%rd106+32];
	ld.global.f64 	%fd665, [%rd106+40];
	setp.lt.f64 	%p5, %fd659, %fd652;
	mov.f64 	%fd1389, %fd659;
	mov.f64 	%fd1388, %fd665;
	mov.f64 	%fd1387, %fd664;
	mov.f64 	%fd1386, %fd663;
	mov.f64 	%fd1385, %fd662;
	mov.f64 	%fd1384, %fd661;
	mov.f64 	%fd1383, %fd660;
	@%p5 bra 	$L__BB4_118;
	add.s64 	%rd108, %rd103, %rd104;
	setp.lt.s64 	%p6, %rd105, %rd108;
	mov.u64 	%rd469, %rd105;
	mov.f64 	%fd1389, %fd652;
	mov.f64 	%fd1388, %fd653;
	mov.f64 	%fd1387, %fd654;
	mov.f64 	%fd1386, %fd655;
	mov.f64 	%fd1385, %fd656;
	mov.f64 	%fd1384, %fd657;
	mov.f64 	%fd1383, %fd658;
	@%p6 bra 	$L__BB4_118;
	mov.u64 	%rd469, %rd108;
	mov.f64 	%fd1389, %fd659;
	mov.f64 	%fd1388, %fd665;
	mov.f64 	%fd1387, %fd664;
	mov.f64 	%fd1386, %fd663;
	mov.f64 	%fd1385, %fd662;
	mov.f64 	%fd1384, %fd661;
	mov.f64 	%fd1383, %fd660;
$L__BB4_118:
	add.s64 	%rd458, %rd104, 256;
	add.s64 	%rd182, %rd104, 512;
	setp.le.s64 	%p7, %rd182, %rd178;
	@%p7 bra 	$L__BB4_114;
$L__BB4_119:
	setp.le.s64 	%p8, %rd178, %rd458;
	@%p8 bra 	$L__BB4_142;
	cvt.u32.u64 	%r31, %rd458;
	cvt.u32.u64 	%r32, %rd178;
	sub.s32 	%r19, %r32, %r31;
	setp.ge.s32 	%p9, %r18, %r19;
	@%p9 bra 	$L__BB4_142;
	not.b32 	%r34, %r18;
	add.s32 	%r35, %r34, %r32;
	sub.s32 	%r20, %r35, %r31;
	and.b32  	%r37, %r20, 768;
	setp.eq.s32 	%p10, %r37, 768;
	mov.u32 	%r1285, %r18;
	@%p10 bra 	$L__BB4_127;
	add.s64 	%rd184, %rd458, %rd101;
	add.s64 	%rd460, %rd184, %rd176;
	shr.u32 	%r38, %r20, 8;
	add.s32 	%r39, %r38, 1;
	and.b32  	%r40, %r39, 3;
	neg.s32 	%r1283, %r40;
	mad.lo.s64 	%rd185, %rd184, 56, %rd1;
	add.s64 	%rd459, %rd185, 24;
	mov.u32 	%r1285, %r18;
$L__BB4_123:
	.pragma "nounroll";
	mov.f64 	%fd686, %fd1383;
	mov.f64 	%fd685, %fd1384;
	mov.f64 	%fd684, %fd1385;
	mov.f64 	%fd683, %fd1386;
	mov.f64 	%fd682, %fd1387;
	mov.f64 	%fd681, %fd1388;
	mov.u64 	%rd117, %rd469;
	mov.f64 	%fd680, %fd1389;
	ld.global.f64 	%fd687, [%rd459+-24];
	ld.global.f64 	%fd688, [%rd459+-16];
	ld.global.f64 	%fd689, [%rd459+-8];
	ld.global.f64 	%fd690, [%rd459];
	ld.global.f64 	%fd691, [%rd459+8];
	ld.global.f64 	%fd692, [%rd459+16];
	ld.global.f64 	%fd693, [%rd459+24];
	setp.lt.f64 	%p11, %fd680, %fd693;
	@%p11 bra 	$L__BB4_126;
	setp.lt.f64 	%p12, %fd693, %fd680;
	mov.f64 	%fd1383, %fd687;
	mov.f64 	%fd1384, %fd688;
	mov.f64 	%fd1385, %fd689;
	mov.f64 	%fd1386, %fd690;
	mov.f64 	%fd1387, %fd691;
	mov.f64 	%fd1388, %fd692;
	mov.f64 	%fd1389, %fd693;
	mov.u64 	%rd469, %rd460;
	@%p12 bra 	$L__BB4_126;
	setp.lt.s64 	%p13, %rd117, %rd460;
	selp.f64 	%fd1383, %fd686, %fd687, %p13;
	selp.f64 	%fd1384, %fd685, %fd688, %p13;
	selp.f64 	%fd1385, %fd684, %fd689, %p13;
	selp.f64 	%fd1386, %fd683, %fd690, %p13;
	selp.f64 	%fd1387, %fd682, %fd691, %p13;
	selp.f64 	%fd1388, %fd681, %fd692, %p13;
	selp.f64 	%fd1389, %fd680, %fd693, %p13;
	min.s64 	%rd469, %rd117, %rd460;
$L__BB4_126:
	add.s32 	%r1285, %r1285, 256;
	add.s64 	%rd460, %rd460, 256;
	add.s32 	%r1283, %r1283, 1;
	setp.ne.s32 	%p14, %r1283, 0;
	add.s64 	%rd459, %rd459, 14336;
	@%p14 bra 	$L__BB4_123;
$L__BB4_127:
	setp.lt.u32 	%p15, %r20, 768;
	@%p15 bra 	$L__BB4_142;
	add.s32 	%r1286, %r1285, 512;
$L__BB4_129:
	mov.u32 	%r28, %r1286;
	add.s32 	%r41, %r28, -512;
	cvt.u64.u32 	%rd186, %r41;
	add.s64 	%rd187, %rd458, %rd186;
	mad.lo.s64 	%rd125, %rd187, 56, %rd1;
	add.s64 	%rd126, %rd187, %rd176;
	ld.global.f64 	%fd729, [%rd125];
	ld.global.f64 	%fd730, [%rd125+8];
	ld.global.f64 	%fd731, [%rd125+16];
	ld.global.f64 	%fd732, [%rd125+24];
	ld.global.f64 	%fd733, [%rd125+32];
	ld.global.f64 	%fd734, [%rd125+40];
	ld.global.f64 	%fd735, [%rd125+48];
	setp.lt.f64 	%p16, %fd1389, %fd735;
	mov.f64 	%fd1362, %fd1383;
	mov.f64 	%fd1363, %fd1384;
	mov.f64 	%fd1364, %fd1385;
	mov.f64 	%fd1365, %fd1386;
	mov.f64 	%fd1366, %fd1387;
	mov.f64 	%fd1367, %fd1388;
	mov.f64 	%fd1368, %fd1389;
	mov.u64 	%rd466, %rd469;
	@%p16 bra 	$L__BB4_132;
	setp.lt.f64 	%p17, %fd735, %fd1389;
	mov.f64 	%fd1362, %fd729;
	mov.f64 	%fd1363, %fd730;
	mov.f64 	%fd1364, %fd731;
	mov.f64 	%fd1365, %fd732;
	mov.f64 	%fd1366, %fd733;
	mov.f64 	%fd1367, %fd734;
	mov.f64 	%fd1368, %fd735;
	mov.u64 	%rd466, %rd126;
	@%p17 bra 	$L__BB4_132;
	setp.lt.s64 	%p18, %rd469, %rd126;
	selp.f64 	%fd1362, %fd1383, %fd729, %p18;
	selp.f64 	%fd1363, %fd1384, %fd730, %p18;
	selp.f64 	%fd1364, %fd1385, %fd731, %p18;
	selp.f64 	%fd1365, %fd1386, %fd732, %p18;
	selp.f64 	%fd1366, %fd1387, %fd733, %p18;
	selp.f64 	%fd1367, %fd1388, %fd734, %p18;
	selp.f64 	%fd1368, %fd1389, %fd735, %p18;
	min.s64 	%rd466, %rd469, %rd126;
$L__BB4_132:
	add.s32 	%r42, %r28, -256;
	cvt.u64.u32 	%rd188, %r42;
	add.s64 	%rd189, %rd458, %rd188;
	add.s64 	%rd129, %rd189, %rd176;
	ld.global.f64 	%fd750, [%rd125+14336];
	ld.global.f64 	%fd751, [%rd125+14344];
	ld.global.f64 	%fd752, [%rd125+14352];
	ld.global.f64 	%fd753, [%rd125+14360];
	ld.global.f64 	%fd754, [%rd125+14368];
	ld.global.f64 	%fd755, [%rd125+14376];
	ld.global.f64 	%fd756, [%rd125+14384];
	setp.lt.f64 	%p19, %fd1368, %fd756;
	mov.f64 	%fd1369, %fd1362;
	mov.f64 	%fd1370, %fd1363;
	mov.f64 	%fd1371, %fd1364;
	mov.f64 	%fd1372, %fd1365;
	mov.f64 	%fd1373, %fd1366;
	mov.f64 	%fd1374, %fd1367;
	mov.f64 	%fd1375, %fd1368;
	mov.u64 	%rd467, %rd466;
	@%p19 bra 	$L__BB4_135;
	setp.lt.f64 	%p20, %fd756, %fd1368;
	mov.f64 	%fd1369, %fd750;
	mov.f64 	%fd1370, %fd751;
	mov.f64 	%fd1371, %fd752;
	mov.f64 	%fd1372, %fd753;
	mov.f64 	%fd1373, %fd754;
	mov.f64 	%fd1374, %fd755;
	mov.f64 	%fd1375, %fd756;
	mov.u64 	%rd467, %rd129;
	@%p20 bra 	$L__BB4_135;
	setp.lt.s64 	%p21, %rd466, %rd129;
	selp.f64 	%fd1369, %fd1362, %fd750, %p21;
	selp.f64 	%fd1370, %fd1363, %fd751, %p21;
	selp.f64 	%fd1371, %fd1364, %fd752, %p21;
	selp.f64 	%fd1372, %fd1365, %fd753, %p21;
	selp.f64 	%fd1373, %fd1366, %fd754, %p21;
	selp.f64 	%fd1374, %fd1367, %fd755, %p21;
	selp.f64 	%fd1375, %fd1368, %fd756, %p21;
	min.s64 	%rd467, %rd466, %rd129;
$L__BB4_135:
	cvt.u64.u32 	%rd190, %r28;
	add.s64 	%rd191, %rd458, %rd190;
	add.s64 	%rd132, %rd191, %rd176;
	ld.global.f64 	%fd771, [%rd125+28672];
	ld.global.f64 	%fd772, [%rd125+28680];
	ld.global.f64 	%fd773, [%rd125+28688];
	ld.global.f64 	%fd774, [%rd125+28696];
	ld.global.f64 	%fd775, [%rd125+28704];
	ld.global.f64 	%fd776, [%rd125+28712];
	ld.global.f64 	%fd777, [%rd125+28720];
	setp.lt.f64 	%p22, %fd1375, %fd777;
	mov.f64 	%fd1376, %fd1369;
	mov.f64 	%fd1377, %fd1370;
	mov.f64 	%fd1378, %fd1371;
	mov.f64 	%fd1379, %fd1372;
	mov.f64 	%fd1380, %fd1373;
	mov.f64 	%fd1381, %fd1374;
	mov.f64 	%fd1382, %fd1375;
	mov.u64 	%rd468, %rd467;
	@%p22 bra 	$L__BB4_138;
	setp.lt.f64 	%p23, %fd777, %fd1375;
	mov.f64 	%fd1376, %fd771;
	mov.f64 	%fd1377, %fd772;
	mov.f64 	%fd1378, %fd773;
	mov.f64 	%fd1379, %fd774;
	mov.f64 	%fd1380, %fd775;
	mov.f64 	%fd1381, %fd776;
	mov.f64 	%fd1382, %fd777;
	mov.u64 	%rd468, %rd132;
	@%p23 bra 	$L__BB4_138;
	setp.lt.s64 	%p24, %rd467, %rd132;
	selp.f64 	%fd1376, %fd1369, %fd771, %p24;
	selp.f64 	%fd1377, %fd1370, %fd772, %p24;
	selp.f64 	%fd1378, %fd1371, %fd773, %p24;
	selp.f64 	%fd1379, %fd1372, %fd774, %p24;
	selp.f64 	%fd1380, %fd1373, %fd775, %p24;
	selp.f64 	%fd1381, %fd1374, %fd776, %p24;
	selp.f64 	%fd1382, %fd1375, %fd777, %p24;
	min.s64 	%rd468, %rd467, %rd132;
$L__BB4_138:
	add.s32 	%r43, %r28, 256;
	cvt.u64.u32 	%rd192, %r43;
	add.s64 	%rd193, %rd458, %rd192;
	add.s64 	%rd135, %rd193, %rd176;
	ld.global.f64 	%fd792, [%rd125+43008];
	ld.global.f64 	%fd793, [%rd125+43016];
	ld.global.f64 	%fd794, [%rd125+43024];
	ld.global.f64 	%fd795, [%rd125+43032];
	ld.global.f64 	%fd796, [%rd125+43040];
	ld.global.f64 	%fd797, [%rd125+43048];
	ld.global.f64 	%fd798, [%rd125+43056];
	setp.lt.f64 	%p25, %fd1382, %fd798;
	mov.f64 	%fd1383, %fd1376;
	mov.f64 	%fd1384, %fd1377;
	mov.f64 	%fd1385, %fd1378;
	mov.f64 	%fd1386, %fd1379;
	mov.f64 	%fd1387, %fd1380;
	mov.f64 	%fd1388, %fd1381;
	mov.f64 	%fd1389, %fd1382;
	mov.u64 	%rd469, %rd468;
	@%p25 bra 	$L__BB4_141;
	setp.lt.f64 	%p26, %fd798, %fd1382;
	mov.f64 	%fd1383, %fd792;
	mov.f64 	%fd1384, %fd793;
	mov.f64 	%fd1385, %fd794;
	mov.f64 	%fd1386, %fd795;
	mov.f64 	%fd1387, %fd796;
	mov.f64 	%fd1388, %fd797;
	mov.f64 	%fd1389, %fd798;
	mov.u64 	%rd469, %rd135;
	@%p26 bra 	$L__BB4_141;
	setp.lt.s64 	%p27, %rd468, %rd135;
	selp.f64 	%fd1383, %fd1376, %fd792, %p27;
	selp.f64 	%fd1384, %fd1377, %fd793, %p27;
	selp.f64 	%fd1385, %fd1378, %fd794, %p27;
	selp.f64 	%fd1386, %fd1379, %fd795, %p27;
	selp.f64 	%fd1387, %fd1380, %fd796, %p27;
	selp.f64 	%fd1388, %fd1381, %fd797, %p27;
	selp.f64 	%fd1389, %fd1382, %fd798, %p27;
	min.s64 	%rd469, %rd468, %rd135;
$L__BB4_141:
	add.s32 	%r1286, %r28, 1024;
	add.s32 	%r44, %r28, 512;
	setp.lt.s32 	%p28, %r44, %r19;
	@%p28 bra 	$L__BB4_129;
$L__BB4_142:
	// begin inline asm
	mov.u32 %r45, %laneid;
	// end inline asm
	mov.b64 	%rd194, %fd1383;
	mov.b64 	{%r47, %r52}, %rd194;
	mov.b32 	%r123, 1;
	mov.b32 	%r124, 31;
	mov.b32 	%r125, -1;
	// begin inline asm
	shfl.sync.down.b32 %r46, %r47, %r123, %r124, %r125;
	// end inline asm
	// begin inline asm
	shfl.sync.down.b32 %r51, %r52, %r123, %r124, %r125;
	// end inline asm
	mov.b64 	%rd195, {%r46, %r51};
	mov.b64 	%fd820, %rd195;
	mov.b64 	%rd196, %fd1384;
	mov.b64 	{%r57, %r62}, %rd196;
	// begin inline asm
	shfl.sync.down.b32 %r56, %r57, %r123, %r124, %r125;
	// end inline asm
	// begin inline asm
	shfl.sync.down.b32 %r61, %r62, %r123, %r124, %r125;
	// end inline asm
	mov.b64 	%rd197, {%r56, %r61};
	mov.b64 	%fd821, %rd197;
	mov.b64 	%rd198, %fd1385;
	mov.b64 	{%r67, %r72}, %rd198;
	// begin inline asm
	shfl.sync.down.b32 %r66, %r67, %r123, %r124, %r125;
	// end inline asm
	// begin inline asm
	shfl.sync.down.b32 %r71, %r72, %r123, %r124, %r125;
	// end inline asm
	mov.b64 	%rd199, {%r66, %r71};
	mov.b64 	%fd822, %rd199;
	mov.b64 	%rd200, %fd1386;
	mov.b64 	{%r77, %r82}, %rd200;
	// begin inline asm
	shfl.sync.down.b32 %r76, %r77, %r123, %r124, %r125;
	// end inline asm
	// begin inline asm
	shfl.sync.down.b32 %r81, %r82, %r123, %r124, %r125;
	// end inline asm
	mov.b64 	%rd201, {%r76, %r81};
	mov.b64 	%fd823, %rd201;
	mov.b64 	%rd202, %fd1387;
	mov.b64 	{%r87, %r92}, %rd202;
	// begin inline asm
	shfl.sync.down.b32 %r86, %r87, %r123, %r124, %r125;
	// end inline asm
	// begin inline asm
	shfl.sync.down.b32 %r91, %r92, %r123, %r124, %r125;
	// end inline asm
	mov.b64 	%rd203, {%r86, %r91};
	mov.b64 	%fd824, %rd203;
	mov.b64 	%rd204, %fd1388;
	mov.b64 	{%r97, %r102}, %rd204;
	// begin inline asm
	shfl.sync.down.b32 %r96, %r97, %r123, %r124, %r125;
	// end inline asm
	// begin inline asm
	shfl.sync.down.b32 %r101, %r102, %r123, %r124, %r125;
	// end inline asm
	mov.b64 	%rd205, {%r96, %r101};
	mov.b64 	%fd825, %rd205;
	mov.b64 	%rd206, %fd1389;
	mov.b64 	{%r107, %r112}, %rd206;
	// begin inline asm
	shfl.sync.down.b32 %r106, %r107, %r123, %r124, %r125;
	// end inline asm
	// begin inline asm
	shfl.sync.down.b32 %r111, %r112, %r123, %r124, %r125;
	// end inline asm
	mov.b64 	%rd207, {%r106, %r111};
	mov.b64 	%fd826, %rd207;
	mov.b64 	{%r117, %r122}, %rd469;
	// begin inline asm
	shfl.sync.down.b32 %r116, %r117, %r123, %r124, %r125;
	// end inline asm
	// begin inline asm
	shfl.sync.down.b32 %r121, %r122, %r123, %r124, %r125;
	// end inline asm
	mov.b64 	%rd139, {%r116, %r121};
	setp.gt.s32 	%p29, %r45, 30;
	setp.lt.f64 	%p30, %fd1389, %fd826;
	or.pred  	%p31, %p29, %p30;
	mov.f64 	%fd1397, %fd1383;
	mov.f64 	%fd1398, %fd1384;
	mov.f64 	%fd1399, %fd1385;
	mov.f64 	%fd1400, %fd1386;
	mov.f64 	%fd1401, %fd1387;
	mov.f64 	%fd1402, %fd1388;
	mov.f64 	%fd1403, %fd1389;
	mov.u64 	%rd471, %rd469;
	@%p31 bra 	$L__BB4_145;
	setp.gt.f64 	%p32, %fd1389, %fd826;
	mov.f64 	%fd1397, %fd820;
	mov.f64 	%fd1398, %fd821;
	mov.f64 	%fd1399, %fd822;
	mov.f64 	%fd1400, %fd823;
	mov.f64 	%fd1401, %fd824;
	mov.f64 	%fd1402, %fd825;
	mov.f64 	%fd1403, %fd826;
	mov.u64 	%rd471, %rd139;
	@%p32 bra 	$L__BB4_145;
	setp.lt.s64 	%p33, %rd469, %rd139;
	selp.f64 	%fd1397, %fd1383, %fd820, %p33;
	selp.f64 	%fd1398, %fd1384, %fd821, %p33;
	selp.f64 	%fd1399, %fd1385, %fd822, %p33;
	selp.f64 	%fd1400, %fd1386, %fd823, %p33;
	selp.f64 	%fd1401, %fd1387, %fd824, %p33;
	selp.f64 	%fd1402, %fd1388, %fd825, %p33;
	selp.f64 	%fd1403, %fd1389, %fd826, %p33;
	min.s64 	%rd471, %rd469, %rd139;
$L__BB4_145:
	mov.b64 	%rd208, %fd1397;
	mov.b64 	{%r127, %r132}, %rd208;
	mov.b32 	%r203, 2;
	mov.b32 	%r204, 31;
	mov.b32 	%r205, -1;
	// begin inline asm
	shfl.sync.down.b32 %r126, %r127, %r203, %r204, %r205;
	// end inline asm
	// begin inline asm
	shfl.sync.down.b32 %r131, %r132, %r203, %r204, %r205;
	// end inline asm
	mov.b64 	%rd209, {%r126, %r131};
	mov.b64 	%fd841, %rd209;
	mov.b64 	%rd210, %fd1398;
	mov.b64 	{%r137, %r142}, %rd210;
	// begin inline asm
	shfl.sync.down.b32 %r136, %r137, %r203, %r204, %r205;
	// end inline asm
	// begin inline asm
	shfl.sync.down.b32 %r141, %r142, %r203, %r204, %r205;
	// end inline asm
	mov.b64 	%rd211, {%r136, %r141};
	mov.b64 	%fd842, %rd211;
	mov.b64 	%rd212, %fd1399;
	mov.b64 	{%r147, %r152}, %rd212;
	// begin inline asm
	shfl.sync.down.b32 %r146, %r147, %r203, %r204, %r205;
	// end inline asm
	// begin inline asm
	shfl.sync.down.b32 %r151, %r152, %r203, %r204, %r205;
	// end inline asm
	mov.b64 	%rd213, {%r146, %r151};
	mov.b64 	%fd843, %rd213;
	mov.b64 	%rd214, %fd1400;
	mov.b64 	{%r157, %r162}, %rd214;
	// begin inline asm
	shfl.sync.down.b32 %r156, %r157, %r203, %r204, %r205;
	// end inline asm
	// begin inline asm
	shfl.sync.down.b32 %r161, %r162, %r203, %r204, %r205;
	// end inline asm
	mov.b64 	%rd215, {%r156, %r161};
	mov.b64 	%fd844, %rd215;
	mov.b64 	%rd216, %fd1401;
	mov.b64 	{%r167, %r172}, %rd216;
	// begin inline asm
	shfl.sync.down.b32 %r166, %r167, %r203, %r204, %r205;
	// end inline asm
	// begin inline asm
	shfl.sync.down.b32 %r171, %r172, %r203, %r204, %r205;
	// end inline asm
	mov.b64 	%rd217, {%r166, %r171};
	mov.b64 	%fd845, %rd217;
	mov.b64 	%rd218, %fd1402;
	mov.b64 	{%r177, %r182}, %rd218;
	// begin inline asm
	shfl.sync.down.b32 %r176, %r177, %r203, %r204, %r205;
	// end inline asm
	// begin inline asm
	shfl.sync.down.b32 %r181, %r182, %r203, %r204, %r205;
	// end inline asm
	mov.b64 	%rd219, {%r176, %r181};
	mov.b64 	%fd846, %rd219;
	mov.b64 	%rd220, %fd1403;
	mov.b64 	{%r187, %r192}, %rd220;
	// begin inline asm
	shfl.sync.down.b32 %r186, %r187, %r203, %r204, %r205;
	// end inline asm
	// begin inline asm
	shfl.sync.down.b32 %r191, %r192, %r203, %r204, %r205;
	// end inline asm
	mov.b64 	%rd221, {%r186, %r191};
	mov.b64 	%fd847, %rd221;
	mov.b64 	{%r197, %r202}, %rd471;
	// begin inline asm
	shfl.sync.down.b32 %r196, %r197, %r203, %r204, %r205;
	// end inline asm
	// begin inline asm
	shfl.sync.down.b32 %r201, %r202, %r203, %r204, %r205;
	// end inline asm
	mov.b64 	%rd142, {%r196, %r201};
	setp.gt.s32 	%p34, %r45, 29;
	setp.lt.f64 	%p35, %fd1403, %fd847;
	or.pred  	%p36, %p34, %p35;
	mov.f64 	%fd1404, %fd1397;
	mov.f64 	%fd1405, %fd1398;
	mov.f64 	%fd1406, %fd1399;
	mov.f64 	%fd1407, %fd1400;
	mov.f64 	%fd1408, %fd1401;
	mov.f64 	%fd1409, %fd1402;
	mov.f64 	%fd1410, %fd1403;
	mov.u64 	%rd472, %rd471;
	@%p36 bra 	$L__BB4_148;
	setp.gt.f64 	%p37, %fd1403, %fd847;
	mov.f64 	%fd1404, %fd841;
	mov.f64 	%fd1405, %fd842;
	mov.f64 	%fd1406, %fd843;
	mov.f64 	%fd1407, %fd844;
	mov.f64 	%fd1408, %fd845;
	mov.f64 	%fd1409, %fd846;
	mov.f64 	%fd1410, %fd847;
	mov.u64 	%rd472, %rd142;
	@%p37 bra 	$L__BB4_148;
	setp.lt.s64 	%p38, %rd471, %rd142;
	selp.f64 	%fd1404, %fd1397, %fd841, %p38;
	selp.f64 	%fd1405, %fd1398, %fd842, %p38;
	selp.f64 	%fd1406, %fd1399, %fd843, %p38;
	selp.f64 	%fd1407, %fd1400, %fd844, %p38;
	selp.f64 	%fd1408, %fd1401, %fd845, %p38;
	selp.f64 	%fd1409, %fd1402, %fd846, %p38;
	selp.f64 	%fd1410, %fd1403, %fd847, %p38;
	min.s64 	%rd472, %rd471, %rd142;
$L__BB4_148:
	mov.b64 	%rd222, %fd1404;
	mov.b64 	{%r207, %r212}, %rd222;
	mov.b32 	%r283, 4;
	mov.b32 	%r284, 31;
	mov.b32 	%r285, -1;
	// begin inline asm
	shfl.sync.down.b32 %r206, %r207, %r283, %r284, %r285;
	// end inline asm
	// begin inline asm
	shfl.sync.down.b32 %r211, %r212, %r283, %r284, %r285;
	// end inline asm
	mov.b64 	%rd223, {%r206, %r211};
	mov.b64 	%fd862, %rd223;
	mov.b64 	%rd224, %fd1405;
	mov.b64 	{%r217, %r222}, %rd224;
	// begin inline asm
	shfl.sync.down.b32 %r216, %r217, %r283, %r284, %r285;
	// end inline asm
	// begin inline asm
	shfl.sync.down.b32 %r221, %r222, %r283, %r284, %r285;
	// end inline asm
	mov.b64 	%rd225, {%r216, %r221};
	mov.b64 	%fd863, %rd225;
	mov.b64 	%rd226, %fd1406;
	mov.b64 	{%r227, %r232}, %rd226;
	// begin inline asm
	shfl.sync.down.b32 %r226, %r227, %r283, %r284, %r285;
	// end inline asm
	// begin inline asm
	shfl.sync.down.b32 %r231, %r232, %r283, %r284, %r285;
	// end inline asm
	mov.b64 	%rd227, {%r226, %r231};
	mov.b64 	%fd864, %rd227;
	mov.b64 	%rd228, %fd1407;
	mov.b64 	{%r237, %r242}, %rd228;
	// begin inline asm
	shfl.sync.down.b32 %r236, %r237, %r283, %r284, %r285;
	// end inline asm
	// begin inline asm
	shfl.sync.down.b32 %r241, %r242, %r283, %r284, %r285;
	// end inline asm
	mov.b64 	%rd229, {%r236, %r241};
	mov.b64 	%fd865, %rd229;
	mov.b64 	%rd230, %fd1408;
	mov.b64 	{%r247, %r252}, %rd230;
	// begin inline asm
	shfl.sync.down.b32 %r246, %r247, %r283, %r284, %r285;
	// end inline asm
	// begin inline asm
	shfl.sync.down.b32 %r251, %r252, %r283, %r284, %r285;
	// end inline asm
	mov.b64 	%rd231, {%r246, %r251};
	mov.b64 	%fd866, %rd231;
	mov.b64 	%rd232, %fd1409;
	mov.b64 	{%r257, %r262}, %rd232;
	// begin inline asm
	shfl.sync.down.b32 %r256, %r257, %r283, %r284, %r285;
	// end inline asm
	// begin inline asm
	shfl.sync.down.b32 %r261, %r262, %r283, %r284, %r285;
	// end inline asm
	mov.b64 	%rd233, {%r256, %r261};
	mov.b64 	%fd867, %rd233;
	mov.b64 	%rd234, %fd1410;
	mov.b64 	{%r267, %r272}, %rd234;
	// begin inline asm
	shfl.sync.down.b32 %r266, %r267, %r283, %r284, %r285;
	// end inline asm
	// begin inline asm
	shfl.sync.down.b32 %r271, %r272, %r283, %r284, %r285;
	// end inline asm
	mov.b64 	%rd235, {%r266, %r271};
	mov.b64 	%fd868, %rd235;
	mov.b64 	{%r277, %r282}, %rd472;
	// begin inline asm
	shfl.sync.down.b32 %r276, %r277, %r283, %r284, %r285;
	// end inline asm
	// begin inline asm
	shfl.sync.down.b32 %r281, %r282, %r283, %r284, %r285;
	// end inline asm
	mov.b64 	%rd145, {%r276, %r281};
	setp.gt.s32 	%p39, %r45, 27;
	setp.lt.f64 	%p40, %fd1410, %fd868;
	or.pred  	%p41, %p39, %p40;
	mov.f64 	%fd1411, %fd1404;
	mov.f64 	%fd1412, %fd1405;
	mov.f64 	%fd1413, %fd1406;
	mov.f64 	%fd1414, %fd1407;
	mov.f64 	%fd1415, %fd1408;
	mov.f64 	%fd1416, %fd1409;
	mov.f64 	%fd1417, %fd1410;
	mov.u64 	%rd473, %rd472;
	@%p41 bra 	$L__BB4_151;
	setp.gt.f64 	%p42, %fd1410, %fd868;
	mov.f64 	%fd1411, %fd862;
	mov.f64 	%fd1412, %fd863;
	mov.f64 	%fd1413, %fd864;
	mov.f64 	%fd1414, %fd865;
	mov.f64 	%fd1415, %fd866;
	mov.f64 	%fd1416, %fd867;
	mov.f64 	%fd1417, %fd868;
	mov.u64 	%rd473, %rd145;
	@%p42 bra 	$L__BB4_151;
	setp.lt.s64 	%p43, %rd472, %rd145;
	selp.f64 	%fd1411, %fd1404, %fd862, %p43;
	selp.f64 	%fd1412, %fd1405, %fd863, %p43;
	selp.f64 	%fd1413, %fd1406, %fd864, %p43;
	selp.f64 	%fd1414, %fd1407, %fd865, %p43;
	selp.f64 	%fd1415, %fd1408, %fd866, %p43;
	selp.f64 	%fd1416, %fd1409, %fd867, %p43;
	selp.f64 	%fd1417, %fd1410, %fd868, %p43;
	min.s64 	%rd473, %rd472, %rd145;
$L__BB4_151:
	mov.b64 	%rd236, %fd1411;
	mov.b64 	{%r287, %r292}, %rd236;
	mov.b32 	%r363, 8;
	mov.b32 	%r364, 31;
	mov.b32 	%r365, -1;
	// begin inline asm
	shfl.sync.down.b32 %r286, %r287, %r363, %r364, %r365;
	// end inline asm
	// begin inline asm
	shfl.sync.down.b32 %r291, %r292, %r363, %r364, %r365;
	// end inline asm
	mov.b64 	%rd237, {%r286, %r291};
	mov.b64 	%fd883, %rd237;
	mov.b64 	%rd238, %fd1412;
	mov.b64 	{%r297, %r302}, %rd238;
	// begin inline asm
	shfl.sync.down.b32 %r296, %r297, %r363, %r364, %r365;
	// end inline asm
	// begin inline asm
	shfl.sync.down.b32 %r301, %r302, %r363, %r364, %r365;
	// end inline asm
	mov.b64 	%rd239, {%r296, %r301};
	mov.b64 	%fd884, %rd239;
	mov.b64 	%rd240, %fd1413;
	mov.b64 	{%r307, %r312}, %rd240;
	// begin inline asm
	shfl.sync.down.b32 %r306, %r307, %r363, %r364, %r365;
	// end inline asm
	// begin inline asm
	shfl.sync.down.b32 %r311, %r312, %r363, %r364, %r365;
	// end inline asm
	mov.b64 	%rd241, {%r306, %r311};
	mov.b64 	%fd885, %rd241;
	mov.b64 	%rd242, %fd1414;
	mov.b64 	{%r317, %r322}, %rd242;
	// begin inline asm
	shfl.sync.down.b32 %r316, %r317, %r363, %r364, %r365;
	// end inline asm
	// begin inline asm
	shfl.sync.down.b32 %r321, %r322, %r363, %r364, %r365;
	// end inline asm
	mov.b64 	%rd243, {%r316, %r321};
	mov.b64 	%fd886, %rd243;
	mov.b64 	%rd244, %fd1415;
	mov.b64 	{%r327, %r332}, %rd244;
	// begin inline asm
	shfl.sync.down.b32 %r326, %r327, %r363, %r364, %r365;
	// end inline asm
	// begin inline asm
	shfl.sync.down.b32 %r331, %r332, %r363, %r364, %r365;
	// end inline asm
	mov.b64 	%rd245, {%r326, %r331};
	mov.b64 	%fd887, %rd245;
	mov.b64 	%rd246, %fd1416;
	mov.b64 	{%r337, %r342}, %rd246;
	// begin inline asm
	shfl.sync.down.b32 %r336, %r337, %r363, %r364, %r365;
	// end inline asm
	// begin inline asm
	shfl.sync.down.b32 %r341, %r342, %r363, %r364, %r365;
	// end inline asm
	mov.b64 	%rd247, {%r336, %r341};
	mov.b64 	%fd888, %rd247;
	mov.b64 	%rd248, %fd1417;
	mov.b64 	{%r347, %r352}, %rd248;
	// begin inline asm
	shfl.sync.down.b32 %r346, %r347, %r363, %r364, %r365;
	// end inline asm
	// begin inline asm
	shfl.sync.down.b32 %r351, %r352, %r363, %r364, %r365;
	// end inline asm
	mov.b64 	%rd249, {%r346, %r351};
	mov.b64 	%fd889, %rd249;
	mov.b64 	{%r357, %r362}, %rd473;
	// begin inline asm
	shfl.sync.down.b32 %r356, %r357, %r363, %r364, %r365;
	// end inline asm
	// begin inline asm
	shfl.sync.down.b32 %r361, %r362, %r363, %r364, %r365;
	// end inline asm
	mov.b64 	%rd148, {%r356, %r361};
	setp.gt.s32 	%p44, %r45, 23;
	setp.lt.f64 	%p45, %fd1417, %fd889;
	or.pred  	%p46, %p44, %p45;
	mov.f64 	%fd1418, %fd1411;
	mov.f64 	%fd1419, %fd1412;
	mov.f64 	%fd1420, %fd1413;
	mov.f64 	%fd1421, %fd1414;
	mov.f64 	%fd1422, %fd1415;
	mov.f64 	%fd1423, %fd1416;
	mov.f64 	%fd1424, %fd1417;
	mov.u64 	%rd474, %rd473;
	@%p46 bra 	$L__BB4_154;
	setp.gt.f64 	%p47, %fd1417, %fd889;
	mov.f64 	%fd1418, %fd883;
	mov.f64 	%fd1419, %fd884;
	mov.f64 	%fd1420, %fd885;
	mov.f64 	%fd1421, %fd886;
	mov.f64 	%fd1422, %fd887;
	mov.f64 	%fd1423, %fd888;
	mov.f64 	%fd1424, %fd889;
	mov.u64 	%rd474, %rd148;
	@%p47 bra 	$L__BB4_154;
	setp.lt.s64 	%p48, %rd473, %rd148;
	selp.f64 	%fd1418, %fd1411, %fd883, %p48;
	selp.f64 	%fd1419, %fd1412, %fd884, %p48;
	selp.f64 	%fd1420, %fd1413, %fd885, %p48;
	selp.f64 	%fd1421, %fd1414, %fd886, %p48;
	selp.f64 	%fd1422, %fd1415, %fd887, %p48;
	selp.f64 	%fd1423, %fd1416, %fd888, %p48;
	selp.f64 	%fd1424, %fd1417, %fd889, %p48;
	min.s64 	%rd474, %rd473, %rd148;
$L__BB4_154:
	mov.b64 	%rd250, %fd1418;
	mov.b64 	{%r367, %r372}, %rd250;
	mov.b32 	%r443, 16;
	mov.b32 	%r444, 31;
	mov.b32 	%r445, -1;
	// begin inline asm
	shfl.sync.down.b32 %r366, %r367, %r443, %r444, %r445;
	// end inline asm
	// begin inline asm
	shfl.sync.down.b32 %r371, %r372, %r443, %r444, %r445;
	// end inline asm
	mov.b64 	%rd251, {%r366, %r371};
	mov.b64 	%fd904, %rd251;
	mov.b64 	%rd252, %fd1419;
	mov.b64 	{%r377, %r382}, %rd252;
	// begin inline asm
	shfl.sync.down.b32 %r376, %r377, %r443, %r444, %r445;
	// end inline asm
	// begin inline asm
	shfl.sync.down.b32 %r381, %r382, %r443, %r444, %r445;
	// end inline asm
	mov.b64 	%rd253, {%r376, %r381};
	mov.b64 	%fd905, %rd253;
	mov.b64 	%rd254, %fd1420;
	mov.b64 	{%r387, %r392}, %rd254;
	// begin inline asm
	shfl.sync.down.b32 %r386, %r387, %r443, %r444, %r445;
	// end inline asm
	// begin inline asm
	shfl.sync.down.b32 %r391, %r392, %r443, %r444, %r445;
	// end inline asm
	mov.b64 	%rd255, {%r386, %r391};
	mov.b64 	%fd906, %rd255;
	mov.b64 	%rd256, %fd1421;
	mov.b64 	{%r397, %r402}, %rd256;
	// begin inline asm
	shfl.sync.down.b32 %r396, %r397, %r443, %r444, %r445;
	// end inline asm
	// begin inline asm
	shfl.sync.down.b32 %r401, %r402, %r443, %r444, %r445;
	// end inline asm
	mov.b64 	%rd257, {%r396, %r401};
	mov.b64 	%fd907, %rd257;
	mov.b64 	%rd258, %fd1422;
	mov.b64 	{%r407, %r412}, %rd258;
	// begin inline asm
	shfl.sync.down.b32 %r406, %r407, %r443, %r444, %r445;
	// end inline asm
	// begin inline asm
	shfl.sync.down.b32 %r411, %r412, %r443, %r444, %r445;
	// end inline asm
	mov.b64 	%rd259, {%r406, %r411};
	mov.b64 	%fd908, %rd259;
	mov.b64 	%rd260, %fd1423;
	mov.b64 	{%r417, %r422}, %rd260;
	// begin inline asm
	shfl.sync.down.b32 %r416, %r417, %r443, %r444, %r445;
	// end inline asm
	// begin inline asm
	shfl.sync.down.b32 %r421, %r422, %r443, %r444, %r445;
	// end inline asm
	mov.b64 	%rd261, {%r416, %r421};
	mov.b64 	%fd909, %rd261;
	mov.b64 	%rd262, %fd1424;
	mov.b64 	{%r427, %r432}, %rd262;
	// begin inline asm
	shfl.sync.down.b32 %r426, %r427, %r443, %r444, %r445;
	// end inline asm
	// begin inline asm
	shfl.sync.down.b32 %r431, %r432, %r443, %r444, %r445;
	// end inline asm
	mov.b64 	%rd263, {%r426, %r431};
	mov.b64 	%fd910, %rd263;
	mov.b64 	{%r437, %r442}, %rd474;
	// begin inline asm
	shfl.sync.down.b32 %r436, %r437, %r443, %r444, %r445;
	// end inline asm
	// begin inline asm
	shfl.sync.down.b32 %r441, %r442, %r443, %r444, %r445;
	// end inline asm
	mov.b64 	%rd151, {%r436, %r441};
	setp.gt.s32 	%p49, %r45, 15;
	setp.lt.f64 	%p50, %fd1424, %fd910;
	or.pred  	%p51, %p49, %p50;
	mov.f64 	%fd1480, %fd1418;
	mov.f64 	%fd1479, %fd1419;
	mov.f64 	%fd1478, %fd1420;
	mov.f64 	%fd1477, %fd1421;
	mov.f64 	%fd1476, %fd1422;
	mov.f64 	%fd1475, %fd1423;
	mov.f64 	%fd1474, %fd1424;
	mov.u64 	%rd482, %rd474;
	@%p51 bra 	$L__BB4_157;
	setp.gt.f64 	%p52, %fd1424, %fd910;
	mov.f64 	%fd1480, %fd904;
	mov.f64 	%fd1479, %fd905;
	mov.f64 	%fd1478, %fd906;
	mov.f64 	%fd1477, %fd907;
	mov.f64 	%fd1476, %fd908;
	mov.f64 	%fd1475, %fd909;
	mov.f64 	%fd1474, %fd910;
	mov.u64 	%rd482, %rd151;
	@%p52 bra 	$L__BB4_157;
	setp.lt.s64 	%p53, %rd474, %rd151;
	selp.f64 	%fd1480, %fd1418, %fd904, %p53;
	selp.f64 	%fd1479, %fd1419, %fd905, %p53;
	selp.f64 	%fd1478, %fd1420, %fd906, %p53;
	selp.f64 	%fd1477, %fd1421, %fd907, %p53;
	selp.f64 	%fd1476, %fd1422, %fd908, %p53;
	selp.f64 	%fd1475, %fd1423, %fd909, %p53;
	selp.f64 	%fd1474, %fd1424, %fd910, %p53;
	min.s64 	%rd482, %rd474, %rd151;
$L__BB4_157:
	setp.ne.s32 	%p54, %r45, 0;
	@%p54 bra 	$L__BB4_159;
	shl.b32 	%r446, %r18, 1;
	and.b32  	%r447, %r446, 1984;
	mov.u32 	%r448, _ZN6thrust24THRUST_300001_SM_1000_NS8cuda_cub4core6detail5shmemE;
	add.s32 	%r449, %r448, %r447;
	st.shared.f64 	[%r449+8], %fd1480;
	st.shared.v2.f64 	[%r449+16], {%fd1479, %fd1478};
	st.shared.v2.f64 	[%r449+32], {%fd1477, %fd1476};
	st.shared.v2.f64 	[%r449+48], {%fd1475, %fd1474};
	st.shared.u64 	[%r449+64], %rd482;
$L__BB4_159:
	bar.sync 	0;
	setp.ne.s32 	%p55, %r18, 0;
	@%p55 bra 	$L__BB4_181;
	ld.shared.f64 	%fd925, [_ZN6thrust24THRUST_300001_SM_1000_NS8cuda_cub4core6detail5shmemE+72];
	ld.shared.v2.f64 	{%fd926, %fd927}, [_ZN6thrust24THRUST_300001_SM_1000_NS8cuda_cub4core6detail5shmemE+80];
	ld.shared.v2.f64 	{%fd928, %fd929}, [_ZN6thrust24THRUST_300001_SM_1000_NS8cuda_cub4core6detail5shmemE+96];
	ld.shared.v2.f64 	{%fd930, %fd931}, [_ZN6thrust24THRUST_300001_SM_1000_NS8cuda_cub4core6detail5shmemE+112];
	ld.shared.u64 	%rd154, [_ZN6thrust24THRUST_300001_SM_1000_NS8cuda_cub4core6detail5shmemE+128];
	setp.lt.f64 	%p56, %fd1474, %fd931;
	mov.f64 	%fd1432, %fd1480;
	mov.f64 	%fd1433, %fd1479;
	mov.f64 	%fd1434, %fd1478;
	mov.f64 	%fd1435, %fd1477;
	mov.f64 	%fd1436, %fd1476;
	mov.f64 	%fd1437, %fd1475;
	mov.f64 	%fd1438, %fd1474;
	mov.u64 	%rd476, %rd482;
	@%p56 bra 	$L__BB4_163;
	setp.lt.f64 	%p57, %fd931, %fd1474;
	mov.f64 	%fd1432, %fd925;
	mov.f64 	%fd1433, %fd926;
	mov.f64 	%fd1434, %fd927;
	mov.f64 	%fd1435, %fd928;
	mov.f64 	%fd1436, %fd929;
	mov.f64 	%fd1437, %fd930;
	mov.f64 	%fd1438, %fd931;
	mov.u64 	%rd476, %rd154;
	@%p57 bra 	$L__BB4_163;
	setp.lt.s64 	%p58, %rd482, %rd154;
	selp.f64 	%fd1432, %fd1480, %fd925, %p58;
	selp.f64 	%fd1433, %fd1479, %fd926, %p58;
	selp.f64 	%fd1434, %fd1478, %fd927, %p58;
	selp.f64 	%fd1435, %fd1477, %fd928, %p58;
	selp.f64 	%fd1436, %fd1476, %fd929, %p58;
	selp.f64 	%fd1437, %fd1475, %fd930, %p58;
	selp.f64 	%fd1438, %fd1474, %fd931, %p58;
	min.s64 	%rd476, %rd482, %rd154;
$L__BB4_163:
	ld.shared.f64 	%fd946, [_ZN6thrust24THRUST_300001_SM_1000_NS8cuda_cub4core6detail5shmemE+136];
	ld.shared.v2.f64 	{%fd947, %fd948}, [_ZN6thrust24THRUST_300001_SM_1000_NS8cuda_cub4core6detail5shmemE+144];
	ld.shared.v2.f64 	{%fd949, %fd950}, [_ZN6thrust24THRUST_300001_SM_1000_NS8cuda_cub4core6detail5shmemE+160];
	ld.shared.v2.f64 	{%fd951, %fd952}, [_ZN6thrust24THRUST_300001_SM_1000_NS8cuda_cub4core6detail5shmemE+176];
	ld.shared.u64 	%rd157, [_ZN6thrust24THRUST_300001_SM_1000_NS8cuda_cub4core6detail5shmemE+192];
	setp.lt.f64 	%p59, %fd1438, %fd952;
	mov.f64 	%fd1439, %fd1432;
	mov.f64 	%fd1440, %fd1433;
	mov.f64 	%fd1441, %fd1434;
	mov.f64 	%fd1442, %fd1435;
	mov.f64 	%fd1443, %fd1436;
	mov.f64 	%fd1444, %fd1437;
	mov.f64 	%fd1445, %fd1438;
	mov.u64 	%rd477, %rd476;
	@%p59 bra 	$L__BB4_166;
	setp.lt.f64 	%p60, %fd952, %fd1438;
	mov.f64 	%fd1439, %fd946;
	mov.f64 	%fd1440, %fd947;
	mov.f64 	%fd1441, %fd948;
	mov.f64 	%fd1442, %fd949;
	mov.f64 	%fd1443, %fd950;
	mov.f64 	%fd1444, %fd951;
	mov.f64 	%fd1445, %fd952;
	mov.u64 	%rd477, %rd157;
	@%p60 bra 	$L__BB4_166;
	setp.lt.s64 	%p61, %rd476, %rd157;
	selp.f64 	%fd1439, %fd1432, %fd946, %p61;
	selp.f64 	%fd1440, %fd1433, %fd947, %p61;
	selp.f64 	%fd1441, %fd1434, %fd948, %p61;
	selp.f64 	%fd1442, %fd1435, %fd949, %p61;
	selp.f64 	%fd1443, %fd1436, %fd950, %p61;
	selp.f64 	%fd1444, %fd1437, %fd951, %p61;
	selp.f64 	%fd1445, %fd1438, %fd952, %p61;
	min.s64 	%rd477, %rd476, %rd157;
$L__BB4_166:
	ld.shared.f64 	%fd967, [_ZN6thrust24THRUST_300001_SM_1000_NS8cuda_cub4core6detail5shmemE+200];
	ld.shared.v2.f64 	{%fd968, %fd969}, [_ZN6thrust24THRUST_300001_SM_1000_NS8cuda_cub4core6detail5shmemE+208];
	ld.shared.v2.f64 	{%fd970, %fd971}, [_ZN6thrust24THRUST_300001_SM_1000_NS8cuda_cub4core6detail5shmemE+224];
	ld.shared.v2.f64 	{%fd972, %fd973}, [_ZN6thrust24THRUST_300001_SM_1000_NS8cuda_cub4core6detail5shmemE+240];
	ld.shared.u64 	%rd160, [_ZN6thrust24THRUST_300001_SM_1000_NS8cuda_cub4core6detail5shmemE+256];
	setp.lt.f64 	%p62, %fd1445, %fd973;
	mov.f64 	%fd1446, %fd1439;
	mov.f64 	%fd1447, %fd1440;
	mov.f64 	%fd1448, %fd1441;
	mov.f64 	%fd1449, %fd1442;
	mov.f64 	%fd1450, %fd1443;
	mov.f64 	%fd1451, %fd1444;
	mov.f64 	%fd1452, %fd1445;
	mov.u64 	%rd478, %rd477;
	@%p62 bra 	$L__BB4_169;
	setp.lt.f64 	%p63, %fd973, %fd1445;
	mov.f64 	%fd1446, %fd967;
	mov.f64 	%fd1447, %fd968;
	mov.f64 	%fd1448, %fd969;
	mov.f64 	%fd1449, %fd970;
	mov.f64 	%fd1450, %fd971;
	mov.f64 	%fd1451, %fd972;
	mov.f64 	%fd1452, %fd973;
	mov.u64 	%rd478, %rd160;
	@%p63 bra 	$L__BB4_169;
	setp.lt.s64 	%p64, %rd477, %rd160;
	selp.f64 	%fd1446, %fd1439, %fd967, %p64;
	selp.f64 	%fd1447, %fd1440, %fd968, %p64;
	selp.f64 	%fd1448, %fd1441, %fd969, %p64;
	selp.f64 	%fd1449, %fd1442, %fd970, %p64;
	selp.f64 	%fd1450, %fd1443, %fd971, %p64;
	selp.f64 	%fd1451, %fd1444, %fd972, %p64;
	selp.f64 	%fd1452, %fd1445, %fd973, %p64;
	min.s64 	%rd478, %rd477, %rd160;
$L__BB4_169:
	ld.shared.f64 	%fd988, [_ZN6thrust24THRUST_300001_SM_1000_NS8cuda_cub4core6detail5shmemE+264];
	ld.shared.v2.f64 	{%fd989, %fd990}, [_ZN6thrust24THRUST_300001_SM_1000_NS8cuda_cub4core6detail5shmemE+272];
	ld.shared.v2.f64 	{%fd991, %fd992}, [_ZN6thrust24THRUST_300001_SM_1000_NS8cuda_cub4core6detail5shmemE+288];
	ld.shared.v2.f64 	{%fd993, %fd994}, [_ZN6thrust24THRUST_300001_SM_1000_NS8cuda_cub4core6detail5shmemE+304];
	ld.shared.u64 	%rd163, [_ZN6thrust24THRUST_300001_SM_1000_NS8cuda_cub4core6detail5shmemE+320];
	setp.lt.f64 	%p65, %fd1452, %fd994;
	mov.f64 	%fd1453, %fd1446;
	mov.f64 	%fd1454, %fd1447;
	mov.f64 	%fd1455, %fd1448;
	mov.f64 	%fd1456, %fd1449;
	mov.f64 	%fd1457, %fd1450;
	mov.f64 	%fd1458, %fd1451;
	mov.f64 	%fd1459, %fd1452;
	mov.u64 	%rd479, %rd478;
	@%p65 bra 	$L__BB4_172;
	setp.lt.f64 	%p66, %fd994, %fd1452;
	mov.f64 	%fd1453, %fd988;
	mov.f64 	%fd1454, %fd989;
	mov.f64 	%fd1455, %fd990;
	mov.f64 	%fd1456, %fd991;
	mov.f64 	%fd1457, %fd992;
	mov.f64 	%fd1458, %fd993;
	mov.f64 	%fd1459, %fd994;
	mov.u64 	%rd479, %rd163;
	@%p66 bra 	$L__BB4_172;
	setp.lt.s64 	%p67, %rd478, %rd163;
	selp.f64 	%fd1453, %fd1446, %fd988, %p67;
	selp.f64 	%fd1454, %fd1447, %fd989, %p67;
	selp.f64 	%fd1455, %fd1448, %fd990, %p67;
	selp.f64 	%fd1456, %fd1449, %fd991, %p67;
	selp.f64 	%fd1457, %fd1450, %fd992, %p67;
	selp.f64 	%fd1458, %fd1451, %fd993, %p67;
	selp.f64 	%fd1459, %fd1452, %fd994, %p67;
	min.s64 	%rd479, %rd478, %rd163;
$L__BB4_172:
	ld.shared.f64 	%fd1009, [_ZN6thrust24THRUST_300001_SM_1000_NS8cuda_cub4core6detail5shmemE+328];
	ld.shared.v2.f64 	{%fd1010, %fd1011}, [_ZN6thrust24THRUST_300001_SM_1000_NS8cuda_cub4core6detail5shmemE+336];
	ld.shared.v2.f64 	{%fd1012, %fd1013}, [_ZN6thrust24THRUST_300001_SM_1000_NS8cuda_cub4core6detail5shmemE+352];
	ld.shared.v2.f64 	{%fd1014, %fd1015}, [_ZN6thrust24THRUST_300001_SM_1000_NS8cuda_cub4core6detail5shmemE+368];
	ld.shared.u64 	%rd166, [_ZN6thrust24THRUST_300001_SM_1000_NS8cuda_cub4core6detail5shmemE+384];
	setp.lt.f64 	%p68, %fd1459, %fd1015;
	mov.f64 	%fd1460, %fd1453;
	mov.f64 	%fd1461, %fd1454;
	mov.f64 	%fd1462, %fd1455;
	mov.f64 	%fd1463, %fd1456;
	mov.f64 	%fd1464, %fd1457;
	mov.f64 	%fd1465, %fd1458;
	mov.f64 	%fd1466, %fd1459;
	mov.u64 	%rd480, %rd479;
	@%p68 bra 	$L__BB4_175;
	setp.lt.f64 	%p69, %fd1015, %fd1459;
	mov.f64 	%fd1460, %fd1009;
	mov.f64 	%fd1461, %fd1010;
	mov.f64 	%fd1462, %fd1011;
	mov.f64 	%fd1463, %fd1012;
	mov.f64 	%fd1464, %fd1013;
	mov.f64 	%fd1465, %fd1014;
	mov.f64 	%fd1466, %fd1015;
	mov.u64 	%rd480, %rd166;
	@%p69 bra 	$L__BB4_175;
	setp.lt.s64 	%p70, %rd479, %rd166;
	selp.f64 	%fd1460, %fd1453, %fd1009, %p70;
	selp.f64 	%fd1461, %fd1454, %fd1010, %p70;
	selp.f64 	%fd1462, %fd1455, %fd1011, %p70;
	selp.f64 	%fd1463, %fd1456, %fd1012, %p70;
	selp.f64 	%fd1464, %fd1457, %fd1013, %p70;
	selp.f64 	%fd1465, %fd1458, %fd1014, %p70;
	selp.f64 	%fd1466, %fd1459, %fd1015, %p70;
	min.s64 	%rd480, %rd479, %rd166;
$L__BB4_175:
	ld.shared.f64 	%fd1030, [_ZN6thrust24THRUST_300001_SM_1000_NS8cuda_cub4core6detail5shmemE+392];
	ld.shared.v2.f64 	{%fd1031, %fd1032}, [_ZN6thrust24THRUST_300001_SM_1000_NS8cuda_cub4core6detail5shmemE+400];
	ld.shared.v2.f64 	{%fd1033, %fd1034}, [_ZN6thrust24THRUST_300001_SM_1000_NS8cuda_cub4core6detail5shmemE+416];
	ld.shared.v2.f64 	{%fd1035, %fd1036}, [_ZN6thrust24THRUST_300001_SM_1000_NS8cuda_cub4core6detail5shmemE+432];
	ld.shared.u64 	%rd169, [_ZN6thrust24THRUST_300001_SM_1000_NS8cuda_cub4core6detail5shmemE+448];
	setp.lt.f64 	%p71, %fd1466, %fd1036;
	mov.f64 	%fd1467, %fd1460;
	mov.f64 	%fd1468, %fd1461;
	mov.f64 	%fd1469, %fd1462;
	mov.f64 	%fd1470, %fd1463;
	mov.f64 	%fd1471, %fd1464;
	mov.f64 	%fd1472, %fd1465;
	mov.f64 	%fd1473, %fd1466;
	mov.u64 	%rd481, %rd480;
	@%p71 bra 	$L__BB4_178;
	setp.lt.f64 	%p72, %fd1036, %fd1466;
	mov.f64 	%fd1467, %fd1030;
	mov.f64 	%fd1468, %fd1031;
	mov.f64 	%fd1469, %fd1032;
	mov.f64 	%fd1470, %fd1033;
	mov.f64 	%fd1471, %fd1034;
	mov.f64 	%fd1472, %fd1035;
	mov.f64 	%fd1473, %fd1036;
	mov.u64 	%rd481, %rd169;
	@%p72 bra 	$L__BB4_178;
	setp.lt.s64 	%p73, %rd480, %rd169;
	selp.f64 	%fd1467, %fd1460, %fd1030, %p73;
	selp.f64 	%fd1468, %fd1461, %fd1031, %p73;
	selp.f64 	%fd1469, %fd1462, %fd1032, %p73;
	selp.f64 	%fd1470, %fd1463, %fd1033, %p73;
	selp.f64 	%fd1471, %fd1464, %fd1034, %p73;
	selp.f64 	%fd1472, %fd1465, %fd1035, %p73;
	selp.f64 	%fd1473, %fd1466, %fd1036, %p73;
	min.s64 	%rd481, %rd480, %rd169;
$L__BB4_178:
	ld.shared.f64 	%fd1051, [_ZN6thrust24THRUST_300001_SM_1000_NS8cuda_cub4core6detail5shmemE+456];
	ld.shared.v2.f64 	{%fd1052, %fd1053}, [_ZN6thrust24THRUST_300001_SM_1000_NS8cuda_cub4core6detail5shmemE+464];
	ld.shared.v2.f64 	{%fd1054, %fd1055}, [_ZN6thrust24THRUST_300001_SM_1000_NS8cuda_cub4core6detail5shmemE+480];
	ld.shared.v2.f64 	{%fd1056, %fd1057}, [_ZN6thrust24THRUST_300001_SM_1000_NS8cuda_cub4core6detail5shmemE+496];
	ld.shared.u64 	%rd172, [_ZN6thrust24THRUST_300001_SM_1000_NS8cuda_cub4core6detail5shmemE+512];
	setp.lt.f64 	%p74, %fd1473, %fd1057;
	mov.u64 	%rd482, %rd481;
	mov.f64 	%fd1474, %fd1473;
	mov.f64 	%fd1475, %fd1472;
	mov.f64 	%fd1476, %fd1471;
	mov.f64 	%fd1477, %fd1470;
	mov.f64 	%fd1478, %fd1469;
	mov.f64 	%fd1479, %fd1468;
	mov.f64 	%fd1480, %fd1467;
	@%p74 bra 	$L__BB4_181;
	setp.lt.f64 	%p75, %fd1057, %fd1473;
	mov.u64 	%rd482, %rd172;
	mov.f64 	%fd1474, %fd1057;
	mov.f64 	%fd1475, %fd1056;
	mov.f64 	%fd1476, %fd1055;
	mov.f64 	%fd1477, %fd1054;
	mov.f64 	%fd1478, %fd1053;
	mov.f64 	%fd1479, %fd1052;
	mov.f64 	%fd1480, %fd1051;
	@%p75 bra 	$L__BB4_181;
	setp.lt.s64 	%p76, %rd481, %rd172;
	selp.f64 	%fd1480, %fd1467, %fd1051, %p76;
	selp.f64 	%fd1479, %fd1468, %fd1052, %p76;
	selp.f64 	%fd1478, %fd1469, %fd1053, %p76;
	selp.f64 	%fd1477, %fd1470, %fd1054, %p76;
	selp.f64 	%fd1476, %fd1471, %fd1055, %p76;
	selp.f64 	%fd1475, %fd1472, %fd1056, %p76;
	selp.f64 	%fd1474, %fd1473, %fd1057, %p76;
	min.s64 	%rd482, %rd481, %rd172;
$L__BB4_181:
	mov.u32 	%r1277, %tid.x;
	setp.ne.s32 	%p203, %r1277, 0;
	@%p203 bra 	$L__BB4_183;
	ld.param.u64 	%rd418, [_ZN6thrust24THRUST_300001_SM_1000_NS8cuda_cub4core6detail13_kernel_agentINS1_8__reduce11ReduceAgentINS0_12zip_iteratorIN4cuda3std3__45tupleIJNS0_6detail15normal_iteratorINS0_10device_ptrI8ParticleEEEENS0_17counting_iteratorIlNS0_11use_defaultESJ_SJ_EEEEEEEPNSB_IJSF_lEEESN_lNS1_9__extrema9arg_min_fISF_l16CompareParticlesEEEEJSM_SO_lSS_EEEvDpT0__param_1];
	cvta.to.global.u64 	%rd417, %rd418;
	st.global.f64 	[%rd417], %fd1480;
	st.global.f64 	[%rd417+8], %fd1479;
	st.global.f64 	[%rd417+16], %fd1478;
	st.global.f64 	[%rd417+24], %fd1477;
	st.global.f64 	[%rd417+32], %fd1476;
	st.global.f64 	[%rd417+40], %fd1475;
	st.global.f64 	[%rd417+48], %fd1474;
	st.global.u64 	[%rd417+56], %rd482;
$L__BB4_183:
	ret;

}
	// .globl	_ZN6thrust24THRUST_300001_SM_1000_NS8cuda_cub4core6detail13_kernel_agentINS1_8__reduce11ReduceAgentINS0_12zip_iteratorIN4cuda3std3__45tupleIJNS0_6detail15normal_iteratorINS0_10device_ptrI8ParticleEEEENS0_17counting_iteratorIlNS0_11use_defaultESJ_SJ_EEEEEEEPNSB_IJSF_lEEESN_lNS1_9__extrema9arg_min_fISF_l16CompareParticlesEEEEJSM_SO_lN3cub18CUB_300001_SM_100013GridEvenShareIlEENSV_9GridQueueIyEESS_EEEvDpT0_
.visible .entry _ZN6thrust24THRUST_300001_SM_1000_NS8cuda_cub4core6detail13_kernel_agentINS1_8__reduce11ReduceAgentINS0_12zip_iteratorIN4cuda3std3__45tupleIJNS0_6detail15normal_iteratorINS0_10device_ptrI8ParticleEEEENS0_17counting_iteratorIlNS0_11use_defaultESJ_SJ_EEEEEEEPNSB_IJSF_lEEESN_lNS1_9__extrema9arg_min_fISF_l16CompareParticlesEEEEJSM_SO_lN3cub18CUB_300001_SM_100013GridEvenShareIlEENSV_9GridQueueIyEESS_EEEvDpT0_(
	.param .align 8 .b8 _ZN6thrust24THRUST_300001_SM_1000_NS8cuda_cub4core6detail13_kernel_agentINS1_8__reduce11ReduceAgentINS0_12zip_iteratorIN4cuda3std3__45tupleIJNS0_6detail15normal_iteratorINS0_10device_ptrI8ParticleEEEENS0_17counting_iteratorIlNS0_11use_defaultESJ_SJ_EEEEEEEPNSB_IJSF_lEEESN_lNS1_9__extrema9arg_min_fISF_l16CompareParticlesEEEEJSM_SO_lN3cub18CUB_300001_SM_100013GridEvenShareIlEENSV_9GridQueueIyEESS_EEEvDpT0__param_0[16],
	.param .u64 .ptr .align 1 _ZN6thrust24THRUST_300001_SM_1000_NS8cuda_cub4core6detail13_kernel_agentINS1_8__reduce11ReduceAgentINS0_12zip_iteratorIN4cuda3std3__45tupleIJNS0_6detail15normal_iteratorINS0_10device_ptrI8ParticleEEEENS0_17counting_iteratorIlNS0_11use_defaultESJ_SJ_EEEEEEEPNSB_IJSF_lEEESN_lNS1_9__extrema9arg_min_fISF_l16CompareParticlesEEEEJSM_SO_lN3cub18CUB_300001_SM_100013GridEvenShareIlEENSV_9GridQueueIyEESS_EEEvDpT0__param_1,
	.param .u64 _ZN6thrust24THRUST_300001_SM_1000_NS8cuda_cub4core6detail13_kernel_agentINS1_8__reduce11ReduceAgentINS0_12zip_iteratorIN4cuda3std3__45tupleIJNS0_6detail15normal_iteratorINS0_10device_ptrI8ParticleEEEENS0_17counting_iteratorIlNS0_11use_defaultESJ_SJ_EEEEEEEPNSB_IJSF_lEEESN_lNS1_9__extrema9arg_min_fISF_l16CompareParticlesEEEEJSM_SO_lN3cub18CUB_300001_SM_100013GridEvenShareIlEENSV_9GridQueueIyEESS_EEEvDpT0__param_2,
	.param .align 8 .b8 _ZN6thrust24THRUST_300001_SM_1000_NS8cuda_cub4core6detail13_kernel_agentINS1_8__reduce11ReduceAgentINS0_12zip_iteratorIN4cuda3std3__45tupleIJNS0_6detail15normal_iteratorINS0_10device_ptrI8ParticleEEEENS0_17counting_iteratorIlNS0_11use_defaultESJ_SJ_EEEEEEEPNSB_IJSF_lEEESN_lNS1_9__extrema9arg_min_fISF_l16CompareParticlesEEEEJSM_SO_lN3cub18CUB_300001_SM_100013GridEvenShareIlEENSV_9GridQueueIyEESS_EEEvDpT0__param_3[72],
	.param .align 8 .b8 _ZN6thrust24THRUST_300001_SM_1000_NS8cuda_cub4core6detail13_kernel_agentINS1_8__reduce11ReduceAgentINS0_12zip_iteratorIN4cuda3std3__45tupleIJNS0_6detail15normal_iteratorINS0_10device_ptrI8ParticleEEEENS0_17counting_iteratorIlNS0_11use_defaultESJ_SJ_EEEEEEEPNSB_IJSF_lEEESN_lNS1_9__extrema9arg_min_fISF_l16CompareParticlesEEEEJSM_SO_lN3cub18CUB_300001_SM_100013GridEvenShareIlEENSV_9GridQueueIyEESS_EEEvDpT0__param_4[8],
	.param .align 1 .b8 _ZN6thrust24THRUST_300001_SM_1000_NS8cuda_cub4core6detail13_kernel_agentINS1_8__reduce11ReduceAgentINS0_12zip_iteratorIN4cuda3std3__45tupleIJNS0_6detail15normal_iteratorINS0_10device_ptrI8ParticleEEEENS0_17counting_iteratorIlNS0_11use_defaultESJ_SJ_EEEEEEEPNSB_IJSF_lEEESN_lNS1_9__extrema9arg_min_fISF_l16CompareParticlesEEEEJSM_SO_lN3cub18CUB_300001_SM_100013GridEvenShareIlEENSV_9GridQueueIyEESS_EEEvDpT0__param_5[1]
)
.maxntid 256
{
	.reg .pred 	%p<206>;
	.reg .b32 	%r<1295>;
	.reg .b64 	%rd<496>;
	.reg .b64 	%fd<1481>;

	ld.param.u64 	%rd3, [_ZN6thrust24THRUST_300001_SM_1000_NS8cuda_cub4core6detail13_kernel_agentINS1_8__reduce11ReduceAgentINS0_12zip_iteratorIN4cuda3std3__45tupleIJNS0_6detail15normal_iteratorINS0_10device_ptrI8ParticleEEEENS0_17counting_iteratorIlNS0_11use_defaultESJ_SJ_EEEEEEEPNSB_IJSF_lEEESN_lNS1_9__extrema9arg_min_fISF_l16CompareParticlesEEEEJSM_SO_lN3cub18CUB_300001_SM_100013GridEvenShareIlEENSV_9GridQueueIyEESS_EEEvDpT0__param_0+8];
	ld.param.u64 	%rd179, [_ZN6thrust24THRUST_300001_SM_1000_NS8cuda_cub4core6detail13_kernel_agentINS1_8__reduce11ReduceAgentINS0_12zip_iteratorIN4cuda3std3__45tupleIJNS0_6detail15normal_iteratorINS0_10device_ptrI8ParticleEEEENS0_17counting_iteratorIlNS0_11use_defaultESJ_SJ_EEEEEEEPNSB_IJSF_lEEESN_lNS1_9__extrema9arg_min_fISF_l16CompareParticlesEEEEJSM_SO_lN3cub18CUB_300001_SM_100013GridEvenShareIlEENSV_9GridQueueIyEESS_EEEvDpT0__param_0];
	ld.param.u64 	%rd180, [_ZN6thrust24THRUST_300001_SM_1000_NS8cuda_cub4core6detail13_kernel_agentINS1_8__reduce11ReduceAgentINS0_12zip_iteratorIN4cuda3std3__45tupleIJNS0_6detail15normal_iteratorINS0_10device_ptrI8ParticleEEEENS0_17counting_iteratorIlNS0_11use_defaultESJ_SJ_EEEEEEEPNSB_IJSF_lEEESN_lNS1_9__extrema9arg_min_fISF_l16CompareParticlesEEEEJSM_SO_lN3cub18CUB_300001_SM_100013GridEvenShareIlEENSV_9GridQueueIyEESS_EEEvDpT0__param_4];
	ld.param.u64 	%rd178, [_ZN6thrust24THRUST_300001_SM_1000_NS8cuda_cub4core6detail13_kernel_agentINS1_8__reduce11ReduceAgentINS0_12zip_iteratorIN4cuda3std3__45tupleIJNS0_6detail15normal_iteratorINS0_10device_ptrI8ParticleEEEENS0_17counting_iteratorIlNS0_11use_defaultESJ_SJ_EEEEEEEPNSB_IJSF_lEEESN_lNS1_9__extrema9arg_min_fISF_l16CompareParticlesEEEEJSM_SO_lN3cub18CUB_300001_SM_100013GridEvenShareIlEENSV_9GridQueueIyEESS_EEEvDpT0__param_2];
	cvta.to.global.u64 	%rd1, %rd180;
	cvta.to.global.u64 	%rd2, %rd179;
	mov.u32 	%r1, %ctaid.x;
	shl.b32 	%r33, %r1, 8;
	cvt.u64.u32 	%rd4, %r33;
	mov.u32 	%r34, %nctaid.x;
	shl.b32 	%r35, %r34, 8;
	cvt.u64.u32 	%rd5, %r35;
	add.s64 	%rd181, %rd4, 256;
	setp.le.s64 	%p1, %rd181, %rd178;
	@%p1 bra 	$L__BB5_111;
	cvt.u32.u64 	%r455, %rd4;
	cvt.u32.u64 	%r2, %rd178;
	sub.s32 	%r3, %r2, %r455;
	mov.u32 	%r4, %tid.x;
	setp.ge.s32 	%p79, %r4, %r3;
	mov.b64 	%rd443, 0;
	mov.f64 	%fd1144, 0d0000000000000000;
	mov.f64 	%fd1143, %fd1144;
	mov.f64 	%fd1142, %fd1144;
	mov.f64 	%fd1141, %fd1144;
	mov.f64 	%fd1140, %fd1144;
	mov.f64 	%fd1139, %fd1144;
	mov.f64 	%fd1138, %fd1144;
	mov.u32 	%r1289, %r4;
	@%p79 bra 	$L__BB5_3;
	cvt.u64.u32 	%rd273, %r4;
	add.s64 	%rd274, %rd4, %rd273;
	mad.lo.s64 	%rd275, %rd274, 56, %rd2;
	add.s64 	%rd443, %rd3, %rd274;
	ld.global.f64 	%fd1144, [%rd275];
	ld.global.f64 	%fd1143, [%rd275+8];
	ld.global.f64 	%fd1142, [%rd275+16];
	ld.global.f64 	%fd1141, [%rd275+24];
	ld.global.f64 	%fd1140, [%rd275+32];
	ld.global.f64 	%fd1139, [%rd275+40];
	ld.global.f64 	%fd1138, [%rd275+48];
	add.s32 	%r1289, %r4, 256;
$L__BB5_3:
	setp.ge.s32 	%p80, %r1289, %r3;
	@%p80 bra 	$L__BB5_25;
	not.b32 	%r457, %r1289;
	add.s32 	%r458, %r457, %r2;
	sub.s32 	%r7, %r458, %r455;
	and.b32  	%r459, %r7, 768;
	setp.eq.s32 	%p81, %r459, 768;
	@%p81 bra 	$L__BB5_10;
	cvt.u64.u32 	%rd277, %r1289;
	add.s64 	%rd278, %rd277, %rd4;
	add.s64 	%rd434, %rd278, %rd3;
	shr.u32 	%r460, %r7, 8;
	add.s32 	%r461, %r460, 1;
	and.b32  	%r462, %r461, 3;
	neg.s32 	%r1287, %r462;
	mad.lo.s64 	%rd279, %rd278, 56, %rd2;
	add.s64 	%rd433, %rd279, 24;
$L__BB5_6:
	.pragma "nounroll";
	mov.f64 	%fd21, %fd1144;
	mov.f64 	%fd20, %fd1143;
	mov.f64 	%fd19, %fd1142;
	mov.f64 	%fd18, %fd1141;
	mov.f64 	%fd17, %fd1140;
	mov.f64 	%fd16, %fd1139;
	mov.u64 	%rd12, %rd443;
	mov.f64 	%fd15, %fd1138;
	ld.global.f64 	%fd22, [%rd433+-24];
	ld.global.f64 	%fd23, [%rd433+-16];
	ld.global.f64 	%fd24, [%rd433+-8];
	ld.global.f64 	%fd25, [%rd433];
	ld.global.f64 	%fd26, [%rd433+8];
	ld.global.f64 	%fd27, [%rd433+16];
	ld.global.f64 	%fd28, [%rd433+24];
	setp.lt.f64 	%p82, %fd15, %fd28;
	@%p82 bra 	$L__BB5_9;
	setp.lt.f64 	%p83, %fd28, %fd15;
	mov.u64 	%rd443, %rd434;
	mov.f64 	%fd1138, %fd28;
	mov.f64 	%fd1139, %fd27;
	mov.f64 	%fd1140, %fd26;
	mov.f64 	%fd1141, %fd25;
	mov.f64 	%fd1142, %fd24;
	mov.f64 	%fd1143, %fd23;
	mov.f64 	%fd1144, %fd22;
	@%p83 bra 	$L__BB5_9;
	setp.lt.s64 	%p84, %rd12, %rd434;
	min.s64 	%rd443, %rd12, %rd434;
	selp.f64 	%fd1138, %fd15, %fd28, %p84;
	selp.f64 	%fd1139, %fd16, %fd27, %p84;
	selp.f64 	%fd1140, %fd17, %fd26, %p84;
	selp.f64 	%fd1141, %fd18, %fd25, %p84;
	selp.f64 	%fd1142, %fd19, %fd24, %p84;
	selp.f64 	%fd1143, %fd20, %fd23, %p84;
	selp.f64 	%fd1144, %fd21, %fd22, %p84;
$L__BB5_9:
	add.s32 	%r1289, %r1289, 256;
	add.s64 	%rd434, %rd434, 256;
	add.s32 	%r1287, %r1287, 1;
	setp.ne.s32 	%p85, %r1287, 0;
	add.s64 	%rd433, %rd433, 14336;
	@%p85 bra 	$L__BB5_6;
$L__BB5_10:
	setp.lt.u32 	%p86, %r7, 768;
	@%p86 bra 	$L__BB5_25;
	add.s32 	%r1290, %r1289, 512;
$L__BB5_12:
	mov.u32 	%r15, %r1290;
	add.s32 	%r463, %r15, -512;
	cvt.s64.s32 	%rd280, %r463;
	add.s64 	%rd281, %rd280, %rd4;
	mad.lo.s64 	%rd20, %rd281, 56, %rd2;
	add.s64 	%rd21, %rd281, %rd3;
	ld.global.f64 	%fd64, [%rd20];
	ld.global.f64 	%fd65, [%rd20+8];
	ld.global.f64 	%fd66, [%rd20+16];
	ld.global.f64 	%fd67, [%rd20+24];
	ld.global.f64 	%fd68, [%rd20+32];
	ld.global.f64 	%fd69, [%rd20+40];
	ld.global.f64 	%fd70, [%rd20+48];
	setp.lt.f64 	%p87, %fd1138, %fd70;
	mov.u64 	%rd440, %rd443;
	mov.f64 	%fd1117, %fd1138;
	mov.f64 	%fd1118, %fd1139;
	mov.f64 	%fd1119, %fd1140;
	mov.f64 	%fd1120, %fd1141;
	mov.f64 	%fd1121, %fd1142;
	mov.f64 	%fd1122, %fd1143;
	mov.f64 	%fd1123, %fd1144;
	@%p87 bra 	$L__BB5_15;
	setp.lt.f64 	%p88, %fd70, %fd1138;
	mov.u64 	%rd440, %rd21;
	mov.f64 	%fd1117, %fd70;
	mov.f64 	%fd1118, %fd69;
	mov.f64 	%fd1119, %fd68;
	mov.f64 	%fd1120, %fd67;
	mov.f64 	%fd1121, %fd66;
	mov.f64 	%fd1122, %fd65;
	mov.f64 	%fd1123, %fd64;
	@%p88 bra 	$L__BB5_15;
	setp.lt.s64 	%p89, %rd443, %rd21;
	min.s64 	%rd440, %rd443, %rd21;
	selp.f64 	%fd1117, %fd1138, %fd70, %p89;
	selp.f64 	%fd1118, %fd1139, %fd69, %p89;
	selp.f64 	%fd1119, %fd1140, %fd68, %p89;
	selp.f64 	%fd1120, %fd1141, %fd67, %p89;
	selp.f64 	%fd1121, %fd1142, %fd66, %p89;
	selp.f64 	%fd1122, %fd1143, %fd65, %p89;
	selp.f64 	%fd1123, %fd1144, %fd64, %p89;
$L__BB5_15:
	add.s32 	%r464, %r15, -256;
	cvt.s64.s32 	%rd282, %r464;
	add.s64 	%rd283, %rd282, %rd4;
	add.s64 	%rd24, %rd283, %rd3;
	ld.global.f64 	%fd85, [%rd20+14336];
	ld.global.f64 	%fd86, [%rd20+14344];
	ld.global.f64 	%fd87, [%rd20+14352];
	ld.global.f64 	%fd88, [%rd20+14360];
	ld.global.f64 	%fd89, [%rd20+14368];
	ld.global.f64 	%fd90, [%rd20+14376];
	ld.global.f64 	%fd91, [%rd20+14384];
	setp.lt.f64 	%p90, %fd1117, %fd91;
	mov.u64 	%rd441, %rd440;
	mov.f64 	%fd1124, %fd1117;
	mov.f64 	%fd1125, %fd1118;
	mov.f64 	%fd1126, %fd1119;
	mov.f64 	%fd1127, %fd1120;
	mov.f64 	%fd1128, %fd1121;
	mov.f64 	%fd1129, %fd1122;
	mov.f64 	%fd1130, %fd1123;
	@%p90 bra 	$L__BB5_18;
	setp.lt.f64 	%p91, %fd91, %fd1117;
	mov.u64 	%rd441, %rd24;
	mov.f64 	%fd1124, %fd91;
	mov.f64 	%fd1125, %fd90;
	mov.f64 	%fd1126, %fd89;
	mov.f64 	%fd1127, %fd88;
	mov.f64 	%fd1128, %fd87;
	mov.f64 	%fd1129, %fd86;
	mov.f64 	%fd1130, %fd85;
	@%p91 bra 	$L__BB5_18;
	setp.lt.s64 	%p92, %rd440, %rd24;
	min.s64 	%rd441, %rd440, %rd24;
	selp.f64 	%fd1124, %fd1117, %fd91, %p92;
	selp.f64 	%fd1125, %fd1118, %fd90, %p92;
	selp.f64 	%fd1126, %fd1119, %fd89, %p92;
	selp.f64 	%fd1127, %fd1120, %fd88, %p92;
	selp.f64 	%fd1128, %fd1121, %fd87, %p92;
	selp.f64 	%fd1129, %fd1122, %fd86, %p92;
	selp.f64 	%fd1130, %fd1123, %fd85, %p92;
$L__BB5_18:
	cvt.s64.s32 	%rd284, %r15;
	add.s64 	%rd285, %rd284, %rd4;
	add.s64 	%rd27, %rd285, %rd3;
	ld.global.f64 	%fd106, [%rd20+28672];
	ld.global.f64 	%fd107, [%rd20+28680];
	ld.global.f64 	%fd108, [%rd20+28688];
	ld.global.f64 	%fd109, [%rd20+28696];
	ld.global.f64 	%fd110, [%rd20+28704];
	ld.global.f64 	%fd111, [%rd20+28712];
	ld.global.f64 	%fd112, [%rd20+28720];
	setp.lt.f64 	%p93, %fd1124, %fd112;
	mov.u64 	%rd442, %rd441;
	mov.f64 	%fd1131, %fd1124;
	mov.f64 	%fd1132, %fd1125;
	mov.f64 	%fd1133, %fd1126;
	mov.f64 	%fd1134, %fd1127;
	mov.f64 	%fd1135, %fd1128;
	mov.f64 	%fd1136, %fd1129;
	mov.f64 	%fd1137, %fd1130;
	@%p93 bra 	$L__BB5_21;
	setp.lt.f64 	%p94, %fd112, %fd1124;
	mov.u64 	%rd442, %rd27;
	mov.f64 	%fd1131, %fd112;
	mov.f64 	%fd1132, %fd111;
	mov.f64 	%fd1133, %fd110;
	mov.f64 	%fd1134, %fd109;
	mov.f64 	%fd1135, %fd108;
	mov.f64 	%fd1136, %fd107;
	mov.f64 	%fd1137, %fd106;
	@%p94 bra 	$L__BB5_21;
	setp.lt.s64 	%p95, %rd441, %rd27;
	min.s64 	%rd442, %rd441, %rd27;
	selp.f64 	%fd1131, %fd1124, %fd112, %p95;
	selp.f64 	%fd1132, %fd1125, %fd111, %p95;
	selp.f64 	%fd1133, %fd1126, %fd110, %p95;
	selp.f64 	%fd1134, %fd1127, %fd109, %p95;
	selp.f64 	%fd1135, %fd1128, %fd108, %p95;
	selp.f64 	%fd1136, %fd1129, %fd107, %p95;
	selp.f64 	%fd1137, %fd1130, %fd106, %p95;
$L__BB5_21:
	add.s32 	%r465, %r15, 256;
	cvt.s64.s32 	%rd286, %r465;
	add.s64 	%rd287, %rd286, %rd4;
	add.s64 	%rd30, %rd287, %rd3;
	ld.global.f64 	%fd127, [%rd20+43008];
	ld.global.f64 	%fd128, [%rd20+43016];
	ld.global.f64 	%fd129, [%rd20+43024];
	ld.global.f64 	%fd130, [%rd20+43032];
	ld.global.f64 	%fd131, [%rd20+43040];
	ld.global.f64 	%fd132, [%rd20+43048];
	ld.global.f64 	%fd133, [%rd20+43056];
	setp.lt.f64 	%p96, %fd1131, %fd133;
	mov.u64 	%rd443, %rd442;
	mov.f64 	%fd1138, %fd1131;
	mov.f64 	%fd1139, %fd1132;
	mov.f64 	%fd1140, %fd1133;
	mov.f64 	%fd1141, %fd1134;
	mov.f64 	%fd1142, %fd1135;
	mov.f64 	%fd1143, %fd1136;
	mov.f64 	%fd1144, %fd1137;
	@%p96 bra 	$L__BB5_24;
	setp.lt.f64 	%p97, %fd133, %fd1131;
	mov.u64 	%rd443, %rd30;
	mov.f64 	%fd1138, %fd133;
	mov.f64 	%fd1139, %fd132;
	mov.f64 	%fd1140, %fd131;
	mov.f64 	%fd1141, %fd130;
	mov.f64 	%fd1142, %fd129;
	mov.f64 	%fd1143, %fd128;
	mov.f64 	%fd1144, %fd127;
	@%p97 bra 	$L__BB5_24;
	setp.lt.s64 	%p98, %rd442, %rd30;
	min.s64 	%rd443, %rd442, %rd30;
	selp.f64 	%fd1138, %fd1131, %fd133, %p98;
	selp.f64 	%fd1139, %fd1132, %fd132, %p98;
	selp.f64 	%fd1140, %fd1133, %fd131, %p98;
	selp.f64 	%fd1141, %fd1134, %fd130, %p98;
	selp.f64 	%fd1142, %fd1135, %fd129, %p98;
	selp.f64 	%fd1143, %fd1136, %fd128, %p98;
	selp.f64 	%fd1144, %fd1137, %fd127, %p98;
$L__BB5_24:
	add.s32 	%r1290, %r15, 1024;
	add.s32 	%r466, %r15, 512;
	setp.lt.s32 	%p99, %r466, %r3;
	@%p99 bra 	$L__BB5_12;
$L__BB5_25:
	setp.lt.s32 	%p100, %r3, 256;
	@%p100 bra 	$L__BB5_65;
	// begin inline asm
	mov.u32 %r880, %laneid;
	// end inline asm
	mov.b64 	%rd358, %fd1144;
	mov.b64 	{%r882, %r887}, %rd358;
	mov.b32 	%r958, 1;
	mov.b32 	%r959, 31;
	mov.b32 	%r960, -1;
	// begin inline asm
	shfl.sync.down.b32 %r881, %r882, %r958, %r959, %r960;
	// end inline asm
	// begin inline asm
	shfl.sync.down.b32 %r886, %r887, %r958, %r959, %r960;
	// end inline asm
	mov.b64 	%rd359, {%r881, %r886};
	mov.b64 	%fd155, %rd359;
	mov.b64 	%rd360, %fd1143;
	mov.b64 	{%r892, %r897}, %rd360;
	// begin inline asm
	shfl.sync.down.b32 %r891, %r892, %r958, %r959, %r960;
	// end inline asm
	// begin inline asm
	shfl.sync.down.b32 %r896, %r897, %r958, %r959, %r960;
	// end inline asm
	mov.b64 	%rd361, {%r891, %r896};
	mov.b64 	%fd156, %rd361;
	mov.b64 	%rd362, %fd1142;
	mov.b64 	{%r902, %r907}, %rd362;
	// begin inline asm
	shfl.sync.down.b32 %r901, %r902, %r958, %r959, %r960;
	// end inline asm
	// begin inline asm
	shfl.sync.down.b32 %r906, %r907, %r958, %r959, %r960;
	// end inline asm
	mov.b64 	%rd363, {%r901, %r906};
	mov.b64 	%fd157, %rd363;
	mov.b64 	%rd364, %fd1141;
	mov.b64 	{%r912, %r917}, %rd364;
	// begin inline asm
	shfl.sync.down.b32 %r911, %r912, %r958, %r959, %r960;
	// end inline asm
	// begin inline asm
	shfl.sync.down.b32 %r916, %r917, %r958, %r959, %r960;
	// end inline asm
	mov.b64 	%rd365, {%r911, %r916};
	mov.b64 	%fd158, %rd365;
	mov.b64 	%rd366, %fd1140;
	mov.b64 	{%r922, %r927}, %rd366;
	// begin inline asm
	shfl.sync.down.b32 %r921, %r922, %r958, %r959, %r960;
	// end inline asm
	// begin inline asm
	shfl.sync.down.b32 %r926, %r927, %r958, %r959, %r960;
	// end inline asm
	mov.b64 	%rd367, {%r921, %r926};
	mov.b64 	%fd159, %rd367;
	mov.b64 	%rd368, %fd1139;
	mov.b64 	{%r932, %r937}, %rd368;
	// begin inline asm
	shfl.sync.down.b32 %r931, %r932, %r958, %r959, %r960;
	// end inline asm
	// begin inline asm
	shfl.sync.down.b32 %r936, %r937, %r958, %r959, %r960;
	// end inline asm
	mov.b64 	%rd369, {%r931, %r936};
	mov.b64 	%fd160, %rd369;
	mov.b64 	%rd370, %fd1138;
	mov.b64 	{%r942, %r947}, %rd370;
	// begin inline asm
	shfl.sync.down.b32 %r941, %r942, %r958, %r959, %r960;
	// end inline asm
	// begin inline asm
	shfl.sync.down.b32 %r946, %r947, %r958, %r959, %r960;
	// end inline asm
	mov.b64 	%rd371, {%r941, %r946};
	mov.b64 	%fd161, %rd371;
	mov.b64 	{%r952, %r957}, %rd443;
	// begin inline asm
	shfl.sync.down.b32 %r951, %r952, %r958, %r959, %r960;
	// end inline asm
	// begin inline asm
	shfl.sync.down.b32 %r956, %r957, %r958, %r959, %r960;
	// end inline asm
	mov.b64 	%rd34, {%r951, %r956};
	setp.gt.s32 	%p157, %r880, 30;
	setp.lt.f64 	%p158, %fd1138, %fd161;
	or.pred  	%p159, %p157, %p158;
	mov.u64 	%rd445, %rd443;
	mov.f64 	%fd1152, %fd1138;
	mov.f64 	%fd1153, %fd1139;
	mov.f64 	%fd1154, %fd1140;
	mov.f64 	%fd1155, %fd1141;
	mov.f64 	%fd1156, %fd1142;
	mov.f64 	%fd1157, %fd1143;
	mov.f64 	%fd1158, %fd1144;
	@%p159 bra 	$L__BB5_29;
	setp.gt.f64 	%p160, %fd1138, %fd161;
	mov.u64 	%rd445, %rd34;
	mov.f64 	%fd1152, %fd161;
	mov.f64 	%fd1153, %fd160;
	mov.f64 	%fd1154, %fd159;
	mov.f64 	%fd1155, %fd158;
	mov.f64 	%fd1156, %fd157;
	mov.f64 	%fd1157, %fd156;
	mov.f64 	%fd1158, %fd155;
	@%p160 bra 	$L__BB5_29;
	setp.lt.s64 	%p161, %rd443, %rd34;
	min.s64 	%rd445, %rd443, %rd34;
	selp.f64 	%fd1152, %fd1138, %fd161, %p161;
	selp.f64 	%fd1153, %fd1139, %fd160, %p161;
	selp.f64 	%fd1154, %fd1140, %fd159, %p161;
	selp.f64 	%fd1155, %fd1141, %fd158, %p161;
	selp.f64 	%fd1156, %fd1142, %fd157, %p161;
	selp.f64 	%fd1157, %fd1143, %fd156, %p161;
	selp.f64 	%fd1158, %fd1144, %fd155, %p161;
$L__BB5_29:
	mov.b64 	%rd372, %fd1158;
	mov.b64 	{%r962, %r967}, %rd372;
	mov.b32 	%r1038, 2;
	mov.b32 	%r1039, 31;
	mov.b32 	%r1040, -1;
	// begin inline asm
	shfl.sync.down.b32 %r961, %r962, %r1038, %r1039, %r1040;
	// end inline asm
	// begin inline asm
	shfl.sync.down.b32 %r966, %r967, %r1038, %r1039, %r1040;
	// end inline asm
	mov.b64 	%rd373, {%r961, %r966};
	mov.b64 	%fd176, %rd373;
	mov.b64 	%rd374, %fd1157;
	mov.b64 	{%r972, %r977}, %rd374;
	// begin inline asm
	shfl.sync.down.b32 %r971, %r972, %r1038, %r1039, %r1040;
	// end inline asm
	// begin inline asm
	shfl.sync.down.b32 %r976, %r977, %r1038, %r1039, %r1040;
	// end inline asm
	mov.b64 	%rd375, {%r971, %r976};
	mov.b64 	%fd177, %rd375;
	mov.b64 	%rd376, %fd1156;
	mov.b64 	{%r982, %r987}, %rd376;
	// begin inline asm
	shfl.sync.down.b32 %r981, %r982, %r1038, %r1039, %r1040;
	// end inline asm
	// begin inline asm
	shfl.sync.down.b32 %r986, %r987, %r1038, %r1039, %r1040;
	// end inline asm
	mov.b64 	%rd377, {%r981, %r986};
	mov.b64 	%fd178, %rd377;
	mov.b64 	%rd378, %fd1155;
	mov.b64 	{%r992, %r997}, %rd378;
	// begin inline asm
	shfl.sync.down.b32 %r991, %r992, %r1038, %r1039, %r1040;
	// end inline asm
	// begin inline asm
	shfl.sync.down.b32 %r996, %r997, %r1038, %r1039, %r1040;
	// end inline asm
	mov.b64 	%rd379, {%r991, %r996};
	mov.b64 	%fd179, %rd379;
	mov.b64 	%rd380, %fd1154;
	mov.b64 	{%r1002, %r1007}, %rd380;
	// begin inline asm
	shfl.sync.down.b32 %r1001, %r1002, %r1038, %r1039, %r1040;
	// end inline asm
	// begin inline asm
	shfl.sync.down.b32 %r1006, %r1007, %r1038, %r1039, %r1040;
	// end inline asm
	mov.b64 	%rd381, {%r1001, %r1006};
	mov.b64 	%fd180, %rd381;
	mov.b64 	%rd382, %fd1153;
	mov.b64 	{%r1012, %r1017}, %rd382;
	// begin inline asm
	shfl.sync.down.b32 %r1011, %r1012, %r1038, %r1039, %r1040;
	// end inline asm
	// begin inline asm
	shfl.sync.down.b32 %r1016, %r1017, %r1038, %r1039, %r1040;
	// end inline asm
	mov.b64 	%rd383, {%r1011, %r1016};
	mov.b64 	%fd181, %rd383;
	mov.b64 	%rd384, %fd1152;
	mov.b64 	{%r1022, %r1027}, %rd384;
	// begin inline asm
	shfl.sync.down.b32 %r1021, %r1022, %r1038, %r1039, %r1040;
	// end inline asm
	// begin inline asm
	shfl.sync.down.b32 %r1026, %r1027, %r1038, %r1039, %r1040;
	// end inline asm
	mov.b64 	%rd385, {%r1021, %r1026};
	mov.b64 	%fd182, %rd385;
	mov.b64 	{%r1032, %r1037}, %rd445;
	// begin inline asm
	shfl.sync.down.b32 %r1031, %r1032, %r1038, %r1039, %r1040;
	// end inline asm
	// begin inline asm
	shfl.sync.down.b32 %r1036, %r1037, %r1038, %r1039, %r1040;
	// end inline asm
	mov.b64 	%rd37, {%r1031, %r1036};
	setp.gt.s32 	%p162, %r880, 29;
	setp.lt.f64 	%p163, %fd1152, %fd182;
	or.pred  	%p164, %p162, %p163;
	mov.u64 	%rd446, %rd445;
	mov.f64 	%fd1159, %fd1152;
	mov.f64 	%fd1160, %fd1153;
	mov.f64 	%fd1161, %fd1154;
	mov.f64 	%fd1162, %fd1155;
	mov.f64 	%fd1163, %fd1156;
	mov.f64 	%fd1164, %fd1157;
	mov.f64 	%fd1165, %fd1158;
	@%p164 bra 	$L__BB5_32;
	setp.gt.f64 	%p165, %fd1152, %fd182;
	mov.u64 	%rd446, %rd37;
	mov.f64 	%fd1159, %fd182;
	mov.f64 	%fd1160, %fd181;
	mov.f64 	%fd1161, %fd180;
	mov.f64 	%fd1162, %fd179;
	mov.f64 	%fd1163, %fd178;
	mov.f64 	%fd1164, %fd177;
	mov.f64 	%fd1165, %fd176;
	@%p165 bra 	$L__BB5_32;
	setp.lt.s64 	%p166, %rd445, %rd37;
	min.s64 	%rd446, %rd445, %rd37;
	selp.f64 	%fd1159, %fd1152, %fd182, %p166;
	selp.f64 	%fd1160, %fd1153, %fd181, %p166;
	selp.f64 	%fd1161, %fd1154, %fd180, %p166;
	selp.f64 	%fd1162, %fd1155, %fd179, %p166;
	selp.f64 	%fd1163, %fd1156, %fd178, %p166;
	selp.f64 	%fd1164, %fd1157, %fd177, %p166;
	selp.f64 	%fd1165, %fd1158, %fd176, %p166;
$L__BB5_32:
	mov.b64 	%rd386, %fd1165;
	mov.b64 	{%r1042, %r1047}, %rd386;
	mov.b32 	%r1118, 4;
	mov.b32 	%r1119, 31;
	mov.b32 	%r1120, -1;
	// begin inline asm
	shfl.sync.down.b32 %r1041, %r1042, %r1118, %r1119, %r1120;
	// end inline asm
	// begin inline asm
	shfl.sync.down.b32 %r1046, %r1047, %r1118, %r1119, %r1120;
	// end inline asm
	mov.b64 	%rd387, {%r1041, %r1046};
	mov.b64 	%fd197, %rd387;
	mov.b64 	%rd388, %fd1164;
	mov.b64 	{%r1052, %r1057}, %rd388;
	// begin inline asm
	shfl.sync.down.b32 %r1051, %r1052, %r1118, %r1119, %r1120;
	// end inline asm
	// begin inline asm
	shfl.sync.down.b32 %r1056, %r1057, %r1118, %r1119, %r1120;
	// end inline asm
	mov.b64 	%rd389, {%r1051, %r1056};
	mov.b64 	%fd198, %rd389;
	mov.b64 	%rd390, %fd1163;
	mov.b64 	{%r1062, %r1067}, %rd390;
	// begin inline asm
	shfl.sync.down.b32 %r1061, %r1062, %r1118, %r1119, %r1120;
	// end inline asm
	// begin inline asm
	shfl.sync.down.b32 %r1066, %r1067, %r1118, %r1119, %r1120;
	// end inline asm
	mov.b64 	%rd391, {%r1061, %r1066};
	mov.b64 	%fd199, %rd391;
	mov.b64 	%rd392, %fd1162;
	mov.b64 	{%r1072, %r1077}, %rd392;
	// begin inline asm
	shfl.sync.down.b32 %r1071, %r1072, %r1118, %r1119, %r1120;
	// end inline asm
	// begin inline asm
	shfl.sync.down.b32 %r1076, %r1077, %r1118, %r1119, %r1120;
	// end inline asm
	mov.b64 	%rd393, {%r1071, %r1076};
	mov.b64 	%fd200, %rd393;
	mov.b64 	%rd394, %fd1161;
	mov.b64 	{%r1082, %r1087}, %rd394;
	// begin inline asm
	shfl.sync.down.b32 %r1081, %r1082, %r1118, %r1119, %r1120;
	// end inline asm
	// begin inline asm
	shfl.sync.down.b32 %r1086, %r1087, %r1118, %r1119, %r1120;
	// end inline asm
	mov.b64 	%rd395, {%r1081, %r1086};
	mov.b64 	%fd201, %rd395;
	mov.b64 	%rd396, %fd1160;
	mov.b64 	{%r1092, %r1097}, %rd396;
	// begin inline asm
	shfl.sync.down.b32 %r1091, %r1092, %r1118, %r1119, %r1120;
	// end inline asm
	// begin inline asm
	shfl.sync.down.b32 %r1096, %r1097, %r1118, %r1119, %r1120;
	// end inline asm
	mov.b64 	%rd397, {%r1091, %r1096};
	mov.b64 	%fd202, %rd397;
	mov.b64 	%rd398, %fd1159;
	mov.b64 	{%r1102, %r1107}, %rd398;
	// begin inline asm
	shfl.sync.down.b32 %r1101, %r1102, %r1118, %r1119, %r1120;
	// end inline asm
	// begin inline asm
	shfl.sync.down.b32 %r1106, %r1107, %r1118, %r1119, %r1120;
	// end inline asm
	mov.b64 	%rd399, {%r1101, %r1106};
	mov.b64 	%fd203, %rd399;
	mov.b64 	{%r1112, %r1117}, %rd446;
	// begin inline asm
	shfl.sync.down.b32 %r1111, %r1112, %r1118, %r1119, %r1120;
	// end inline asm
	// begin inline asm
	shfl.sync.down.b32 %r1116, %r1117, %r1118, %r1119, %r1120;
	// end inline asm
	mov.b64 	%rd40, {%r1111, %r1116};
	setp.gt.s32 	%p167, %r880, 27;
	setp.lt.f64 	%p168, %fd1159, %fd203;
	or.pred  	%p169, %p167, %p168;
	mov.u64 	%rd447, %rd446;
	mov.f64 	%fd1166, %fd1159;
	mov.f64 	%fd1167, %fd1160;
	mov.f64 	%fd1168, %fd1161;
	mov.f64 	%fd1169, %fd1162;
	mov.f64 	%fd1170, %fd1163;
	mov.f64 	%fd1171, %fd1164;
	mov.f64 	%fd1172, %fd1165;
	@%p169 bra 	$L__BB5_35;
	setp.gt.f64 	%p170, %fd1159, %fd203;
	mov.u64 	%rd447, %rd40;
	mov.f64 	%fd1166, %fd203;
	mov.f64 	%fd1167, %fd202;
	mov.f64 	%fd1168, %fd201;
	mov.f64 	%fd1169, %fd200;
	mov.f64 	%fd1170, %fd199;
	mov.f64 	%fd1171, %fd198;
	mov.f64 	%fd1172, %fd197;
	@%p170 bra 	$L__BB5_35;
	setp.lt.s64 	%p171, %rd446, %rd40;
	min.s64 	%rd447, %rd446, %rd40;
	selp.f64 	%fd1166, %fd1159, %fd203, %p171;
	selp.f64 	%fd1167, %fd1160, %fd202, %p171;
	selp.f64 	%fd1168, %fd1161, %fd201, %p171;
	selp.f64 	%fd1169, %fd1162, %fd200, %p171;
	selp.f64 	%fd1170, %fd1163, %fd199, %p171;
	selp.f64 	%fd1171, %fd1164, %fd198, %p171;
	selp.f64 	%fd1172, %fd1165, %fd197, %p171;
$L__BB5_35:
	mov.b64 	%rd400, %fd1172;
	mov.b64 	{%r1122, %r1127}, %rd400;
	mov.b32 	%r1198, 8;
	mov.b32 	%r1199, 31;
	mov.b32 	%r1200, -1;
	// begin inline asm
	shfl.sync.down.b32 %r1121, %r1122, %r1198, %r1199, %r1200;
	// end inline asm
	// begin inline asm
	shfl.sync.down.b32 %r1126, %r1127, %r1198, %r1199, %r1200;
	// end inline asm
	mov.b64 	%rd401, {%r1121, %r1126};
	mov.b64 	%fd218, %rd401;
	mov.b64 	%rd402, %fd1171;
	mov.b64 	{%r1132, %r1137}, %rd402;
	// begin inline asm
	shfl.sync.down.b32 %r1131, %r1132, %r1198, %r1199, %r1200;
	// end inline asm
	// begin inline asm
	shfl.sync.down.b32 %r1136, %r1137, %r1198, %r1199, %r1200;
	// end inline asm
	mov.b64 	%rd403, {%r1131, %r1136};
	mov.b64 	%fd219, %rd403;
	mov.b64 	%rd404, %fd1170;
	mov.b64 	{%r1142, %r1147}, %rd404;
	// begin inline asm
	shfl.sync.down.b32 %r1141, %r1142, %r1198, %r1199, %r1200;
	// end inline asm
	// begin inline asm
	shfl.sync.down.b32 %r1146, %r1147, %r1198, %r1199, %r1200;
	// end inline asm
	mov.b64 	%rd405, {%r1141, %r1146};
	mov.b64 	%fd220, %rd405;
	mov.b64 	%rd406, %fd1169;
	mov.b64 	{%r1152, %r1157}, %rd406;
	// begin inline asm
	shfl.sync.down.b32 %r1151, %r1152, %r1198, %r1199, %r1200;
	// end inline asm
	// begin inline asm
	shfl.sync.down.b32 %r1156, %r1157, %r1198, %r1199, %r1200;
	// end inline asm
	mov.b64 	%rd407, {%r1151, %r1156};
	mov.b64 	%fd221, %rd407;
	mov.b64 	%rd408, %fd1168;
	mov.b64 	{%r1162, %r1167}, %rd408;
	// begin inline asm
	shfl.sync.down.b32 %r1161, %r1162, %r1198, %r1199, %r1200;
	// end inline asm
	// begin inline asm
	shfl.sync.down.b32 %r1166, %r1167, %r1198, %r1199, %r1200;
	// end inline asm
	mov.b64 	%rd409, {%r1161, %r1166};
	mov.b64 	%fd222, %rd409;
	mov.b64 	%rd410, %fd1167;
	mov.b64 	{%r1172, %r1177}, %rd410;
	// begin inline asm
	shfl.sync.down.b32 %r1171, %r1172, %r1198, %r1199, %r1200;
	// end inline asm
	// begin inline asm
	shfl.sync.down.b32 %r1176, %r1177, %r1198, %r1199, %r1200;
	// end inline asm
	mov.b64 	%rd411, {%r1171, %r1176};
	mov.b64 	%fd223, %rd411;
	mov.b64 	%rd412, %fd1166;
	mov.b64 	{%r1182, %r1187}, %rd412;
	// begin inline asm
	shfl.sync.down.b32 %r1181, %r1182, %r1198, %r1199, %r1200;
	// end inline asm
	// begin inline asm
	shfl.sync.down.b32 %r1186, %r1187, %r1198, %r1199, %r1200;
	// end inline asm
	mov.b64 	%rd413, {%r1181, %r1186};
	mov.b64 	%fd224, %rd413;
	mov.b64 	{%r1192, %r1197}, %rd447;
	// begin inline asm
	shfl.sync.down.b32 %r1191, %r1192, %r1198, %r1199, %r1200;
	// end inline asm
	// begin inline asm
	shfl.sync.down.b32 %r1196, %r1197, %r1198, %r1199, %r1200;
	// end inline asm
	mov.b64 	%rd43, {%r1191, %r1196};
	setp.gt.s32 	%p172, %r880, 23;
	setp.lt.f64 	%p173, %fd1166, %fd224;
	or.pred  	%p174, %p172, %p173;
	mov.u64 	%rd448, %rd447;
	mov.f64 	%fd1173, %fd1166;
	mov.f64 	%fd1174, %fd1167;
	mov.f64 	%fd1175, %fd1168;
	mov.f64 	%fd1176, %fd1169;
	mov.f64 	%fd1177, %fd1170;
	mov.f64 	%fd1178, %fd1171;
	mov.f64 	%fd1179, %fd1172;
	@%p174 bra 	$L__BB5_38;
	setp.gt.f64 	%p175, %fd1166, %fd224;
	mov.u64 	%rd448, %rd43;
	mov.f64 	%fd1173, %fd224;
	mov.f64 	%fd1174, %fd223;
	mov.f64 	%fd1175, %fd222;
	mov.f64 	%fd1176, %fd221;
	mov.f64 	%fd1177, %fd220;
	mov.f64 	%fd1178, %fd219;
	mov.f64 	%fd1179, %fd218;
	@%p175 bra 	$L__BB5_38;
	setp.lt.s64 	%p176, %rd447, %rd43;
	min.s64 	%rd448, %rd447, %rd43;
	selp.f64 	%fd1173, %fd1166, %fd224, %p176;
	selp.f64 	%fd1174, %fd1167, %fd223, %p176;
	selp.f64 	%fd1175, %fd1168, %fd222, %p176;
	selp.f64 	%fd1176, %fd1169, %fd221, %p176;
	selp.f64 	%fd1177, %fd1170, %fd220, %p176;
	selp.f64 	%fd1178, %fd1171, %fd219, %p176;
	selp.f64 	%fd1179, %fd1172, %fd218, %p176;
$L__BB5_38:
	mov.b64 	%rd414, %fd1179;
	mov.b64 	{%r1202, %r1207}, %rd414;
	mov.b32 	%r1278, 16;
	mov.b32 	%r1279, 31;
	mov.b32 	%r1280, -1;
	// begin inline asm
	shfl.sync.down.b32 %r1201, %r1202, %r1278, %r1279, %r1280;
	// end inline asm
	// begin inline asm
	shfl.sync.down.b32 %r1206, %r1207, %r1278, %r1279, %r1280;
	// end inline asm
	mov.b64 	%rd415, {%r1201, %r1206};
	mov.b64 	%fd239, %rd415;
	mov.b64 	%rd416, %fd1178;
	mov.b64 	{%r1212, %r1217}, %rd416;
	// begin inline asm
	shfl.sync.down.b32 %r1211, %r1212, %r1278, %r1279, %r1280;
	// end inline asm
	// begin inline asm
	shfl.sync.down.b32 %r1216, %r1217, %r1278, %r1279, %r1280;
	// end inline asm
	mov.b64 	%rd417, {%r1211, %r1216};
	mov.b64 	%fd240, %rd417;
	mov.b64 	%rd418, %fd1177;
	mov.b64 	{%r1222, %r1227}, %rd418;
	// begin inline asm
	shfl.sync.down.b32 %r1221, %r1222, %r1278, %r1279, %r1280;
	// end inline asm
	// begin inline asm
	shfl.sync.down.b32 %r1226, %r1227, %r1278, %r1279, %r1280;
	// end inline asm
	mov.b64 	%rd419, {%r1221, %r1226};
	mov.b64 	%fd241, %rd419;
	mov.b64 	%rd420, %fd1176;
	mov.b64 	{%r1232, %r1237}, %rd420;
	// begin inline asm
	shfl.sync.down.b32 %r1231, %r1232, %r1278, %r1279, %r1280;
	// end inline asm
	// begin inline asm
	shfl.sync.down.b32 %r1236, %r1237, %r1278, %r1279, %r1280;
	// end inline asm
	mov.b64 	%rd421, {%r1231, %r1236};
	mov.b64 	%fd242, %rd421;
	mov.b64 	%rd422, %fd1175;
	mov.b64 	{%r1242, %r1247}, %rd422;
	// begin inline asm
	shfl.sync.down.b32 %r1241, %r1242, %r1278, %r1279, %r1280;
	// end inline asm
	// begin inline asm
	shfl.sync.down.b32 %r1246, %r1247, %r1278, %r1279, %r1280;
	// end inline asm
	mov.b64 	%rd423, {%r1241, %r1246};
	mov.b64 	%fd243, %rd423;
	mov.b64 	%rd424, %fd1174;
	mov.b64 	{%r1252, %r1257}, %rd424;
	// begin inline asm
	shfl.sync.down.b32 %r1251, %r1252, %r1278, %r1279, %r1280;
	// end inline asm
	// begin inline asm
	shfl.sync.down.b32 %r1256, %r1257, %r1278, %r1279, %r1280;
	// end inline asm
	mov.b64 	%rd425, {%r1251, %r1256};
	mov.b64 	%fd244, %rd425;
	mov.b64 	%rd426, %fd1173;
	mov.b64 	{%r1262, %r1267}, %rd426;
	// begin inline asm
	shfl.sync.down.b32 %r1261, %r1262, %r1278, %r1279, %r1280;
	// end inline asm
	// begin inline asm
	shfl.sync.down.b32 %r1266, %r1267, %r1278, %r1279, %r1280;
	// end inline asm
	mov.b64 	%rd427, {%r1261, %r1266};
	mov.b64 	%fd245, %rd427;
	mov.b64 	{%r1272, %r1277}, %rd448;
	// begin inline asm
	shfl.sync.down.b32 %r1271, %r1272, %r1278, %r1279, %r1280;
	// end inline asm
	// begin inline asm
	shfl.sync.down.b32 %r1276, %r1277, %r1278, %r1279, %r1280;
	// end inline asm
	mov.b64 	%rd46, {%r1271, %r1276};
	setp.gt.s32 	%p177, %r880, 15;
	setp.lt.f64 	%p178, %fd1173, %fd245;
	or.pred  	%p179, %p177, %p178;
	mov.u64 	%rd495, %rd448;
	mov.f64 	%fd1474, %fd1173;
	mov.f64 	%fd1475, %fd1174;
	mov.f64 	%fd1476, %fd1175;
	mov.f64 	%fd1477, %fd1176;
	mov.f64 	%fd1478, %fd1177;
	mov.f64 	%fd1479, %fd1178;
	mov.f64 	%fd1480, %fd1179;
	@%p179 bra 	$L__BB5_41;
	setp.gt.f64 	%p180, %fd1173, %fd245;
	mov.u64 	%rd495, %rd46;
	mov.f64 	%fd1474, %fd245;
	mov.f64 	%fd1475, %fd244;
	mov.f64 	%fd1476, %fd243;
	mov.f64 	%fd1477, %fd242;
	mov.f64 	%fd1478, %fd241;
	mov.f64 	%fd1479, %fd240;
	mov.f64 	%fd1480, %fd239;
	@%p180 bra 	$L__BB5_41;
	setp.lt.s64 	%p181, %rd448, %rd46;
	min.s64 	%rd495, %rd448, %rd46;
	selp.f64 	%fd1474, %fd1173, %fd245, %p181;
	selp.f64 	%fd1475, %fd1174, %fd244, %p181;
	selp.f64 	%fd1476, %fd1175, %fd243, %p181;
	selp.f64 	%fd1477, %fd1176, %fd242, %p181;
	selp.f64 	%fd1478, %fd1177, %fd241, %p181;
	selp.f64 	%fd1479, %fd1178, %fd240, %p181;
	selp.f64 	%fd1480, %fd1179, %fd239, %p181;
$L__BB5_41:
	setp.ne.s32 	%p182, %r880, 0;
	@%p182 bra 	$L__BB5_43;
	shl.b32 	%r1281, %r4, 1;
	and.b32  	%r1282, %r1281, 1984;
	mov.u32 	%r1283, _ZN6thrust24THRUST_300001_SM_1000_NS8cuda_cub4core6detail5shmemE;
	add.s32 	%r1284, %r1283, %r1282;
	st.shared.f64 	[%r1284+8], %fd1480;
	st.shared.v2.f64 	[%r1284+16], {%fd1479, %fd1478};
	st.shared.v2.f64 	[%r1284+32], {%fd1477, %fd1476};
	st.shared.v2.f64 	[%r1284+48], {%fd1475, %fd1474};
	st.shared.u64 	[%r1284+64], %rd495;
$L__BB5_43:
	bar.sync 	0;
	setp.ne.s32 	%p183, %r4, 0;
	@%p183 bra 	$L__BB5_185;
	ld.shared.f64 	%fd260, [_ZN6thrust24THRUST_300001_SM_1000_NS8cuda_cub4core6detail5shmemE+72];
	ld.shared.v2.f64 	{%fd261, %fd262}, [_ZN6thrust24THRUST_300001_SM_1000_NS8cuda_cub4core6detail5shmemE+80];
	ld.shared.v2.f64 	{%fd263, %fd264}, [_ZN6thrust24THRUST_300001_SM_1000_NS8cuda_cub4core6detail5shmemE+96];
	ld.shared.v2.f64 	{%fd265, %fd266}, [_ZN6thrust24THRUST_300001_SM_1000_NS8cuda_cub4core6detail5shmemE+112];
	ld.shared.u64 	%rd49, [_ZN6thrust24THRUST_300001_SM_1000_NS8cuda_cub4core6detail5shmemE+128];
	setp.lt.f64 	%p184, %fd1474, %fd266;
	mov.u64 	%rd450, %rd495;
	mov.f64 	%fd1187, %fd1474;
	mov.f64 	%fd1188, %fd1475;
	mov.f64 	%fd1189, %fd1476;
	mov.f64 	%fd1190, %fd1477;
	mov.f64 	%fd1191, %fd1478;
	mov.f64 	%fd1192, %fd1479;
	mov.f64 	%fd1193, %fd1480;
	@%p184 bra 	$L__BB5_47;
	setp.lt.f64 	%p185, %fd266, %fd1474;
	mov.u64 	%rd450, %rd49;
	mov.f64 	%fd1187, %fd266;
	mov.f64 	%fd1188, %fd265;
	mov.f64 	%fd1189, %fd264;
	mov.f64 	%fd1190, %fd263;
	mov.f64 	%fd1191, %fd262;
	mov.f64 	%fd1192, %fd261;
	mov.f64 	%fd1193, %fd260;
	@%p185 bra 	$L__BB5_47;
	setp.lt.s64 	%p186, %rd495, %rd49;
	min.s64 	%rd450, %rd495, %rd49;
	selp.f64 	%fd1187, %fd1474, %fd266, %p186;
	selp.f64 	%fd1188, %fd1475, %fd265, %p186;
	selp.f64 	%fd1189, %fd1476, %fd264, %p186;
	selp.f64 	%fd1190, %fd1477, %fd263, %p186;
	selp.f64 	%fd1191, %fd1478, %fd262, %p186;
	selp.f64 	%fd1192, %fd1479, %fd261, %p186;
	selp.f64 	%fd1193, %fd1480, %fd260, %p186;
$L__BB5_47:
	ld.shared.f64 	%fd281, [_ZN6thrust24THRUST_300001_SM_1000_NS8cuda_cub4core6detail5shmemE+136];
	ld.shared.v2.f64 	{%fd282, %fd283}, [_ZN6thrust24THRUST_300001_SM_1000_NS8cuda_cub4core6detail5shmemE+144];
	ld.shared.v2.f64 	{%fd284, %fd285}, [_ZN6thrust24THRUST_300001_SM_1000_NS8cuda_cub4core6detail5shmemE+160];
	ld.shared.v2.f64 	{%fd286, %fd287}, [_ZN6thrust24THRUST_300001_SM_1000_NS8cuda_cub4core6detail5shmemE+176];
	ld.shared.u64 	%rd52, [_ZN6thrust24THRUST_300001_SM_1000_NS8cuda_cub4core6detail5shmemE+192];
	setp.lt.f64 	%p187, %fd1187, %fd287;
	mov.u64 	%rd451, %rd450;
	mov.f64 	%fd1194, %fd1187;
	mov.f64 	%fd1195, %fd1188;
	mov.f64 	%fd1196, %fd1189;
	mov.f64 	%fd1197, %fd1190;
	mov.f64 	%fd1198, %fd1191;
	mov.f64 	%fd1199, %fd1192;
	mov.f64 	%fd1200, %fd1193;
	@%p187 bra 	$L__BB5_50;
	setp.lt.f64 	%p188, %fd287, %fd1187;
	mov.u64 	%rd451, %rd52;
	mov.f64 	%fd1194, %fd287;
	mov.f64 	%fd1195, %fd286;
	mov.f64 	%fd1196, %fd285;
	mov.f64 	%fd1197, %fd284;
	mov.f64 	%fd1198, %fd283;
	mov.f64 	%fd1199, %fd282;
	mov.f64 	%fd1200, %fd281;
	@%p188 bra 	$L__BB5_50;
	setp.lt.s64 	%p189, %rd450, %rd52;
	min.s64 	%rd451, %rd450, %rd52;
	selp.f64 	%fd1194, %fd1187, %fd287, %p189;
	selp.f64 	%fd1195, %fd1188, %fd286, %p189;
	selp.f64 	%fd1196, %fd1189, %fd285, %p189;
	selp.f64 	%fd1197, %fd1190, %fd284, %p189;
	selp.f64 	%fd1198, %fd1191, %fd283, %p189;
	selp.f64 	%fd1199, %fd1192, %fd282, %p189;
	selp.f64 	%fd1200, %fd1193, %fd281, %p189;
$L__BB5_50:
	ld.shared.f64 	%fd302, [_ZN6thrust24THRUST_300001_SM_1000_NS8cuda_cub4core6detail5shmemE+200];
	ld.shared.v2.f64 	{%fd303, %fd304}, [_ZN6thrust24THRUST_300001_SM_1000_NS8cuda_cub4core6detail5shmemE+208];
	ld.shared.v2.f64 	{%fd305, %fd306}, [_ZN6thrust24THRUST_300001_SM_1000_NS8cuda_cub4core6detail5shmemE+224];
	ld.shared.v2.f64 	{%fd307, %fd308}, [_ZN6thrust24THRUST_300001_SM_1000_NS8cuda_cub4core6detail5shmemE+240];
	ld.shared.u64 	%rd55, [_ZN6thrust24THRUST_300001_SM_1000_NS8cuda_cub4core6detail5shmemE+256];
	setp.lt.f64 	%p190, %fd1194, %fd308;
	mov.u64 	%rd452, %rd451;
	mov.f64 	%fd1201, %fd1194;
	mov.f64 	%fd1202, %fd1195;
	mov.f64 	%fd1203, %fd1196;
	mov.f64 	%fd1204, %fd1197;
	mov.f64 	%fd1205, %fd1198;
	mov.f64 	%fd1206, %fd1199;
	mov.f64 	%fd1207, %fd1200;
	@%p190 bra 	$L__BB5_53;
	setp.lt.f64 	%p191, %fd308, %fd1194;
	mov.u64 	%rd452, %rd55;
	mov.f64 	%fd1201, %fd308;
	mov.f64 	%fd1202, %fd307;
	mov.f64 	%fd1203, %fd306;
	mov.f64 	%fd1204, %fd305;
	mov.f64 	%fd1205, %fd304;
	mov.f64 	%fd1206, %fd303;
	mov.f64 	%fd1207, %fd302;
	@%p191 bra 	$L__BB5_53;
	setp.lt.s64 	%p192, %rd451, %rd55;
	min.s64 	%rd452, %rd451, %rd55;
	selp.f64 	%fd1201, %fd1194, %fd308, %p192;
	selp.f64 	%fd1202, %fd1195, %fd307, %p192;
	selp.f64 	%fd1203, %fd1196, %fd306, %p192;
	selp.f64 	%fd1204, %fd1197, %fd305, %p192;
	selp.f64 	%fd1205, %fd1198, %fd304, %p192;
	selp.f64 	%fd1206, %fd1199, %fd303, %p192;
	selp.f64 	%fd1207, %fd1200, %fd302, %p192;
$L__BB5_53:
	ld.shared.f64 	%fd323, [_ZN6thrust24THRUST_300001_SM_1000_NS8cuda_cub4core6detail5shmemE+264];
	ld.shared.v2.f64 	{%fd324, %fd325}, [_ZN6thrust24THRUST_300001_SM_1000_NS8cuda_cub4core6detail5shmemE+272];
	ld.shared.v2.f64 	{%fd326, %fd327}, [_ZN6thrust24THRUST_300001_SM_1000_NS8cuda_cub4core6detail5shmemE+288];
	ld.shared.v2.f64 	{%fd328, %fd329}, [_ZN6thrust24THRUST_300001_SM_1000_NS8cuda_cub4core6detail5shmemE+304];
	ld.shared.u64 	%rd58, [_ZN6thrust24THRUST_300001_SM_1000_NS8cuda_cub4core6detail5shmemE+320];
	setp.lt.f64 	%p193, %fd1201, %fd329;
	mov.u64 	%rd453, %rd452;
	mov.f64 	%fd1208, %fd1201;
	mov.f64 	%fd1209, %fd1202;
	mov.f64 	%fd1210, %fd1203;
	mov.f64 	%fd1211, %fd1204;
	mov.f64 	%fd1212, %fd1205;
	mov.f64 	%fd1213, %fd1206;
	mov.f64 	%fd1214, %fd1207;
	@%p193 bra 	$L__BB5_56;
	setp.lt.f64 	%p194, %fd329, %fd1201;
	mov.u64 	%rd453, %rd58;
	mov.f64 	%fd1208, %fd329;
	mov.f64 	%fd1209, %fd328;
	mov.f64 	%fd1210, %fd327;
	mov.f64 	%fd1211, %fd326;
	mov.f64 	%fd1212, %fd325;
	mov.f64 	%fd1213, %fd324;
	mov.f64 	%fd1214, %fd323;
	@%p194 bra 	$L__BB5_56;
	setp.lt.s64 	%p195, %rd452, %rd58;
	min.s64 	%rd453, %rd452, %rd58;
	selp.f64 	%fd1208, %fd1201, %fd329, %p195;
	selp.f64 	%fd1209, %fd1202, %fd328, %p195;
	selp.f64 	%fd1210, %fd1203, %fd327, %p195;
	selp.f64 	%fd1211, %fd1204, %fd326, %p195;
	selp.f64 	%fd1212, %fd1205, %fd325, %p195;
	selp.f64 	%fd1213, %fd1206, %fd324, %p195;
	selp.f64 	%fd1214, %fd1207, %fd323, %p195;
$L__BB5_56:
	ld.shared.f64 	%fd344, [_ZN6thrust24THRUST_300001_SM_1000_NS8cuda_cub4core6detail5shmemE+328];
	ld.shared.v2.f64 	{%fd345, %fd346}, [_ZN6thrust24THRUST_300001_SM_1000_NS8cuda_cub4core6detail5shmemE+336];
	ld.shared.v2.f64 	{%fd347, %fd348}, [_ZN6thrust24THRUST_300001_SM_1000_NS8cuda_cub4core6detail5shmemE+352];
	ld.shared.v2.f64 	{%fd349, %fd350}, [_ZN6thrust24THRUST_300001_SM_1000_NS8cuda_cub4core6detail5shmemE+368];
	ld.shared.u64 	%rd61, [_ZN6thrust24THRUST_300001_SM_1000_NS8cuda_cub4core6detail5shmemE+384];
	setp.lt.f64 	%p196, %fd1208, %fd350;
	mov.u64 	%rd454, %rd453;
	mov.f64 	%fd1215, %fd1208;
	mov.f64 	%fd1216, %fd1209;
	mov.f64 	%fd1217, %fd1210;
	mov.f64 	%fd1218, %fd1211;
	mov.f64 	%fd1219, %fd1212;
	mov.f64 	%fd1220, %fd1213;
	mov.f64 	%fd1221, %fd1214;
	@%p196 bra 	$L__BB5_59;
	setp.lt.f64 	%p197, %fd350, %fd1208;
	mov.u64 	%rd454, %rd61;
	mov.f64 	%fd1215, %fd350;
	mov.f64 	%fd1216, %fd349;
	mov.f64 	%fd1217, %fd348;
	mov.f64 	%fd1218, %fd347;
	mov.f64 	%fd1219, %fd346;
	mov.f64 	%fd1220, %fd345;
	mov.f64 	%fd1221, %fd344;
	@%p197 bra 	$L__BB5_59;
	setp.lt.s64 	%p198, %rd453, %rd61;
	min.s64 	%rd454, %rd453, %rd61;
	selp.f64 	%fd1215, %fd1208, %fd350, %p198;
	selp.f64 	%fd1216, %fd1209, %fd349, %p198;
	selp.f64 	%fd1217, %fd1210, %fd348, %p198;
	selp.f64 	%fd1218, %fd1211, %fd347, %p198;
	selp.f64 	%fd1219, %fd1212, %fd346, %p198;
	selp.f64 	%fd1220, %fd1213, %fd345, %p198;
	selp.f64 	%fd1221, %fd1214, %fd344, %p198;
$L__BB5_59:
	ld.shared.f64 	%fd365, [_ZN6thrust24THRUST_300001_SM_1000_NS8cuda_cub4core6detail5shmemE+392];
	ld.shared.v2.f64 	{%fd366, %fd367}, [_ZN6thrust24THRUST_300001_SM_1000_NS8cuda_cub4core6detail5shmemE+400];
	ld.shared.v2.f64 	{%fd368, %fd369}, [_ZN6thrust24THRUST_300001_SM_1000_NS8cuda_cub4core6detail5shmemE+416];
	ld.shared.v2.f64 	{%fd370, %fd371}, [_ZN6thrust24THRUST_300001_SM_1000_NS8cuda_cub4core6detail5shmemE+432];
	ld.shared.u64 	%rd64, [_ZN6thrust24THRUST_300001_SM_1000_NS8cuda_cub4core6detail5shmemE+448];
	setp.lt.f64 	%p199, %fd1215, %fd371;
	mov.u64 	%rd455, %rd454;
	mov.f64 	%fd1222, %fd1215;
	mov.f64 	%fd1223, %fd1216;
	mov.f64 	%fd1224, %fd1217;
	mov.f64 	%fd1225, %fd1218;
	mov.f64 	%fd1226, %fd1219;
	mov.f64 	%fd1227, %fd1220;
	mov.f64 	%fd1228, %fd1221;
	@%p199 bra 	$L__BB5_62;
	setp.lt.f64 	%p200, %fd371, %fd1215;
	mov.u64 	%rd455, %rd64;
	mov.f64 	%fd1222, %fd371;
	mov.f64 	%fd1223, %fd370;
	mov.f64 	%fd1224, %fd369;
	mov.f64 	%fd1225, %fd368;
	mov.f64 	%fd1226, %fd367;
	mov.f64 	%fd1227, %fd366;
	mov.f64 	%fd1228, %fd365;
	@%p200 bra 	$L__BB5_62;
	setp.lt.s64 	%p201, %rd454, %rd64;
	min.s64 	%rd455, %rd454, %rd64;
	selp.f64 	%fd1222, %fd1215, %fd371, %p201;
	selp.f64 	%fd1223, %fd1216, %fd370, %p201;
	selp.f64 	%fd1224, %fd1217, %fd369, %p201;
	selp.f64 	%fd1225, %fd1218, %fd368, %p201;
	selp.f64 	%fd1226, %fd1219, %fd367, %p201;
	selp.f64 	%fd1227, %fd1220, %fd366, %p201;
	selp.f64 	%fd1228, %fd1221, %fd365, %p201;
$L__BB5_62:
	ld.shared.f64 	%fd386, [_ZN6thrust24THRUST_300001_SM_1000_NS8cuda_cub4core6detail5shmemE+456];
	ld.shared.v2.f64 	{%fd387, %fd388}, [_ZN6thrust24THRUST_300001_SM_1000_NS8cuda_cub4core6detail5shmemE+464];
	ld.shared.v2.f64 	{%fd389, %fd390}, [_ZN6thrust24THRUST_300001_SM_1000_NS8cuda_cub4core6detail5shmemE+480];
	ld.shared.v2.f64 	{%fd391, %fd392}, [_ZN6thrust24THRUST_300001_SM_1000_NS8cuda_cub4core6detail5shmemE+496];
	ld.shared.u64 	%rd67, [_ZN6thrust24THRUST_300001_SM_1000_NS8cuda_cub4core6detail5shmemE+512];
	setp.lt.f64 	%p202, %fd1222, %fd392;
	mov.u64 	%rd495, %rd455;
	mov.f64 	%fd1474, %fd1222;
	mov.f64 	%fd1475, %fd1223;
	mov.f64 	%fd1476, %fd1224;
	mov.f64 	%fd1477, %fd1225;
	mov.f64 	%fd1478, %fd1226;
	mov.f64 	%fd1479, %fd1227;
	mov.f64 	%fd1480, %fd1228;
	@%p202 bra 	$L__BB5_185;
	setp.lt.f64 	%p203, %fd392, %fd1222;
	mov.u64 	%rd495, %rd67;
	mov.f64 	%fd1474, %fd392;
	mov.f64 	%fd1475, %fd391;
	mov.f64 	%fd1476, %fd390;
	mov.f64 	%fd1477, %fd389;
	mov.f64 	%fd1478, %fd388;
	mov.f64 	%fd1479, %fd387;
	mov.f64 	%fd1480, %fd386;
	@%p203 bra 	$L__BB5_185;
	setp.lt.s64 	%p204, %rd455, %rd67;
	min.s64 	%rd495, %rd455, %rd67;
	selp.f64 	%fd1474, %fd1222, %fd392, %p204;
	selp.f64 	%fd1475, %fd1223, %fd391, %p204;
	selp.f64 	%fd1476, %fd1224, %fd390, %p204;
	selp.f64 	%fd1477, %fd1225, %fd389, %p204;
	selp.f64 	%fd1478, %fd1226, %fd388, %p204;
	selp.f64 	%fd1479, %fd1227, %fd387, %p204;
	selp.f64 	%fd1480, %fd1228, %fd386, %p204;
	bra.uni 	$L__BB5_185;
$L__BB5_65:
	// begin inline asm
	mov.u32 %r467, %laneid;
	// end inline asm
	and.b32  	%r548, %r4, 992;
	add.s32 	%r549, %r548, 32;
	setp.gt.s32 	%p101, %r549, %r3;
	not.b32 	%r550, %r548;
	add.s32 	%r551, %r3, %r550;
	selp.b32 	%r546, %r551, 31, %p101;
	mov.b64 	%rd288, %fd1144;
	mov.b64 	{%r469, %r474}, %rd288;
	mov.b32 	%r545, 1;
	mov.b32 	%r547, -1;
	// begin inline asm
	shfl.sync.down.b32 %r468, %r469, %r545, %r546, %r547;
	// end inline asm
	// begin inline asm
	shfl.sync.down.b32 %r473, %r474, %r545, %r546, %r547;
	// end inline asm
	mov.b64 	%rd289, {%r468, %r473};
	mov.b64 	%fd400, %rd289;
	mov.b64 	%rd290, %fd1143;
	mov.b64 	{%r479, %r484}, %rd290;
	// begin inline asm
	shfl.sync.down.b32 %r478, %r479, %r545, %r546, %r547;
	// end inline asm
	// begin inline asm
	shfl.sync.down.b32 %r483, %r484, %r545, %r546, %r547;
	// end inline asm
	mov.b64 	%rd291, {%r478, %r483};
	mov.b64 	%fd401, %rd291;
	mov.b64 	%rd292, %fd1142;
	mov.b64 	{%r489, %r494}, %rd292;
	// begin inline asm
	shfl.sync.down.b32 %r488, %r489, %r545, %r546, %r547;
	// end inline asm
	// begin inline asm
	shfl.sync.down.b32 %r493, %r494, %r545, %r546, %r547;
	// end inline asm
	mov.b64 	%rd293, {%r488, %r493};
	mov.b64 	%fd402, %rd293;
	mov.b64 	%rd294, %fd1141;
	mov.b64 	{%r499, %r504}, %rd294;
	// begin inline asm
	shfl.sync.down.b32 %r498, %r499, %r545, %r546, %r547;
	// end inline asm
	// begin inline asm
	shfl.sync.down.b32 %r503, %r504, %r545, %r546, %r547;
	// end inline asm
	mov.b64 	%rd295, {%r498, %r503};
	mov.b64 	%fd403, %rd295;
	mov.b64 	%rd296, %fd1140;
	mov.b64 	{%r509, %r514}, %rd296;
	// begin inline asm
	shfl.sync.down.b32 %r508, %r509, %r545, %r546, %r547;
	// end inline asm
	// begin inline asm
	shfl.sync.down.b32 %r513, %r514, %r545, %r546, %r547;
	// end inline asm
	mov.b64 	%rd297, {%r508, %r513};
	mov.b64 	%fd404, %rd297;
	mov.b64 	%rd298, %fd1139;
	mov.b64 	{%r519, %r524}, %rd298;
	// begin inline asm
	shfl.sync.down.b32 %r518, %r519, %r545, %r546, %r547;
	// end inline asm
	// begin inline asm
	shfl.sync.down.b32 %r523, %r524, %r545, %r546, %r547;
	// end inline asm
	mov.b64 	%rd299, {%r518, %r523};
	mov.b64 	%fd405, %rd299;
	mov.b64 	%rd300, %fd1138;
	mov.b64 	{%r529, %r534}, %rd300;
	// begin inline asm
	shfl.sync.down.b32 %r528, %r529, %r545, %r546, %r547;
	// end inline asm
	// begin inline asm
	shfl.sync.down.b32 %r533, %r534, %r545, %r546, %r547;
	// end inline asm
	mov.b64 	%rd301, {%r528, %r533};
	mov.b64 	%fd406, %rd301;
	mov.b64 	{%r539, %r544}, %rd443;
	// begin inline asm
	shfl.sync.down.b32 %r538, %r539, %r545, %r546, %r547;
	// end inline asm
	// begin inline asm
	shfl.sync.down.b32 %r543, %r544, %r545, %r546, %r547;
	// end inline asm
	mov.b64 	%rd69, {%r538, %r543};
	setp.ge.s32 	%p102, %r467, %r546;
	setp.lt.f64 	%p103, %fd1138, %fd406;
	or.pred  	%p104, %p102, %p103;
	mov.u64 	%rd456, %rd443;
	mov.f64 	%fd1229, %fd1138;
	mov.f64 	%fd1230, %fd1139;
	mov.f64 	%fd1231, %fd1140;
	mov.f64 	%fd1232, %fd1141;
	mov.f64 	%fd1233, %fd1142;
	mov.f64 	%fd1234, %fd1143;
	mov.f64 	%fd1235, %fd1144;
	@%p104 bra 	$L__BB5_68;
	setp.gt.f64 	%p105, %fd1138, %fd406;
	mov.u64 	%rd456, %rd69;
	mov.f64 	%fd1229, %fd406;
	mov.f64 	%fd1230, %fd405;
	mov.f64 	%fd1231, %fd404;
	mov.f64 	%fd1232, %fd403;
	mov.f64 	%fd1233, %fd402;
	mov.f64 	%fd1234, %fd401;
	mov.f64 	%fd1235, %fd400;
	@%p105 bra 	$L__BB5_68;
	setp.lt.s64 	%p106, %rd443, %rd69;
	min.s64 	%rd456, %rd443, %rd69;
	selp.f64 	%fd1229, %fd1138, %fd406, %p106;
	selp.f64 	%fd1230, %fd1139, %fd405, %p106;
	selp.f64 	%fd1231, %fd1140, %fd404, %p106;
	selp.f64 	%fd1232, %fd1141, %fd403, %p106;
	selp.f64 	%fd1233, %fd1142, %fd402, %p106;
	selp.f64 	%fd1234, %fd1143, %fd401, %p106;
	selp.f64 	%fd1235, %fd1144, %fd400, %p106;
$L__BB5_68:
	mov.b64 	%rd302, %fd1235;
	mov.b64 	{%r553, %r558}, %rd302;
	mov.b32 	%r629, 2;
	mov.b32 	%r631, -1;
	// begin inline asm
	shfl.sync.down.b32 %r552, %r553, %r629, %r546, %r631;
	// end inline asm
	// begin inline asm
	shfl.sync.down.b32 %r557, %r558, %r629, %r546, %r631;
	// end inline asm
	mov.b64 	%rd303, {%r552, %r557};
	mov.b64 	%fd421, %rd303;
	mov.b64 	%rd304, %fd1234;
	mov.b64 	{%r563, %r568}, %rd304;
	// begin inline asm
	shfl.sync.down.b32 %r562, %r563, %r629, %r546, %r631;
	// end inline asm
	// begin inline asm
	shfl.sync.down.b32 %r567, %r568, %r629, %r546, %r631;
	// end inline asm
	mov.b64 	%rd305, {%r562, %r567};
	mov.b64 	%fd422, %rd305;
	mov.b64 	%rd306, %fd1233;
	mov.b64 	{%r573, %r578}, %rd306;
	// begin inline asm
	shfl.sync.down.b32 %r572, %r573, %r629, %r546, %r631;
	// end inline asm
	// begin inline asm
	shfl.sync.down.b32 %r577, %r578, %r629, %r546, %r631;
	// end inline asm
	mov.b64 	%rd307, {%r572, %r577};
	mov.b64 	%fd423, %rd307;
	mov.b64 	%rd308, %fd1232;
	mov.b64 	{%r583, %r588}, %rd308;
	// begin inline asm
	shfl.sync.down.b32 %r582, %r583, %r629, %r546, %r631;
	// end inline asm
	// begin inline asm
	shfl.sync.down.b32 %r587, %r588, %r629, %r546, %r631;
	// end inline asm
	mov.b64 	%rd309, {%r582, %r587};
	mov.b64 	%fd424, %rd309;
	mov.b64 	%rd310, %fd1231;
	mov.b64 	{%r593, %r598}, %rd310;
	// begin inline asm
	shfl.sync.down.b32 %r592, %r593, %r629, %r546, %r631;
	// end inline asm
	// begin inline asm
	shfl.sync.down.b32 %r597, %r598, %r629, %r546, %r631;
	// end inline asm
	mov.b64 	%rd311, {%r592, %r597};
	mov.b64 	%fd425, %rd311;
	mov.b64 	%rd312, %fd1230;
	mov.b64 	{%r603, %r608}, %rd312;
	// begin inline asm
	shfl.sync.down.b32 %r602, %r603, %r629, %r546, %r631;
	// end inline asm
	// begin inline asm
	shfl.sync.down.b32 %r607, %r608, %r629, %r546, %r631;
	// end inline asm
	mov.b64 	%rd313, {%r602, %r607};
	mov.b64 	%fd426, %rd313;
	mov.b64 	%rd314, %fd1229;
	mov.b64 	{%r613, %r618}, %rd314;
	// begin inline asm
	shfl.sync.down.b32 %r612, %r613, %r629, %r546, %r631;
	// end inline asm
	// begin inline asm
	shfl.sync.down.b32 %r617, %r618, %r629, %r546, %r631;
	// end inline asm
	mov.b64 	%rd315, {%r612, %r617};
	mov.b64 	%fd427, %rd315;
	mov.b64 	{%r623, %r628}, %rd456;
	// begin inline asm
	shfl.sync.down.b32 %r622, %r623, %r629, %r546, %r631;
	// end inline asm
	// begin inline asm
	shfl.sync.down.b32 %r627, %r628, %r629, %r546, %r631;
	// end inline asm
	mov.b64 	%rd72, {%r622, %r627};
	add.s32 	%r632, %r467, 2;
	setp.gt.s32 	%p107, %r632, %r546;
	setp.lt.f64 	%p108, %fd1229, %fd427;
	or.pred  	%p109, %p107, %p108;
	mov.u64 	%rd457, %rd456;
	mov.f64 	%fd1236, %fd1229;
	mov.f64 	%fd1237, %fd1230;
	mov.f64 	%fd1238, %fd1231;
	mov.f64 	%fd1239, %fd1232;
	mov.f64 	%fd1240, %fd1233;
	mov.f64 	%fd1241, %fd1234;
	mov.f64 	%fd1242, %fd1235;
	@%p109 bra 	$L__BB5_71;
	setp.gt.f64 	%p110, %fd1229, %fd427;
	mov.u64 	%rd457, %rd72;
	mov.f64 	%fd1236, %fd427;
	mov.f64 	%fd1237, %fd426;
	mov.f64 	%fd1238, %fd425;
	mov.f64 	%fd1239, %fd424;
	mov.f64 	%fd1240, %fd423;
	mov.f64 	%fd1241, %fd422;
	mov.f64 	%fd1242, %fd421;
	@%p110 bra 	$L__BB5_71;
	setp.lt.s64 	%p111, %rd456, %rd72;
	min.s64 	%rd457, %rd456, %rd72;
	selp.f64 	%fd1236, %fd1229, %fd427, %p111;
	selp.f64 	%fd1237, %fd1230, %fd426, %p111;
	selp.f64 	%fd1238, %fd1231, %fd425, %p111;
	selp.f64 	%fd1239, %fd1232, %fd424, %p111;
	selp.f64 	%fd1240, %fd1233, %fd423, %p111;
	selp.f64 	%fd1241, %fd1234, %fd422, %p111;
	selp.f64 	%fd1242, %fd1235, %fd421, %p111;
$L__BB5_71:
	mov.b64 	%rd316, %fd1242;
	mov.b64 	{%r634, %r639}, %rd316;
	mov.b32 	%r710, 4;
	mov.b32 	%r712, -1;
	// begin inline asm
	shfl.sync.down.b32 %r633, %r634, %r710, %r546, %r712;
	// end inline asm
	// begin inline asm
	shfl.sync.down.b32 %r638, %r639, %r710, %r546, %r712;
	// end inline asm
	mov.b64 	%rd317, {%r633, %r638};
	mov.b64 	%fd442, %rd317;
	mov.b64 	%rd318, %fd1241;
	mov.b64 	{%r644, %r649}, %rd318;
	// begin inline asm
	shfl.sync.down.b32 %r643, %r644, %r710, %r546, %r712;
	// end inline asm
	// begin inline asm
	shfl.sync.down.b32 %r648, %r649, %r710, %r546, %r712;
	// end inline asm
	mov.b64 	%rd319, {%r643, %r648};
	mov.b64 	%fd443, %rd319;
	mov.b64 	%rd320, %fd1240;
	mov.b64 	{%r654, %r659}, %rd320;
	// begin inline asm
	shfl.sync.down.b32 %r653, %r654, %r710, %r546, %r712;
	// end inline asm
	// begin inline asm
	shfl.sync.down.b32 %r658, %r659, %r710, %r546, %r712;
	// end inline asm
	mov.b64 	%rd321, {%r653, %r658};
	mov.b64 	%fd444, %rd321;
	mov.b64 	%rd322, %fd1239;
	mov.b64 	{%r664, %r669}, %rd322;
	// begin inline asm
	shfl.sync.down.b32 %r663, %r664, %r710, %r546, %r712;
	// end inline asm
	// begin inline asm
	shfl.sync.down.b32 %r668, %r669, %r710, %r546, %r712;
	// end inline asm
	mov.b64 	%rd323, {%r663, %r668};
	mov.b64 	%fd445, %rd323;
	mov.b64 	%rd324, %fd1238;
	mov.b64 	{%r674, %r679}, %rd324;
	// begin inline asm
	shfl.sync.down.b32 %r673, %r674, %r710, %r546, %r712;
	// end inline asm
	// begin inline asm
	shfl.sync.down.b32 %r678, %r679, %r710, %r546, %r712;
	// end inline asm
	mov.b64 	%rd325, {%r673, %r678};
	mov.b64 	%fd446, %rd325;
	mov.b64 	%rd326, %fd1237;
	mov.b64 	{%r684, %r689}, %rd326;
	// begin inline asm
	shfl.sync.down.b32 %r683, %r684, %r710, %r546, %r712;
	// end inline asm
	// begin inline asm
	shfl.sync.down.b32 %r688, %r689, %r710, %r546, %r712;
	// end inline asm
	mov.b64 	%rd327, {%r683, %r688};
	mov.b64 	%fd447, %rd327;
	mov.b64 	%rd328, %fd1236;
	mov.b64 	{%r694, %r699}, %rd328;
	// begin inline asm
	shfl.sync.down.b32 %r693, %r694, %r710, %r546, %r712;
	// end inline asm
	// begin inline asm
	shfl.sync.down.b32 %r698, %r699, %r710, %r546, %r712;
	// end inline asm
	mov.b64 	%rd329, {%r693, %r698};
	mov.b64 	%fd448, %rd329;
	mov.b64 	{%r704, %r709}, %rd457;
	// begin inline asm
	shfl.sync.down.b32 %r703, %r704, %r710, %r546, %r712;
	// end inline asm
	// begin inline asm
	shfl.sync.down.b32 %r708, %r709, %r710, %r546, %r712;
	// end inline asm
	mov.b64 	%rd75, {%r703, %r708};
	add.s32 	%r713, %r467, 4;
	setp.gt.s32 	%p112, %r713, %r546;
	setp.lt.f64 	%p113, %fd1236, %fd448;
	or.pred  	%p114, %p112, %p113;
	mov.u64 	%rd458, %rd457;
	mov.f64 	%fd1243, %fd1236;
	mov.f64 	%fd1244, %fd1237;
	mov.f64 	%fd1245, %fd1238;
	mov.f64 	%fd1246, %fd1239;
	mov.f64 	%fd1247, %fd1240;
	mov.f64 	%fd1248, %fd1241;
	mov.f64 	%fd1249, %fd1242;
	@%p114 bra 	$L__BB5_74;
	setp.gt.f64 	%p115, %fd1236, %fd448;
	mov.u64 	%rd458, %rd75;
	mov.f64 	%fd1243, %fd448;
	mov.f64 	%fd1244, %fd447;
	mov.f64 	%fd1245, %fd446;
	mov.f64 	%fd1246, %fd445;
	mov.f64 	%fd1247, %fd444;
	mov.f64 	%fd1248, %fd443;
	mov.f64 	%fd1249, %fd442;
	@%p115 bra 	$L__BB5_74;
	setp.lt.s64 	%p116, %rd457, %rd75;
	min.s64 	%rd458, %rd457, %rd75;
	selp.f64 	%fd1243, %fd1236, %fd448, %p116;
	selp.f64 	%fd1244, %fd1237, %fd447, %p116;
	selp.f64 	%fd1245, %fd1238, %fd446, %p116;
	selp.f64 	%fd1246, %fd1239, %fd445, %p116;
	selp.f64 	%fd1247, %fd1240, %fd444, %p116;
	selp.f64 	%fd1248, %fd1241, %fd443, %p116;
	selp.f64 	%fd1249, %fd1242, %fd442, %p116;
$L__BB5_74:
	mov.b64 	%rd330, %fd1249;
	mov.b64 	{%r715, %r720}, %rd330;
	mov.b32 	%r791, 8;
	mov.b32 	%r793, -1;
	// begin inline asm
	shfl.sync.down.b32 %r714, %r715, %r791, %r546, %r793;
	// end inline asm
	// begin inline asm
	shfl.sync.down.b32 %r719, %r720, %r791, %r546, %r793;
	// end inline asm
	mov.b64 	%rd331, {%r714, %r719};
	mov.b64 	%fd463, %rd331;
	mov.b64 	%rd332, %fd1248;
	mov.b64 	{%r725, %r730}, %rd332;
	// begin inline asm
	shfl.sync.down.b32 %r724, %r725, %r791, %r546, %r793;
	// end inline asm
	// begin inline asm
	shfl.sync.down.b32 %r729, %r730, %r791, %r546, %r793;
	// end inline asm
	mov.b64 	%rd333, {%r724, %r729};
	mov.b64 	%fd464, %rd333;
	mov.b64 	%rd334, %fd1247;
	mov.b64 	{%r735, %r740}, %rd334;
	// begin inline asm
	shfl.sync.down.b32 %r734, %r735, %r791, %r546, %r793;
	// end inline asm
	// begin inline asm
	shfl.sync.down.b32 %r739, %r740, %r791, %r546, %r793;
	// end inline asm
	mov.b64 	%rd335, {%r734, %r739};
	mov.b64 	%fd465, %rd335;
	mov.b64 	%rd336, %fd1246;
	mov.b64 	{%r745, %r750}, %rd336;
	// begin inline asm
	shfl.sync.down.b32 %r744, %r745, %r791, %r546, %r793;
	// end inline asm
	// begin inline asm
	shfl.sync.down.b32 %r749, %r750, %r791, %r546, %r793;
	// end inline asm
	mov.b64 	%rd337, {%r744, %r749};
	mov.b64 	%fd466, %rd337;
	mov.b64 	%rd338, %fd1245;
	mov.b64 	{%r755, %r760}, %rd338;
	// begin inline asm
	shfl.sync.down.b32 %r754, %r755, %r791, %r546, %r793;
	// end inline asm
	// begin inline asm
	shfl.sync.down.b32 %r759, %r760, %r791, %r546, %r793;
	// end inline asm
	mov.b64 	%rd339, {%r754, %r759};
	mov.b64 	%fd467, %rd339;
	mov.b64 	%rd340, %fd1244;
	mov.b64 	{%r765, %r770}, %rd340;
	// begin inline asm
	shfl.sync.down.b32 %r764, %r765, %r791, %r546, %r793;
	// end inline asm
	// begin inline asm
	shfl.sync.down.b32 %r769, %r770, %r791, %r546, %r793;
	// end inline asm
	mov.b64 	%rd341, {%r764, %r769};
	mov.b64 	%fd468, %rd341;
	mov.b64 	%rd342, %fd1243;
	mov.b64 	{%r775, %r780}, %rd342;
	// begin inline asm
	shfl.sync.down.b32 %r774, %r775, %r791, %r546, %r793;
	// end inline asm
	// begin inline asm
	shfl.sync.down.b32 %r779, %r780, %r791, %r546, %r793;
	// end inline asm
	mov.b64 	%rd343, {%r774, %r779};
	mov.b64 	%fd469, %rd343;
	mov.b64 	{%r785, %r790}, %rd458;
	// begin inline asm
	shfl.sync.down.b32 %r784, %r785, %r791, %r546, %r793;
	// end inline asm
	// begin inline asm
	shfl.sync.down.b32 %r789, %r790, %r791, %r546, %r793;
	// end inline asm
	mov.b64 	%rd78, {%r784, %r789};
	add.s32 	%r794, %r467, 8;
	setp.gt.s32 	%p117, %r794, %r546;
	setp.lt.f64 	%p118, %fd1243, %fd469;
	or.pred  	%p119, %p117, %p118;
	mov.u64 	%rd459, %rd458;
	mov.f64 	%fd1250, %fd1243;
	mov.f64 	%fd1251, %fd1244;
	mov.f64 	%fd1252, %fd1245;
	mov.f64 	%fd1253, %fd1246;
	mov.f64 	%fd1254, %fd1247;
	mov.f64 	%fd1255, %fd1248;
	mov.f64 	%fd1256, %fd1249;
	@%p119 bra 	$L__BB5_77;
	setp.gt.f64 	%p120, %fd1243, %fd469;
	mov.u64 	%rd459, %rd78;
	mov.f64 	%fd1250, %fd469;
	mov.f64 	%fd1251, %fd468;
	mov.f64 	%fd1252, %fd467;
	mov.f64 	%fd1253, %fd466;
	mov.f64 	%fd1254, %fd465;
	mov.f64 	%fd1255, %fd464;
	mov.f64 	%fd1256, %fd463;
	@%p120 bra 	$L__BB5_77;
	setp.lt.s64 	%p121, %rd458, %rd78;
	min.s64 	%rd459, %rd458, %rd78;
	selp.f64 	%fd1250, %fd1243, %fd469, %p121;
	selp.f64 	%fd1251, %fd1244, %fd468, %p121;
	selp.f64 	%fd1252, %fd1245, %fd467, %p121;
	selp.f64 	%fd1253, %fd1246, %fd466, %p121;
	selp.f64 	%fd1254, %fd1247, %fd465, %p121;
	selp.f64 	%fd1255, %fd1248, %fd464, %p121;
	selp.f64 	%fd1256, %fd1249, %fd463, %p121;
$L__BB5_77:
	mov.b64 	%rd344, %fd1256;
	mov.b64 	{%r796, %r801}, %rd344;
	mov.b32 	%r872, 16;
	mov.b32 	%r874, -1;
	// begin inline asm
	shfl.sync.down.b32 %r795, %r796, %r872, %r546, %r874;
	// end inline asm
	// begin inline asm
	shfl.sync.down.b32 %r800, %r801, %r872, %r546, %r874;
	// end inline asm
	mov.b64 	%rd345, {%r795, %r800};
	mov.b64 	%fd484, %rd345;
	mov.b64 	%rd346, %fd1255;
	mov.b64 	{%r806, %r811}, %rd346;
	// begin inline asm
	shfl.sync.down.b32 %r805, %r806, %r872, %r546, %r874;
	// end inline asm
	// begin inline asm
	shfl.sync.down.b32 %r810, %r811, %r872, %r546, %r874;
	// end inline asm
	mov.b64 	%rd347, {%r805, %r810};
	mov.b64 	%fd485, %rd347;
	mov.b64 	%rd348, %fd1254;
	mov.b64 	{%r816, %r821}, %rd348;
	// begin inline asm
	shfl.sync.down.b32 %r815, %r816, %r872, %r546, %r874;
	// end inline asm
	// begin inline asm
	shfl.sync.down.b32 %r820, %r821, %r872, %r546, %r874;
	// end inline asm
	mov.b64 	%rd349, {%r815, %r820};
	mov.b64 	%fd486, %rd349;
	mov.b64 	%rd350, %fd1253;
	mov.b64 	{%r826, %r831}, %rd350;
	// begin inline asm
	shfl.sync.down.b32 %r825, %r826, %r872, %r546, %r874;
	// end inline asm
	// begin inline asm
	shfl.sync.down.b32 %r830, %r831, %r872, %r546, %r874;
	// end inline asm
	mov.b64 	%rd351, {%r825, %r830};
	mov.b64 	%fd487, %rd351;
	mov.b64 	%rd352, %fd1252;
	mov.b64 	{%r836, %r841}, %rd352;
	// begin inline asm
	shfl.sync.down.b32 %r835, %r836, %r872, %r546, %r874;
	// end inline asm
	// begin inline asm
	shfl.sync.down.b32 %r840, %r841, %r872, %r546, %r874;
	// end inline asm
	mov.b64 	%rd353, {%r835, %r840};
	mov.b64 	%fd488, %rd353;
	mov.b64 	%rd354, %fd1251;
	mov.b64 	{%r846, %r851}, %rd354;
	// begin inline asm
	shfl.sync.down.b32 %r845, %r846, %r872, %r546, %r874;
	// end inline asm
	// begin inline asm
	shfl.sync.down.b32 %r850, %r851, %r872, %r546, %r874;
	// end inline asm
	mov.b64 	%rd355, {%r845, %r850};
	mov.b64 	%fd489, %rd355;
	mov.b64 	%rd356, %fd1250;
	mov.b64 	{%r856, %r861}, %rd356;
	// begin inline asm
	shfl.sync.down.b32 %r855, %r856, %r872, %r546, %r874;
	// end inline asm
	// begin inline asm
	shfl.sync.down.b32 %r860, %r861, %r872, %r546, %r874;
	// end inline asm
	mov.b64 	%rd357, {%r855, %r860};
	mov.b64 	%fd490, %rd357;
	mov.b64 	{%r866, %r871}, %rd459;
	// begin inline asm
	shfl.sync.down.b32 %r865, %r866, %r872, %r546, %r874;
	// end inline asm
	// begin inline asm
	shfl.sync.down.b32 %r870, %r871, %r872, %r546, %r874;
	// end inline asm
	mov.b64 	%rd81, {%r865, %r870};
	add.s32 	%r875, %r467, 16;
	setp.gt.s32 	%p122, %r875, %r546;
	setp.lt.f64 	%p123, %fd1250, %fd490;
	or.pred  	%p124, %p122, %p123;
	mov.u64 	%rd495, %rd459;
	mov.f64 	%fd1474, %fd1250;
	mov.f64 	%fd1475, %fd1251;
	mov.f64 	%fd1476, %fd1252;
	mov.f64 	%fd1477, %fd1253;
	mov.f64 	%fd1478, %fd1254;
	mov.f64 	%fd1479, %fd1255;
	mov.f64 	%fd1480, %fd1256;
	@%p124 bra 	$L__BB5_80;
	setp.gt.f64 	%p125, %fd1250, %fd490;
	mov.u64 	%rd495, %rd81;
	mov.f64 	%fd1474, %fd490;
	mov.f64 	%fd1475, %fd489;
	mov.f64 	%fd1476, %fd488;
	mov.f64 	%fd1477, %fd487;
	mov.f64 	%fd1478, %fd486;
	mov.f64 	%fd1479, %fd485;
	mov.f64 	%fd1480, %fd484;
	@%p125 bra 	$L__BB5_80;
	setp.lt.s64 	%p126, %rd459, %rd81;
	min.s64 	%rd495, %rd459, %rd81;
	selp.f64 	%fd1474, %fd1250, %fd490, %p126;
	selp.f64 	%fd1475, %fd1251, %fd489, %p126;
	selp.f64 	%fd1476, %fd1252, %fd488, %p126;
	selp.f64 	%fd1477, %fd1253, %fd487, %p126;
	selp.f64 	%fd1478, %fd1254, %fd486, %p126;
	selp.f64 	%fd1479, %fd1255, %fd485, %p126;
	selp.f64 	%fd1480, %fd1256, %fd484, %p126;
$L__BB5_80:
	setp.ne.s32 	%p127, %r467, 0;
	@%p127 bra 	$L__BB5_82;
	shl.b32 	%r876, %r4, 1;
	and.b32  	%r877, %r876, 1984;
	mov.u32 	%r878, _ZN6thrust24THRUST_300001_SM_1000_NS8cuda_cub4core6detail5shmemE;
	add.s32 	%r879, %r878, %r877;
	st.shared.f64 	[%r879+8], %fd1480;
	st.shared.v2.f64 	[%r879+16], {%fd1479, %fd1478};
	st.shared.v2.f64 	[%r879+32], {%fd1477, %fd1476};
	st.shared.v2.f64 	[%r879+48], {%fd1475, %fd1474};
	st.shared.u64 	[%r879+64], %rd495;
$L__BB5_82:
	bar.sync 	0;
	setp.ne.s32 	%p128, %r4, 0;
	@%p128 bra 	$L__BB5_185;
	setp.lt.s32 	%p129, %r3, 33;
	mov.f64 	%fd1264, %fd1480;
	mov.f64 	%fd1265, %fd1479;
	mov.f64 	%fd1266, %fd1478;
	mov.f64 	%fd1267, %fd1477;
	mov.f64 	%fd1268, %fd1476;
	mov.f64 	%fd1269, %fd1475;
	mov.f64 	%fd1270, %fd1474;
	mov.u64 	%rd461, %rd495;
	@%p129 bra 	$L__BB5_87;
	ld.shared.f64 	%fd505, [_ZN6thrust24THRUST_300001_SM_1000_NS8cuda_cub4core6detail5shmemE+72];
	ld.shared.v2.f64 	{%fd506, %fd507}, [_ZN6thrust24THRUST_300001_SM_1000_NS8cuda_cub4core6detail5shmemE+80];
	ld.shared.v2.f64 	{%fd508, %fd509}, [_ZN6thrust24THRUST_300001_SM_1000_NS8cuda_cub4core6detail5shmemE+96];
	ld.shared.v2.f64 	{%fd510, %fd511}, [_ZN6thrust24THRUST_300001_SM_1000_NS8cuda_cub4core6detail5shmemE+112];
	ld.shared.u64 	%rd84, [_ZN6thrust24THRUST_300001_SM_1000_NS8cuda_cub4core6detail5shmemE+128];
	setp.lt.f64 	%p130, %fd1474, %fd511;
	mov.f64 	%fd1264, %fd1480;
	mov.f64 	%fd1265, %fd1479;
	mov.f64 	%fd1266, %fd1478;
	mov.f64 	%fd1267, %fd1477;
	mov.f64 	%fd1268, %fd1476;
	mov.f64 	%fd1269, %fd1475;
	mov.f64 	%fd1270, %fd1474;
	mov.u64 	%rd461, %rd495;
	@%p130 bra 	$L__BB5_87;
	setp.lt.f64 	%p131, %fd511, %fd1474;
	mov.f64 	%fd1264, %fd505;
	mov.f64 	%fd1265, %fd506;
	mov.f64 	%fd1266, %fd507;
	mov.f64 	%fd1267, %fd508;
	mov.f64 	%fd1268, %fd509;
	mov.f64 	%fd1269, %fd510;
	mov.f64 	%fd1270, %fd511;
	mov.u64 	%rd461, %rd84;
	@%p131 bra 	$L__BB5_87;
	setp.lt.s64 	%p132, %rd495, %rd84;
	min.s64 	%rd461, %rd495, %rd84;
	selp.f64 	%fd1270, %fd1474, %fd511, %p132;
	selp.f64 	%fd1269, %fd1475, %fd510, %p132;
	selp.f64 	%fd1268, %fd1476, %fd509, %p132;
	selp.f64 	%fd1267, %fd1477, %fd508, %p132;
	selp.f64 	%fd1266, %fd1478, %fd507, %p132;
	selp.f64 	%fd1265, %fd1479, %fd506, %p132;
	selp.f64 	%fd1264, %fd1480, %fd505, %p132;
$L__BB5_87:
	setp.lt.s32 	%p133, %r3, 65;
	mov.f64 	%fd1271, %fd1264;
	mov.f64 	%fd1272, %fd1265;
	mov.f64 	%fd1273, %fd1266;
	mov.f64 	%fd1274, %fd1267;
	mov.f64 	%fd1275, %fd1268;
	mov.f64 	%fd1276, %fd1269;
	mov.f64 	%fd1277, %fd1270;
	mov.u64 	%rd462, %rd461;
	@%p133 bra 	$L__BB5_91;
	ld.shared.f64 	%fd526, [_ZN6thrust24THRUST_300001_SM_1000_NS8cuda_cub4core6detail5shmemE+136];
	ld.shared.v2.f64 	{%fd527, %fd528}, [_ZN6thrust24THRUST_300001_SM_1000_NS8cuda_cub4core6detail5shmemE+144];
	ld.shared.v2.f64 	{%fd529, %fd530}, [_ZN6thrust24THRUST_300001_SM_1000_NS8cuda_cub4core6detail5shmemE+160];
	ld.shared.v2.f64 	{%fd531, %fd532}, [_ZN6thrust24THRUST_300001_SM_1000_NS8cuda_cub4core6detail5shmemE+176];
	ld.shared.u64 	%rd87, [_ZN6thrust24THRUST_300001_SM_1000_NS8cuda_cub4core6detail5shmemE+192];
	setp.lt.f64 	%p134, %fd1270, %fd532;
	mov.f64 	%fd1271, %fd1264;
	mov.f64 	%fd1272, %fd1265;
	mov.f64 	%fd1273, %fd1266;
	mov.f64 	%fd1274, %fd1267;
	mov.f64 	%fd1275, %fd1268;
	mov.f64 	%fd1276, %fd1269;
	mov.f64 	%fd1277, %fd1270;
	mov.u64 	%rd462, %rd461;
	@%p134 bra 	$L__BB5_91;
	setp.lt.f64 	%p135, %fd532, %fd1270;
	mov.f64 	%fd1271, %fd526;
	mov.f64 	%fd1272, %fd527;
	mov.f64 	%fd1273, %fd528;
	mov.f64 	%fd1274, %fd529;
	mov.f64 	%fd1275, %fd530;
	mov.f64 	%fd1276, %fd531;
	mov.f64 	%fd1277, %fd532;
	mov.u64 	%rd462, %rd87;
	@%p135 bra 	$L__BB5_91;
	setp.lt.s64 	%p136, %rd461, %rd87;
	min.s64 	%rd462, %rd461, %rd87;
	selp.f64 	%fd1277, %fd1270, %fd532, %p136;
	selp.f64 	%fd1276, %fd1269, %fd531, %p136;
	selp.f64 	%fd1275, %fd1268, %fd530, %p136;
	selp.f64 	%fd1274, %fd1267, %fd529, %p136;
	selp.f64 	%fd1273, %fd1266, %fd528, %p136;
	selp.f64 	%fd1272, %fd1265, %fd527, %p136;
	selp.f64 	%fd1271, %fd1264, %fd526, %p136;
$L__BB5_91:
	setp.lt.s32 	%p137, %r3, 97;
	mov.f64 	%fd1278, %fd1271;
	mov.f64 	%fd1279, %fd1272;
	mov.f64 	%fd1280, %fd1273;
	mov.f64 	%fd1281, %fd1274;
	mov.f64 	%fd1282, %fd1275;
	mov.f64 	%fd1283, %fd1276;
	mov.f64 	%fd1284, %fd1277;
	mov.u64 	%rd463, %rd462;
	@%p137 bra 	$L__BB5_95;
	ld.shared.f64 	%fd547, [_ZN6thrust24THRUST_300001_SM_1000_NS8cuda_cub4core6detail5shmemE+200];
	ld.shared.v2.f64 	{%fd548, %fd549}, [_ZN6thrust24THRUST_300001_SM_1000_NS8cuda_cub4core6detail5shmemE+208];
	ld.shared.v2.f64 	{%fd550, %fd551}, [_ZN6thrust24THRUST_300001_SM_1000_NS8cuda_cub4core6detail5shmemE+224];
	ld.shared.v2.f64 	{%fd552, %fd553}, [_ZN6thrust24THRUST_300001_SM_1000_NS8cuda_cub4core6detail5shmemE+240];
	ld.shared.u64 	%rd90, [_ZN6thrust24THRUST_300001_SM_1000_NS8cuda_cub4core6detail5shmemE+256];
	setp.lt.f64 	%p138, %fd1277, %fd553;
	mov.f64 	%fd1278, %fd1271;
	mov.f64 	%fd1279, %fd1272;
	mov.f64 	%fd1280, %fd1273;
	mov.f64 	%fd1281, %fd1274;
	mov.f64 	%fd1282, %fd1275;
	mov.f64 	%fd1283, %fd1276;
	mov.f64 	%fd1284, %fd1277;
	mov.u64 	%rd463, %rd462;
	@%p138 bra 	$L__BB5_95;
	setp.lt.f64 	%p139, %fd553, %fd1277;
	mov.f64 	%fd1278, %fd547;
	mov.f64 	%fd1279, %fd548;
	mov.f64 	%fd1280, %fd549;
	mov.f64 	%fd1281, %fd550;
	mov.f64 	%fd1282, %fd551;
	mov.f64 	%fd1283, %fd552;
	mov.f64 	%fd1284, %fd553;
	mov.u64 	%rd463, %rd90;
	@%p139 bra 	$L__BB5_95;
	setp.lt.s64 	%p140, %rd462, %rd90;
	min.s64 	%rd463, %rd462, %rd90;
	selp.f64 	%fd1284, %fd1277, %fd553, %p140;
	selp.f64 	%fd1283, %fd1276, %fd552, %p140;
	selp.f64 	%fd1282, %fd1275, %fd551, %p140;
	selp.f64 	%fd1281, %fd1274, %fd550, %p140;
	selp.f64 	%fd1280, %fd1273, %fd549, %p140;
	selp.f64 	%fd1279, %fd1272, %fd548, %p140;
	selp.f64 	%fd1278, %fd1271, %fd547, %p140;
$L__BB5_95:
	setp.lt.s32 	%p141, %r3, 129;
	mov.f64 	%fd1285, %fd1278;
	mov.f64 	%fd1286, %fd1279;
	mov.f64 	%fd1287, %fd1280;
	mov.f64 	%fd1288, %fd1281;
	mov.f64 	%fd1289, %fd1282;
	mov.f64 	%fd1290, %fd1283;
	mov.f64 	%fd1291, %fd1284;
	mov.u64 	%rd464, %rd463;
	@%p141 bra 	$L__BB5_99;
	ld.shared.f64 	%fd568, [_ZN6thrust24THRUST_300001_SM_1000_NS8cuda_cub4core6detail5shmemE+264];
	ld.shared.v2.f64 	{%fd569, %fd570}, [_ZN6thrust24THRUST_300001_SM_1000_NS8cuda_cub4core6detail5shmemE+272];
	ld.shared.v2.f64 	{%fd571, %fd572}, [_ZN6thrust24THRUST_300001_SM_1000_NS8cuda_cub4core6detail5shmemE+288];
	ld.shared.v2.f64 	{%fd573, %fd574}, [_ZN6thrust24THRUST_300001_SM_1000_NS8cuda_cub4core6detail5shmemE+304];
	ld.shared.u64 	%rd93, [_ZN6thrust24THRUST_300001_SM_1000_NS8cuda_cub4core6detail5shmemE+320];
	setp.lt.f64 	%p142, %fd1284, %fd574;
	mov.f64 	%fd1285, %fd1278;
	mov.f64 	%fd1286, %fd1279;
	mov.f64 	%fd1287, %fd1280;
	mov.f64 	%fd1288, %fd1281;
	mov.f64 	%fd1289, %fd1282;
	mov.f64 	%fd1290, %fd1283;
	mov.f64 	%fd1291, %fd1284;
	mov.u64 	%rd464, %rd463;
	@%p142 bra 	$L__BB5_99;
	setp.lt.f64 	%p143, %fd574, %fd1284;
	mov.f64 	%fd1285, %fd568;
	mov.f64 	%fd1286, %fd569;
	mov.f64 	%fd1287, %fd570;
	mov.f64 	%fd1288, %fd571;
	mov.f64 	%fd1289, %fd572;
	mov.f64 	%fd1290, %fd573;
	mov.f64 	%fd1291, %fd574;
	mov.u64 	%rd464, %rd93;
	@%p143 bra 	$L__BB5_99;
	setp.lt.s64 	%p144, %rd463, %rd93;
	min.s64 	%rd464, %rd463, %rd93;
	selp.f64 	%fd1291, %fd1284, %fd574, %p144;
	selp.f64 	%fd1290, %fd1283, %fd573, %p144;
	selp.f64 	%fd1289, %fd1282, %fd572, %p144;
	selp.f64 	%fd1288, %fd1281, %fd571, %p144;
	selp.f64 	%fd1287, %fd1280, %fd570, %p144;
	selp.f64 	%fd1286, %fd1279, %fd569, %p144;
	selp.f64 	%fd1285, %fd1278, %fd568, %p144;
$L__BB5_99:
	setp.lt.s32 	%p145, %r3, 161;
	mov.f64 	%fd1292, %fd1285;
	mov.f64 	%fd1293, %fd1286;
	mov.f64 	%fd1294, %fd1287;
	mov.f64 	%fd1295, %fd1288;
	mov.f64 	%fd1296, %fd1289;
	mov.f64 	%fd1297, %fd1290;
	mov.f64 	%fd1298, %fd1291;
	mov.u64 	%rd465, %rd464;
	@%p145 bra 	$L__BB5_103;
	ld.shared.f64 	%fd589, [_ZN6thrust24THRUST_300001_SM_1000_NS8cuda_cub4core6detail5shmemE+328];
	ld.shared.v2.f64 	{%fd590, %fd591}, [_ZN6thrust24THRUST_300001_SM_1000_NS8cuda_cub4core6detail5shmemE+336];
	ld.shared.v2.f64 	{%fd592, %fd593}, [_ZN6thrust24THRUST_300001_SM_1000_NS8cuda_cub4core6detail5shmemE+352];
	ld.shared.v2.f64 	{%fd594, %fd595}, [_ZN6thrust24THRUST_300001_SM_1000_NS8cuda_cub4core6detail5shmemE+368];
	ld.shared.u64 	%rd96, [_ZN6thrust24THRUST_300001_SM_1000_NS8cuda_cub4core6detail5shmemE+384];
	setp.lt.f64 	%p146, %fd1291, %fd595;
	mov.f64 	%fd1292, %fd1285;
	mov.f64 	%fd1293, %fd1286;
	mov.f64 	%fd1294, %fd1287;
	mov.f64 	%fd1295, %fd1288;
	mov.f64 	%fd1296, %fd1289;
	mov.f64 	%fd1297, %fd1290;
	mov.f64 	%fd1298, %fd1291;
	mov.u64 	%rd465, %rd464;
	@%p146 bra 	$L__BB5_103;
	setp.lt.f64 	%p147, %fd595, %fd1291;
	mov.f64 	%fd1292, %fd589;
	mov.f64 	%fd1293, %fd590;
	mov.f64 	%fd1294, %fd591;
	mov.f64 	%fd1295, %fd592;
	mov.f64 	%fd1296, %fd593;
	mov.f64 	%fd1297, %fd594;
	mov.f64 	%fd1298, %fd595;
	mov.u64 	%rd465, %rd96;
	@%p147 bra 	$L__BB5_103;
	setp.lt.s64 	%p148, %rd464, %rd96;
	min.s64 	%rd465, %rd464, %rd96;
	selp.f64 	%fd1298, %fd1291, %fd595, %p148;
	selp.f64 	%fd1297, %fd1290, %fd594, %p148;
	selp.f64 	%fd1296, %fd1289, %fd593, %p148;
	selp.f64 	%fd1295, %fd1288, %fd592, %p148;
	selp.f64 	%fd1294, %fd1287, %fd591, %p148;
	selp.f64 	%fd1293, %fd1286, %fd590, %p148;
	selp.f64 	%fd1292, %fd1285, %fd589, %p148;
$L__BB5_103:
	setp.lt.s32 	%p149, %r3, 193;
	mov.f64 	%fd1299, %fd1292;
	mov.f64 	%fd1300, %fd1293;
	mov.f64 	%fd1301, %fd1294;
	mov.f64 	%fd1302, %fd1295;
	mov.f64 	%fd1303, %fd1296;
	mov.f64 	%fd1304, %fd1297;
	mov.f64 	%fd1305, %fd1298;
	mov.u64 	%rd466, %rd465;
	@%p149 bra 	$L__BB5_107;
	ld.shared.f64 	%fd610, [_ZN6thrust24THRUST_300001_SM_1000_NS8cuda_cub4core6detail5shmemE+392];
	ld.shared.v2.f64 	{%fd611, %fd612}, [_ZN6thrust24THRUST_300001_SM_1000_NS8cuda_cub4core6detail5shmemE+400];
	ld.shared.v2.f64 	{%fd613, %fd614}, [_ZN6thrust24THRUST_300001_SM_1000_NS8cuda_cub4core6detail5shmemE+416];
	ld.shared.v2.f64 	{%fd615, %fd616}, [_ZN6thrust24THRUST_300001_SM_1000_NS8cuda_cub4core6detail5shmemE+432];
	ld.shared.u64 	%rd99, [_ZN6thrust24THRUST_300001_SM_1000_NS8cuda_cub4core6detail5shmemE+448];
	setp.lt.f64 	%p150, %fd1298, %fd616;
	mov.f64 	%fd1299, %fd1292;
	mov.f64 	%fd1300, %fd1293;
	mov.f64 	%fd1301, %fd1294;
	mov.f64 	%fd1302, %fd1295;
	mov.f64 	%fd1303, %fd1296;
	mov.f64 	%fd1304, %fd1297;
	mov.f64 	%fd1305, %fd1298;
	mov.u64 	%rd466, %rd465;
	@%p150 bra 	$L__BB5_107;
	setp.lt.f64 	%p151, %fd616, %fd1298;
	mov.f64 	%fd1299, %fd610;
	mov.f64 	%fd1300, %fd611;
	mov.f64 	%fd1301, %fd612;
	mov.f64 	%fd1302, %fd613;
	mov.f64 	%fd1303, %fd614;
	mov.f64 	%fd1304, %fd615;
	mov.f64 	%fd1305, %fd616;
	mov.u64 	%rd466, %rd99;
	@%p151 bra 	$L__BB5_107;
	setp.lt.s64 	%p152, %rd465, %rd99;
	min.s64 	%rd466, %rd465, %rd99;
	selp.f64 	%fd1305, %fd1298, %fd616, %p152;
	selp.f64 	%fd1304, %fd1297, %fd615, %p152;
	selp.f64 	%fd1303, %fd1296, %fd614, %p152;
	selp.f64 	%fd1302, %fd1295, %fd613, %p152;
	selp.f64 	%fd1301, %fd1294, %fd612, %p152;
	selp.f64 	%fd1300, %fd1293, %fd611, %p152;
	selp.f64 	%fd1299, %fd1292, %fd610, %p152;
$L__BB5_107:
	setp.lt.s32 	%p153, %r3, 225;
	mov.u64 	%rd495, %rd466;
	mov.f64 	%fd1474, %fd1305;
	mov.f64 	%fd1475, %fd1304;
	mov.f64 	%fd1476, %fd1303;
	mov.f64 	%fd1477, %fd1302;
	mov.f64 	%fd1478, %fd1301;
	mov.f64 	%fd1479, %fd1300;
	mov.f64 	%fd1480, %fd1299;
	@%p153 bra 	$L__BB5_185;
	ld.shared.f64 	%fd631, [_ZN6thrust24THRUST_300001_SM_1000_NS8cuda_cub4core6detail5shmemE+456];
	ld.shared.v2.f64 	{%fd632, %fd633}, [_ZN6thrust24THRUST_300001_SM_1000_NS8cuda_cub4core6detail5shmemE+464];
	ld.shared.v2.f64 	{%fd634, %fd635}, [_ZN6thrust24THRUST_300001_SM_1000_NS8cuda_cub4core6detail5shmemE+480];
	ld.shared.v2.f64 	{%fd636, %fd637}, [_ZN6thrust24THRUST_300001_SM_1000_NS8cuda_cub4core6detail5shmemE+496];
	ld.shared.u64 	%rd102, [_ZN6thrust24THRUST_300001_SM_1000_NS8cuda_cub4core6detail5shmemE+512];
	setp.lt.f64 	%p154, %fd1305, %fd637;
	mov.u64 	%rd495, %rd466;
	mov.f64 	%fd1474, %fd1305;
	mov.f64 	%fd1475, %fd1304;
	mov.f64 	%fd1476, %fd1303;
	mov.f64 	%fd1477, %fd1302;
	mov.f64 	%fd1478, %fd1301;
	mov.f64 	%fd1479, %fd1300;
	mov.f64 	%fd1480, %fd1299;
	@%p154 bra 	$L__BB5_185;
	setp.lt.f64 	%p155, %fd637, %fd1305;
	mov.u64 	%rd495, %rd102;
	mov.f64 	%fd1474, %fd637;
	mov.f64 	%fd1475, %fd636;
	mov.f64 	%fd1476, %fd635;
	mov.f64 	%fd1477, %fd634;
	mov.f64 	%fd1478, %fd633;
	mov.f64 	%fd1479, %fd632;
	mov.f64 	%fd1480, %fd631;
	@%p155 bra 	$L__BB5_185;
	setp.lt.s64 	%p156, %rd466, %rd102;
	min.s64 	%rd495, %rd466, %rd102;
	selp.f64 	%fd1474, %fd1305, %fd637, %p156;
	selp.f64 	%fd1475, %fd1304, %fd636, %p156;
	selp.f64 	%fd1476, %fd1303, %fd635, %p156;
	selp.f64 	%fd1477, %fd1302, %fd634, %p156;
	selp.f64 	%fd1478, %fd1301, %fd633, %p156;
	selp.f64 	%fd1479, %fd1300, %fd632, %p156;
	selp.f64 	%fd1480, %fd1299, %fd631, %p156;
	bra.uni 	$L__BB5_185;
$L__BB5_111:
	mov.u32 	%r20, %tid.x;
	cvt.u64.u32 	%rd104, %r20;
	add.s64 	%rd182, %rd4, %rd104;
	mad.lo.s64 	%rd183, %rd182, 56, %rd2;
	add.s64 	%rd483, %rd182, %rd3;
	ld.global.f64 	%fd1390, [%rd183];
	ld.global.f64 	%fd1391, [%rd183+8];
	ld.global.f64 	%fd1392, [%rd183+16];
	ld.global.f64 	%fd1393, [%rd183+24];
	ld.global.f64 	%fd1394, [%rd183+32];
	ld.global.f64 	%fd1395, [%rd183+40];
	ld.global.f64 	%fd1396, [%rd183+48];
	setp.le.u64 	%p2, %rd178, %rd5;
	@%p2 bra 	$L__BB5_146;
	setp.ne.s32 	%p3, %r20, 0;
	@%p3 bra 	$L__BB5_114;
	atom.global.add.u64 	%rd184, [%rd1+8], 256;
	add.s64 	%rd185, %rd184, %rd5;
	st.shared.u64 	[_ZN6thrust24THRUST_300001_SM_1000_NS8cuda_cub4core6detail5shmemE+584], %rd185;
$L__BB5_114:
	bar.sync 	0;
	ld.shared.u64 	%rd471, [_ZN6thrust24THRUST_300001_SM_1000_NS8cuda_cub4core6detail5shmemE+584];
	add.s64 	%rd186, %rd471, 256;
	setp.gt.s64 	%p4, %rd186, %rd178;
	@%p4 bra 	$L__BB5_123;
	mov.f64 	%fd1306, %fd1396;
	mov.u64 	%rd468, %rd483;
	mov.f64 	%fd1307, %fd1395;
	mov.f64 	%fd1308, %fd1394;
	mov.f64 	%fd1309, %fd1393;
	mov.f64 	%fd1310, %fd1392;
	mov.f64 	%fd1311, %fd1391;
	mov.f64 	%fd1312, %fd1390;
$L__BB5_116:
	add.s64 	%rd187, %rd471, %rd104;
	mad.lo.s64 	%rd109, %rd187, 56, %rd2;
	add.s64 	%rd110, %rd187, %rd3;
	ld.global.f64 	%fd659, [%rd109+48];
	setp.lt.f64 	%p5, %fd1306, %fd659;
	@%p5 bra 	$L__BB5_120;
	ld.global.f64 	%fd660, [%rd109];
	ld.global.f64 	%fd661, [%rd109+8];
	ld.global.f64 	%fd662, [%rd109+16];
	ld.global.f64 	%fd663, [%rd109+24];
	ld.global.f64 	%fd664, [%rd109+32];
	ld.global.f64 	%fd665, [%rd109+40];
	setp.lt.f64 	%p6, %fd659, %fd1306;
	mov.f64 	%fd1390, %fd660;
	mov.f64 	%fd1391, %fd661;
	mov.f64 	%fd1392, %fd662;
	mov.f64 	%fd1393, %fd663;
	mov.f64 	%fd1394, %fd664;
	mov.f64 	%fd1395, %fd665;
	mov.f64 	%fd1396, %fd659;
	mov.u64 	%rd483, %rd110;
	@%p6 bra 	$L__BB5_120;
	setp.lt.s64 	%p7, %rd468, %rd110;
	mov.f64 	%fd1390, %fd1312;
	mov.f64 	%fd1391, %fd1311;
	mov.f64 	%fd1392, %fd1310;
	mov.f64 	%fd1393, %fd1309;
	mov.f64 	%fd1394, %fd1308;
	mov.f64 	%fd1395, %fd1307;
	mov.f64 	%fd1396, %fd1306;
	mov.u64 	%rd483, %rd468;
	@%p7 bra 	$L__BB5_120;
	mov.f64 	%fd1390, %fd660;
	mov.f64 	%fd1391, %fd661;
	mov.f64 	%fd1392, %fd662;
	mov.f64 	%fd1393, %fd663;
	mov.f64 	%fd1394, %fd664;
	mov.f64 	%fd1395, %fd665;
	mov.f64 	%fd1396, %fd659;
	mov.u64 	%rd483, %rd110;
$L__BB5_120:
	setp.ne.s32 	%p8, %r20, 0;
	bar.sync 	0;
	@%p8 bra 	$L__BB5_122;
	atom.global.add.u64 	%rd188, [%rd1+8], 256;
	add.s64 	%rd189, %rd188, %rd5;
	st.shared.u64 	[_ZN6thrust24THRUST_300001_SM_1000_NS8cuda_cub4core6detail5shmemE+584], %rd189;
$L__BB5_122:
	bar.sync 	0;
	ld.shared.u64 	%rd471, [_ZN6thrust24THRUST_300001_SM_1000_NS8cuda_cub4core6detail5shmemE+584];
	add.s64 	%rd190, %rd471, 256;
	setp.le.s64 	%p9, %rd190, %rd178;
	mov.f64 	%fd1306, %fd1396;
	mov.u64 	%rd468, %rd483;
	mov.f64 	%fd1307, %fd1395;
	mov.f64 	%fd1308, %fd1394;
	mov.f64 	%fd1309, %fd1393;
	mov.f64 	%fd1310, %fd1392;
	mov.f64 	%fd1311, %fd1391;
	mov.f64 	%fd1312, %fd1390;
	@%p9 bra 	$L__BB5_116;
$L__BB5_123:
	setp.le.s64 	%p10, %rd178, %rd471;
	@%p10 bra 	$L__BB5_146;
	cvt.u32.u64 	%r36, %rd471;
	cvt.u32.u64 	%r37, %rd178;
	sub.s32 	%r21, %r37, %r36;
	setp.ge.s32 	%p11, %r20, %r21;
	@%p11 bra 	$L__BB5_146;
	not.b32 	%r39, %r20;
	add.s32 	%r40, %r39, %r37;
	sub.s32 	%r22, %r40, %r36;
	and.b32  	%r42, %r22, 768;
	setp.eq.s32 	%p12, %r42, 768;
	mov.u32 	%r1293, %r20;
	@%p12 bra 	$L__BB5_131;
	add.s64 	%rd192, %rd471, %rd104;
	add.s64 	%rd473, %rd192, %rd3;
	shr.u32 	%r43, %r22, 8;
	add.s32 	%r44, %r43, 1;
	and.b32  	%r45, %r44, 3;
	neg.s32 	%r1291, %r45;
	mad.lo.s64 	%rd193, %rd192, 56, %rd2;
	add.s64 	%rd472, %rd193, 24;
	mov.u32 	%r1293, %r20;
$L__BB5_127:
	.pragma "nounroll";
	mov.f64 	%fd686, %fd1390;
	mov.f64 	%fd685, %fd1391;
	mov.f64 	%fd684, %fd1392;
	mov.f64 	%fd683, %fd1393;
	mov.f64 	%fd682, %fd1394;
	mov.f64 	%fd681, %fd1395;
	mov.u64 	%rd119, %rd483;
	mov.f64 	%fd680, %fd1396;
	ld.global.f64 	%fd687, [%rd472+-24];
	ld.global.f64 	%fd688, [%rd472+-16];
	ld.global.f64 	%fd689, [%rd472+-8];
	ld.global.f64 	%fd690, [%rd472];
	ld.global.f64 	%fd691, [%rd472+8];
	ld.global.f64 	%fd692, [%rd472+16];
	ld.global.f64 	%fd693, [%rd472+24];
	setp.lt.f64 	%p13, %fd680, %fd693;
	@%p13 bra 	$L__BB5_130;
	setp.lt.f64 	%p14, %fd693, %fd680;
	mov.f64 	%fd1390, %fd687;
	mov.f64 	%fd1391, %fd688;
	mov.f64 	%fd1392, %fd689;
	mov.f64 	%fd1393, %fd690;
	mov.f64 	%fd1394, %fd691;
	mov.f64 	%fd1395, %fd692;
	mov.f64 	%fd1396, %fd693;
	mov.u64 	%rd483, %rd473;
	@%p14 bra 	$L__BB5_130;
	setp.lt.s64 	%p15, %rd119, %rd473;
	selp.f64 	%fd1390, %fd686, %fd687, %p15;
	selp.f64 	%fd1391, %fd685, %fd688, %p15;
	selp.f64 	%fd1392, %fd684, %fd689, %p15;
	selp.f64 	%fd1393, %fd683, %fd690, %p15;
	selp.f64 	%fd1394, %fd682, %fd691, %p15;
	selp.f64 	%fd1395, %fd681, %fd692, %p15;
	selp.f64 	%fd1396, %fd680, %fd693, %p15;
	min.s64 	%rd483, %rd119, %rd473;
$L__BB5_130:
	add.s32 	%r1293, %r1293, 256;
	add.s64 	%rd473, %rd473, 256;
	add.s32 	%r1291, %r1291, 1;
	setp.ne.s32 	%p16, %r1291, 0;
	add.s64 	%rd472, %rd472, 14336;
	@%p16 bra 	$L__BB5_127;
$L__BB5_131:
	setp.lt.u32 	%p17, %r22, 768;
	@%p17 bra 	$L__BB5_146;
	add.s32 	%r1294, %r1293, 512;
$L__BB5_133:
	mov.u32 	%r30, %r1294;
	add.s32 	%r46, %r30, -512;
	cvt.u64.u32 	%rd194, %r46;
	add.s64 	%rd195, %rd471, %rd194;
	mad.lo.s64 	%rd127, %rd195, 56, %rd2;
	add.s64 	%rd128, %rd195, %rd3;
	ld.global.f64 	%fd729, [%rd127];
	ld.global.f64 	%fd730, [%rd127+8];
	ld.global.f64 	%fd731, [%rd127+16];
	ld.global.f64 	%fd732, [%rd127+24];
	ld.global.f64 	%fd733, [%rd127+32];
	ld.global.f64 	%fd734, [%rd127+40];
	ld.global.f64 	%fd735, [%rd127+48];
	setp.lt.f64 	%p18, %fd1396, %fd735;
	mov.f64 	%fd1362, %fd1390;
	mov.f64 	%fd1363, %fd1391;
	mov.f64 	%fd1364, %fd1392;
	mov.f64 	%fd1365, %fd1393;
	mov.f64 	%fd1366, %fd1394;
	mov.f64 	%fd1367, %fd1395;
	mov.f64 	%fd1368, %fd1396;
	mov.u64 	%rd479, %rd483;
	@%p18 bra 	$L__BB5_136;
	setp.lt.f64 	%p19, %fd735, %fd1396;
	mov.f64 	%fd1362, %fd729;
	mov.f64 	%fd1363, %fd730;
	mov.f64 	%fd1364, %fd731;
	mov.f64 	%fd1365, %fd732;
	mov.f64 	%fd1366, %fd733;
	mov.f64 	%fd1367, %fd734;
	mov.f64 	%fd1368, %fd735;
	mov.u64 	%rd479, %rd128;
	@%p19 bra 	$L__BB5_136;
	setp.lt.s64 	%p20, %rd483, %rd128;
	selp.f64 	%fd1362, %fd1390, %fd729, %p20;
	selp.f64 	%fd1363, %fd1391, %fd730, %p20;
	selp.f64 	%fd1364, %fd1392, %fd731, %p20;
	selp.f64 	%fd1365, %fd1393, %fd732, %p20;
	selp.f64 	%fd1366, %fd1394, %fd733, %p20;
	selp.f64 	%fd1367, %fd1395, %fd734, %p20;
	selp.f64 	%fd1368, %fd1396, %fd735, %p20;
	min.s64 	%rd479, %rd483, %rd128;
$L__BB5_136:
	add.s32 	%r47, %r30, -256;
	cvt.u64.u32 	%rd196, %r47;
	add.s64 	%rd197, %rd471, %rd196;
	add.s64 	%rd131, %rd197, %rd3;
	ld.global.f64 	%fd750, [%rd127+14336];
	ld.global.f64 	%fd751, [%rd127+14344];
	ld.global.f64 	%fd752, [%rd127+14352];
	ld.global.f64 	%fd753, [%rd127+14360];
	ld.global.f64 	%fd754, [%rd127+14368];
	ld.global.f64 	%fd755, [%rd127+14376];
	ld.global.f64 	%fd756, [%rd127+14384];
	setp.lt.f64 	%p21, %fd1368, %fd756;
	mov.f64 	%fd1369, %fd1362;
	mov.f64 	%fd1370, %fd1363;
	mov.f64 	%fd1371, %fd1364;
	mov.f64 	%fd1372, %fd1365;
	mov.f64 	%fd1373, %fd1366;
	mov.f64 	%fd1374, %fd1367;
	mov.f64 	%fd1375, %fd1368;
	mov.u64 	%rd480, %rd479;
	@%p21 bra 	$L__BB5_139;
	setp.lt.f64 	%p22, %fd756, %fd1368;
	mov.f64 	%fd1369, %fd750;
	mov.f64 	%fd1370, %fd751;
	mov.f64 	%fd1371, %fd752;
	mov.f64 	%fd1372, %fd753;
	mov.f64 	%fd1373, %fd754;
	mov.f64 	%fd1374, %fd755;
	mov.f64 	%fd1375, %fd756;
	mov.u64 	%rd480, %rd131;
	@%p22 bra 	$L__BB5_139;
	setp.lt.s64 	%p23, %rd479, %rd131;
	selp.f64 	%fd1369, %fd1362, %fd750, %p23;
	selp.f64 	%fd1370, %fd1363, %fd751, %p23;
	selp.f64 	%fd1371, %fd1364, %fd752, %p23;
	selp.f64 	%fd1372, %fd1365, %fd753, %p23;
	selp.f64 	%fd1373, %fd1366, %fd754, %p23;
	selp.f64 	%fd1374, %fd1367, %fd755, %p23;
	selp.f64 	%fd1375, %fd1368, %fd756, %p23;
	min.s64 	%rd480, %rd479, %rd131;
$L__BB5_139:
	cvt.u64.u32 	%rd198, %r30;
	add.s64 	%rd199, %rd471, %rd198;
	add.s64 	%rd134, %rd199, %rd3;
	ld.global.f64 	%fd771, [%rd127+28672];
	ld.global.f64 	%fd772, [%rd127+28680];
	ld.global.f64 	%fd773, [%rd127+28688];
	ld.global.f64 	%fd774, [%rd127+28696];
	ld.global.f64 	%fd775, [%rd127+28704];
	ld.global.f64 	%fd776, [%rd127+28712];
	ld.global.f64 	%fd777, [%rd127+28720];
	setp.lt.f64 	%p24, %fd1375, %fd777;
	mov.f64 	%fd1376, %fd1369;
	mov.f64 	%fd1377, %fd1370;
	mov.f64 	%fd1378, %fd1371;
	mov.f64 	%fd1379, %fd1372;
	mov.f64 	%fd1380, %fd1373;
	mov.f64 	%fd1381, %fd1374;
	mov.f64 	%fd1382, %fd1375;
	mov.u64 	%rd481, %rd480;
	@%p24 bra 	$L__BB5_142;
	setp.lt.f64 	%p25, %fd777, %fd1375;
	mov.f64 	%fd1376, %fd771;
	mov.f64 	%fd1377, %fd772;
	mov.f64 	%fd1378, %fd773;
	mov.f64 	%fd1379, %fd774;
	mov.f64 	%fd1380, %fd775;
	mov.f64 	%fd1381, %fd776;
	mov.f64 	%fd1382, %fd777;
	mov.u64 	%rd481, %rd134;
	@%p25 bra 	$L__BB5_142;
	setp.lt.s64 	%p26, %rd480, %rd134;
	selp.f64 	%fd1376, %fd1369, %fd771, %p26;
	selp.f64 	%fd1377, %fd1370, %fd772, %p26;
	selp.f64 	%fd1378, %fd1371, %fd773, %p26;
	selp.f64 	%fd1379, %fd1372, %fd774, %p26;
	selp.f64 	%fd1380, %fd1373, %fd775, %p26;
	selp.f64 	%fd1381, %fd1374, %fd776, %p26;
	selp.f64 	%fd1382, %fd1375, %fd777, %p26;
	min.s64 	%rd481, %rd480, %rd134;
$L__BB5_142:
	add.s32 	%r48, %r30, 256;
	cvt.u64.u32 	%rd200, %r48;
	add.s64 	%rd201, %rd471, %rd200;
	add.s64 	%rd137, %rd201, %rd3;
	ld.global.f64 	%fd792, [%rd127+43008];
	ld.global.f64 	%fd793, [%rd127+43016];
	ld.global.f64 	%fd794, [%rd127+43024];
	ld.global.f64 	%fd795, [%rd127+43032];
	ld.global.f64 	%fd796, [%rd127+43040];
	ld.global.f64 	%fd797, [%rd127+43048];
	ld.global.f64 	%fd798, [%rd127+43056];
	setp.lt.f64 	%p27, %fd1382, %fd798;
	mov.f64 	%fd1390, %fd1376;
	mov.f64 	%fd1391, %fd1377;
	mov.f64 	%fd1392, %fd1378;
	mov.f64 	%fd1393, %fd1379;
	mov.f64 	%fd1394, %fd1380;
	mov.f64 	%fd1395, %fd1381;
	mov.f64 	%fd1396, %fd1382;
	mov.u64 	%rd483, %rd481;
	@%p27 bra 	$L__BB5_145;
	setp.lt.f64 	%p28, %fd798, %fd1382;
	mov.f64 	%fd1390, %fd792;
	mov.f64 	%fd1391, %fd793;
	mov.f64 	%fd1392, %fd794;
	mov.f64 	%fd1393, %fd795;
	mov.f64 	%fd1394, %fd796;
	mov.f64 	%fd1395, %fd797;
	mov.f64 	%fd1396, %fd798;
	mov.u64 	%rd483, %rd137;
	@%p28 bra 	$L__BB5_145;
	setp.lt.s64 	%p29, %rd481, %rd137;
	selp.f64 	%fd1390, %fd1376, %fd792, %p29;
	selp.f64 	%fd1391, %fd1377, %fd793, %p29;
	selp.f64 	%fd1392, %fd1378, %fd794, %p29;
	selp.f64 	%fd1393, %fd1379, %fd795, %p29;
	selp.f64 	%fd1394, %fd1380, %fd796, %p29;
	selp.f64 	%fd1395, %fd1381, %fd797, %p29;
	selp.f64 	%fd1396, %fd1382, %fd798, %p29;
	min.s64 	%rd483, %rd481, %rd137;
$L__BB5_145:
	add.s32 	%r1294, %r30, 1024;
	add.s32 	%r49, %r30, 512;
	setp.lt.s32 	%p30, %r49, %r21;
	@%p30 bra 	$L__BB5_133;
$L__BB5_146:
	// begin inline asm
	mov.u32 %r50, %laneid;
	// end inline asm
	mov.b64 	%rd202, %fd1390;
	mov.b64 	{%r52, %r57}, %rd202;
	mov.b32 	%r128, 1;
	mov.b32 	%r129, 31;
	mov.b32 	%r130, -1;
	// begin inline asm
	shfl.sync.down.b32 %r51, %r52, %r128, %r129, %r130;
	// end inline asm
	// begin inline asm
	shfl.sync.down.b32 %r56, %r57, %r128, %r129, %r130;
	// end inline asm
	mov.b64 	%rd203, {%r51, %r56};
	mov.b64 	%fd820, %rd203;
	mov.b64 	%rd204, %fd1391;
	mov.b64 	{%r62, %r67}, %rd204;
	// begin inline asm
	shfl.sync.down.b32 %r61, %r62, %r128, %r129, %r130;
	// end inline asm
	// begin inline asm
	shfl.sync.down.b32 %r66, %r67, %r128, %r129, %r130;
	// end inline asm
	mov.b64 	%rd205, {%r61, %r66};
	mov.b64 	%fd821, %rd205;
	mov.b64 	%rd206, %fd1392;
	mov.b64 	{%r72, %r77}, %rd206;
	// begin inline asm
	shfl.sync.down.b32 %r71, %r72, %r128, %r129, %r130;
	// end inline asm
	// begin inline asm
	shfl.sync.down.b32 %r76, %r77, %r128, %r129, %r130;
	// end inline asm
	mov.b64 	%rd207, {%r71, %r76};
	mov.b64 	%fd822, %rd207;
	mov.b64 	%rd208, %fd1393;
	mov.b64 	{%r82, %r87}, %rd208;
	// begin inline asm
	shfl.sync.down.b32 %r81, %r82, %r128, %r129, %r130;
	// end inline asm
	// begin inline asm
	shfl.sync.down.b32 %r86, %r87, %r128, %r129, %r130;
	// end inline asm
	mov.b64 	%rd209, {%r81, %r86};
	mov.b64 	%fd823, %rd209;
	mov.b64 	%rd210, %fd1394;
	mov.b64 	{%r92, %r97}, %rd210;
	// begin inline asm
	shfl.sync.down.b32 %r91, %r92, %r128, %r129, %r130;
	// end inline asm
	// begin inline asm
	shfl.sync.down.b32 %r96, %r97, %r128, %r129, %r130;
	// end inline asm
	mov.b64 	%rd211, {%r91, %r96};
	mov.b64 	%fd824, %rd211;
	mov.b64 	%rd212, %fd1395;
	mov.b64 	{%r102, %r107}, %rd212;
	// begin inline asm
	shfl.sync.down.b32 %r101, %r102, %r128, %r129, %r130;
	// end inline asm
	// begin inline asm
	shfl.sync.down.b32 %r106, %r107, %r128, %r129, %r130;
	// end inline asm
	mov.b64 	%rd213, {%r101, %r106};
	mov.b64 	%fd825, %rd213;
	mov.b64 	%rd214, %fd1396;
	mov.b64 	{%r112, %r117}, %rd214;
	// begin inline asm
	shfl.sync.down.b32 %r111, %r112, %r128, %r129, %r130;
	// end inline asm
	// begin inline asm
	shfl.sync.down.b32 %r116, %r117, %r128, %r129, %r130;
	// end inline asm
	mov.b64 	%rd215, {%r111, %r116};
	mov.b64 	%fd826, %rd215;
	mov.b64 	{%r122, %r127}, %rd483;
	// begin inline asm
	shfl.sync.down.b32 %r121, %r122, %r128, %r129, %r130;
	// end inline asm
	// begin inline asm
	shfl.sync.down.b32 %r126, %r127, %r128, %r129, %r130;
	// end inline asm
	mov.b64 	%rd141, {%r121, %r126};
	setp.gt.s32 	%p31, %r50, 30;
	setp.lt.f64 	%p32, %fd1396, %fd826;
	or.pred  	%p33, %p31, %p32;
	mov.f64 	%fd1397, %fd1390;
	mov.f64 	%fd1398, %fd1391;
	mov.f64 	%fd1399, %fd1392;
	mov.f64 	%fd1400, %fd1393;
	mov.f64 	%fd1401, %fd1394;
	mov.f64 	%fd1402, %fd1395;
	mov.f64 	%fd1403, %fd1396;
	mov.u64 	%rd484, %rd483;
	@%p33 bra 	$L__BB5_149;
	setp.gt.f64 	%p34, %fd1396, %fd826;
	mov.f64 	%fd1397, %fd820;
	mov.f64 	%fd1398, %fd821;
	mov.f64 	%fd1399, %fd822;
	mov.f64 	%fd1400, %fd823;
	mov.f64 	%fd1401, %fd824;
	mov.f64 	%fd1402, %fd825;
	mov.f64 	%fd1403, %fd826;
	mov.u64 	%rd484, %rd141;
	@%p34 bra 	$L__BB5_149;
	setp.lt.s64 	%p35, %rd483, %rd141;
	selp.f64 	%fd1397, %fd1390, %fd820, %p35;
	selp.f64 	%fd1398, %fd1391, %fd821, %p35;
	selp.f64 	%fd1399, %fd1392, %fd822, %p35;
	selp.f64 	%fd1400, %fd1393, %fd823, %p35;
	selp.f64 	%fd1401, %fd1394, %fd824, %p35;
	selp.f64 	%fd1402, %fd1395, %fd825, %p35;
	selp.f64 	%fd1403, %fd1396, %fd826, %p35;
	min.s64 	%rd484, %rd483, %rd141;
$L__BB5_149:
	mov.b64 	%rd216, %fd1397;
	mov.b64 	{%r132, %r137}, %rd216;
	mov.b32 	%r208, 2;
	mov.b32 	%r209, 31;
	mov.b32 	%r210, -1;
	// begin inline asm
	shfl.sync.down.b32 %r131, %r132, %r208, %r209, %r210;
	// end inline asm
	// begin inline asm
	shfl.sync.down.b32 %r136, %r137, %r208, %r209, %r210;
	// end inline asm
	mov.b64 	%rd217, {%r131, %r136};
	mov.b64 	%fd841, %rd217;
	mov.b64 	%rd218, %fd1398;
	mov.b64 	{%r142, %r147}, %rd218;
	// begin inline asm
	shfl.sync.down.b32 %r141, %r142, %r208, %r209, %r210;
	// end inline asm
	// begin inline asm
	shfl.sync.down.b32 %r146, %r147, %r208, %r209, %r210;
	// end inline asm
	mov.b64 	%rd219, {%r141, %r146};
	mov.b64 	%fd842, %rd219;
	mov.b64 	%rd220, %fd1399;
	mov.b64 	{%r152, %r157}, %rd220;
	// begin inline asm
	shfl.sync.down.b32 %r151, %r152, %r208, %r209, %r210;
	// end inline asm
	// begin inline asm
	shfl.sync.down.b32 %r156, %r157, %r208, %r209, %r210;
	// end inline asm
	mov.b64 	%rd221, {%r151, %r156};
	mov.b64 	%fd843, %rd221;
	mov.b64 	%rd222, %fd1400;
	mov.b64 	{%r162, %r167}, %rd222;
	// begin inline asm
	shfl.sync.down.b32 %r161, %r162, %r208, %r209, %r210;
	// end inline asm
	// begin inline asm
	shfl.sync.down.b32 %r166, %r167, %r208, %r209, %r210;
	// end inline asm
	mov.b64 	%rd223, {%r161, %r166};
	mov.b64 	%fd844, %rd223;
	mov.b64 	%rd224, %fd1401;
	mov.b64 	{%r172, %r177}, %rd224;
	// begin inline asm
	shfl.sync.down.b32 %r171, %r172, %r208, %r209, %r210;
	// end inline asm
	// begin inline asm
	shfl.sync.down.b32 %r176, %r177, %r208, %r209, %r210;
	// end inline asm
	mov.b64 	%rd225, {%r171, %r176};
	mov.b64 	%fd845, %rd225;
	mov.b64 	%rd226, %fd1402;
	mov.b64 	{%r182, %r187}, %rd226;
	// begin inline asm
	shfl.sync.down.b32 %r181, %r182, %r208, %r209, %r210;
	// end inline asm
	// begin inline asm
	shfl.sync.down.b32 %r186, %r187, %r208, %r209, %r210;
	// end inline asm
	mov.b64 	%rd227, {%r181, %r186};
	mov.b64 	%fd846, %rd227;
	mov.b64 	%rd228, %fd1403;
	mov.b64 	{%r192, %r197}, %rd228;
	// begin inline asm
	shfl.sync.down.b32 %r191, %r192, %r208, %r209, %r210;
	// end inline asm
	// begin inline asm
	shfl.sync.down.b32 %r196, %r197, %r208, %r209, %r210;
	// end inline asm
	mov.b64 	%rd229, {%r191, %r196};
	mov.b64 	%fd847, %rd229;
	mov.b64 	{%r202, %r207}, %rd484;
	// begin inline asm
	shfl.sync.down.b32 %r201, %r202, %r208, %r209, %r210;
	// end inline asm
	// begin inline asm
	shfl.sync.down.b32 %r206, %r207, %r208, %r209, %r210;
	// end inline asm
	mov.b64 	%rd144, {%r201, %r206};
	setp.gt.s32 	%p36, %r50, 29;
	setp.lt.f64 	%p37, %fd1403, %fd847;
	or.pred  	%p38, %p36, %p37;
	mov.f64 	%fd1404, %fd1397;
	mov.f64 	%fd1405, %fd1398;
	mov.f64 	%fd1406, %fd1399;
	mov.f64 	%fd1407, %fd1400;
	mov.f64 	%fd1408, %fd1401;
	mov.f64 	%fd1409, %fd1402;
	mov.f64 	%fd1410, %fd1403;
	mov.u64 	%rd485, %rd484;
	@%p38 bra 	$L__BB5_152;
	setp.gt.f64 	%p39, %fd1403, %fd847;
	mov.f64 	%fd1404, %fd841;
	mov.f64 	%fd1405, %fd842;
	mov.f64 	%fd1406, %fd843;
	mov.f64 	%fd1407, %fd844;
	mov.f64 	%fd1408, %fd845;
	mov.f64 	%fd1409, %fd846;
	mov.f64 	%fd1410, %fd847;
	mov.u64 	%rd485, %rd144;
	@%p39 bra 	$L__BB5_152;
	setp.lt.s64 	%p40, %rd484, %rd144;
	selp.f64 	%fd1404, %fd1397, %fd841, %p40;
	selp.f64 	%fd1405, %fd1398, %fd842, %p40;
	selp.f64 	%fd1406, %fd1399, %fd843, %p40;
	selp.f64 	%fd1407, %fd1400, %fd844, %p40;
	selp.f64 	%fd1408, %fd1401, %fd845, %p40;
	selp.f64 	%fd1409, %fd1402, %fd846, %p40;
	selp.f64 	%fd1410, %fd1403, %fd847, %p40;
	min.s64 	%rd485, %rd484, %rd144;
$L__BB5_152:
	mov.b64 	%rd230, %fd1404;
	mov.b64 	{%r212, %r217}, %rd230;
	mov.b32 	%r288, 4;
	mov.b32 	%r289, 31;
	mov.b32 	%r290, -1;
	// begin inline asm
	shfl.sync.down.b32 %r211, %r212, %r288, %r289, %r290;
	// end inline asm
	// begin inline asm
	shfl.sync.down.b32 %r216, %r217, %r288, %r289, %r290;
	// end inline asm
	mov.b64 	%rd231, {%r211, %r216};
	mov.b64 	%fd862, %rd231;
	mov.b64 	%rd232, %fd1405;
	mov.b64 	{%r222, %r227}, %rd232;
	// begin inline asm
	shfl.sync.down.b32 %r221, %r222, %r288, %r289, %r290;
	// end inline asm
	// begin inline asm
	shfl.sync.down.b32 %r226, %r227, %r288, %r289, %r290;
	// end inline asm
	mov.b64 	%rd233, {%r221, %r226};
	mov.b64 	%fd863, %rd233;
	mov.b64 	%rd234, %fd1406;
	mov.b64 	{%r232, %r237}, %rd234;
	// begin inline asm
	shfl.sync.down.b32 %r231, %r232, %r288, %r289, %r290;
	// end inline asm
	// begin inline asm
	shfl.sync.down.b32 %r236, %r237, %r288, %r289, %r290;
	// end inline asm
	mov.b64 	%rd235, {%r231, %r236};
	mov.b64 	%fd864, %rd235;
	mov.b64 	%rd236, %fd1407;
	mov.b64 	{%r242, %r247}, %rd236;
	// begin inline asm
	shfl.sync.down.b32 %r241, %r242, %r288, %r289, %r290;
	// end inline asm
	// begin inline asm
	shfl.sync.down.b32 %r246, %r247, %r288, %r289, %r290;
	// end inline asm
	mov.b64 	%rd237, {%r241, %r246};
	mov.b64 	%fd865, %rd237;
	mov.b64 	%rd238, %fd1408;
	mov.b64 	{%r252, %r257}, %rd238;
	// begin inline asm
	shfl.sync.down.b32 %r251, %r252, %r288, %r289, %r290;
	// end inline asm
	// begin inline asm
	shfl.sync.down.b32 %r256, %r257, %r288, %r289, %r290;
	// end inline asm
	mov.b64 	%rd239, {%r251, %r256};
	mov.b64 	%fd866, %rd239;
	mov.b64 	%rd240, %fd1409;
	mov.b64 	{%r262, %r267}, %rd240;
	// begin inline asm
	shfl.sync.down.b32 %r261, %r262, %r288, %r289, %r290;
	// end inline asm
	// begin inline asm
	shfl.sync.down.b32 %r266, %r267, %r288, %r289, %r290;
	// end inline asm
	mov.b64 	%rd241, {%r261, %r266};
	mov.b64 	%fd867, %rd241;
	mov.b64 	%rd242, %fd1410;
	mov.b64 	{%r272, %r277}, %rd242;
	// begin inline asm
	shfl.sync.down.b32 %r271, %r272, %r288, %r289, %r290;
	// end inline asm
	// begin inline asm
	shfl.sync.down.b32 %r276, %r277, %r288, %r289, %r290;
	// end inline asm
	mov.b64 	%rd243, {%r271, %r276};
	mov.b64 	%fd868, %rd243;
	mov.b64 	{%r282, %r287}, %rd485;
	// begin inline asm
	shfl.sync.down.b32 %r281, %r282, %r288, %r289, %r290;
	// end inline asm
	// begin inline asm
	shfl.sync.down.b32 %r286, %r287, %r288, %r289, %r290;
	// end inline asm
	mov.b64 	%rd147, {%r281, %r286};
	setp.gt.s32 	%p41, %r50, 27;
	setp.lt.f64 	%p42, %fd1410, %fd868;
	or.pred  	%p43, %p41, %p42;
	mov.f64 	%fd1411, %fd1404;
	mov.f64 	%fd1412, %fd1405;
	mov.f64 	%fd1413, %fd1406;
	mov.f64 	%fd1414, %fd1407;
	mov.f64 	%fd1415, %fd1408;
	mov.f64 	%fd1416, %fd1409;
	mov.f64 	%fd1417, %fd1410;
	mov.u64 	%rd486, %rd485;
	@%p43 bra 	$L__BB5_155;
	setp.gt.f64 	%p44, %fd1410, %fd868;
	mov.f64 	%fd1411, %fd862;
	mov.f64 	%fd1412, %fd863;
	mov.f64 	%fd1413, %fd864;
	mov.f64 	%fd1414, %fd865;
	mov.f64 	%fd1415, %fd866;
	mov.f64 	%fd1416, %fd867;
	mov.f64 	%fd1417, %fd868;
	mov.u64 	%rd486, %rd147;
	@%p44 bra 	$L__BB5_155;
	setp.lt.s64 	%p45, %rd485, %rd147;
	selp.f64 	%fd1411, %fd1404, %fd862, %p45;
	selp.f64 	%fd1412, %fd1405, %fd863, %p45;
	selp.f64 	%fd1413, %fd1406, %fd864, %p45;
	selp.f64 	%fd1414, %fd1407, %fd865, %p45;
	selp.f64 	%fd1415, %fd1408, %fd866, %p45;
	selp.f64 	%fd1416, %fd1409, %fd867, %p45;
	selp.f64 	%fd1417, %fd1410, %fd868, %p45;
	min.s64 	%rd486, %rd485, %rd147;
$L__BB5_155:
	mov.b64 	%rd244, %fd1411;
	mov.b64 	{%r292, %r297}, %rd244;
	mov.b32 	%r368, 8;
	mov.b32 	%r369, 31;
	mov.b32 	%r370, -1;
	// begin inline asm
	shfl.sync.down.b32 %r291, %r292, %r368, %r369, %r370;
	// end inline asm
	// begin inline asm
	shfl.sync.down.b32 %r296, %r297, %r368, %r369, %r370;
	// end inline asm
	mov.b64 	%rd245, {%r291, %r296};
	mov.b64 	%fd883, %rd245;
	mov.b64 	%rd246, %fd1412;
	mov.b64 	{%r302, %r307}, %rd246;
	// begin inline asm
	shfl.sync.down.b32 %r301, %r302, %r368, %r369, %r370;
	// end inline asm
	// begin inline asm
	shfl.sync.down.b32 %r306, %r307, %r368, %r369, %r370;
	// end inline asm
	mov.b64 	%rd247, {%r301, %r306};
	mov.b64 	%fd884, %rd247;
	mov.b64 	%rd248, %fd1413;
	mov.b64 	{%r312, %r317}, %rd248;
	// begin inline asm
	shfl.sync.down.b32 %r311, %r312, %r368, %r369, %r370;
	// end inline asm
	// begin inline asm
	shfl.sync.down.b32 %r316, %r317, %r368, %r369, %r370;
	// end inline asm
	mov.b64 	%rd249, {%r311, %r316};
	mov.b64 	%fd885, %rd249;
	mov.b64 	%rd250, %fd1414;
	mov.b64 	{%r322, %r327}, %rd250;
	// begin inline asm
	shfl.sync.down.b32 %r321, %r322, %r368, %r369, %r370;
	// end inline asm
	// begin inline asm
	shfl.sync.down.b32 %r326, %r327, %r368, %r369, %r370;
	// end inline asm
	mov.b64 	%rd251, {%r321, %r326};
	mov.b64 	%fd886, %rd251;
	mov.b64 	%rd252, %fd1415;
	mov.b64 	{%r332, %r337}, %rd252;
	// begin inline asm
	shfl.sync.down.b32 %r331, %r332, %r368, %r369, %r370;
	// end inline asm
	// begin inline asm
	shfl.sync.down.b32 %r336, %r337, %r368, %r369, %r370;
	// end inline asm
	mov.b64 	%rd253, {%r331, %r336};
	mov.b64 	%fd887, %rd253;
	mov.b64 	%rd254, %fd1416;
	mov.b64 	{%r342, %r347}, %rd254;
	// begin inline asm
	shfl.sync.down.b32 %r341, %r342, %r368, %r369, %r370;
	// end inline asm
	// begin inline asm
	shfl.sync.down.b32 %r346, %r347, %r368, %r369, %r370;
	// end inline asm
	mov.b64 	%rd255, {%r341, %r346};
	mov.b64 	%fd888, %rd255;
	mov.b64 	%rd256, %fd1417;
	mov.b64 	{%r352, %r357}, %rd256;
	// begin inline asm
	shfl.sync.down.b32 %r351, %r352, %r368, %r369, %r370;
	// end inline asm
	// begin inline asm
	shfl.sync.down.b32 %r356, %r357, %r368, %r369, %r370;
	// end inline asm
	mov.b64 	%rd257, {%r351, %r356};
	mov.b64 	%fd889, %rd257;
	mov.b64 	{%r362, %r367}, %rd486;
	// begin inline asm
	shfl.sync.down.b32 %r361, %r362, %r368, %r369, %r370;
	// end inline asm
	// begin inline asm
	shfl.sync.down.b32 %r366, %r367, %r368, %r369, %r370;
	// end inline asm
	mov.b64 	%rd150, {%r361, %r366};
	setp.gt.s32 	%p46, %r50, 23;
	setp.lt.f64 	%p47, %fd1417, %fd889;
	or.pred  	%p48, %p46, %p47;
	mov.f64 	%fd1418, %fd1411;
	mov.f64 	%fd1419, %fd1412;
	mov.f64 	%fd1420, %fd1413;
	mov.f64 	%fd1421, %fd1414;
	mov.f64 	%fd1422, %fd1415;
	mov.f64 	%fd1423, %fd1416;
	mov.f64 	%fd1424, %fd1417;
	mov.u64 	%rd487, %rd486;
	@%p48 bra 	$L__BB5_158;
	setp.gt.f64 	%p49, %fd1417, %fd889;
	mov.f64 	%fd1418, %fd883;
	mov.f64 	%fd1419, %fd884;
	mov.f64 	%fd1420, %fd885;
	mov.f64 	%fd1421, %fd886;
	mov.f64 	%fd1422, %fd887;
	mov.f64 	%fd1423, %fd888;
	mov.f64 	%fd1424, %fd889;
	mov.u64 	%rd487, %rd150;
	@%p49 bra 	$L__BB5_158;
	setp.lt.s64 	%p50, %rd486, %rd150;
	selp.f64 	%fd1418, %fd1411, %fd883, %p50;
	selp.f64 	%fd1419, %fd1412, %fd884, %p50;
	selp.f64 	%fd1420, %fd1413, %fd885, %p50;
	selp.f64 	%fd1421, %fd1414, %fd886, %p50;
	selp.f64 	%fd1422, %fd1415, %fd887, %p50;
	selp.f64 	%fd1423, %fd1416, %fd888, %p50;
	selp.f64 	%fd1424, %fd1417, %fd889, %p50;
	min.s64 	%rd487, %rd486, %rd150;
$L__BB5_158:
	mov.b64 	%rd258, %fd1418;
	mov.b64 	{%r372, %r377}, %rd258;
	mov.b32 	%r448, 16;
	mov.b32 	%r449, 31;
	mov.b32 	%r450, -1;
	// begin inline asm
	shfl.sync.down.b32 %r371, %r372, %r448, %r449, %r450;
	// end inline asm
	// begin inline asm
	shfl.sync.down.b32 %r376, %r377, %r448, %r449, %r450;
	// end inline asm
	mov.b64 	%rd259, {%r371, %r376};
	mov.b64 	%fd904, %rd259;
	mov.b64 	%rd260, %fd1419;
	mov.b64 	{%r382, %r387}, %rd260;
	// begin inline asm
	shfl.sync.down.b32 %r381, %r382, %r448, %r449, %r450;
	// end inline asm
	// begin inline asm
	shfl.sync.down.b32 %r386, %r387, %r448, %r449, %r450;
	// end inline asm
	mov.b64 	%rd261, {%r381, %r386};
	mov.b64 	%fd905, %rd261;
	mov.b64 	%rd262, %fd1420;
	mov.b64 	{%r392, %r397}, %rd262;
	// begin inline asm
	shfl.sync.down.b32 %r391, %r392, %r448, %r449, %r450;
	// end inline asm
	// begin inline asm
	shfl.sync.down.b32 %r396, %r397, %r448, %r449, %r450;
	// end inline asm
	mov.b64 	%rd263, {%r391, %r396};
	mov.b64 	%fd906, %rd263;
	mov.b64 	%rd264, %fd1421;
	mov.b64 	{%r402, %r407}, %rd264;
	// begin inline asm
	shfl.sync.down.b32 %r401, %r402, %r448, %r449, %r450;
	// end inline asm
	// begin inline asm
	shfl.sync.down.b32 %r406, %r407, %r448, %r449, %r450;
	// end inline asm
	mov.b64 	%rd265, {%r401, %r406};
	mov.b64 	%fd907, %rd265;
	mov.b64 	%rd266, %fd1422;
	mov.b64 	{%r412, %r417}, %rd266;
	// begin inline asm
	shfl.sync.down.b32 %r411, %r412, %r448, %r449, %r450;
	// end inline asm
	// begin inline asm
	shfl.sync.down.b32 %r416, %r417, %r448, %r449, %r450;
	// end inline asm
	mov.b64 	%rd267, {%r411, %r416};
	mov.b64 	%fd908, %rd267;
	mov.b64 	%rd268, %fd1423;
	mov.b64 	{%r422, %r427}, %rd268;
	// begin inline asm
	shfl.sync.down.b32 %r421, %r422, %r448, %r449, %r450;
	// end inline asm
	// begin inline asm
	shfl.sync.down.b32 %r426, %r427, %r448, %r449, %r450;
	// end inline asm
	mov.b64 	%rd269, {%r421, %r426};
	mov.b64 	%fd909, %rd269;
	mov.b64 	%rd270, %fd1424;
	mov.b64 	{%r432, %r437}, %rd270;
	// begin inline asm
	shfl.sync.down.b32 %r431, %r432, %r448, %r449, %r450;
	// end inline asm
	// begin inline asm
	shfl.sync.down.b32 %r436, %r437, %r448, %r449, %r450;
	// end inline asm
	mov.b64 	%rd271, {%r431, %r436};
	mov.b64 	%fd910, %rd271;
	mov.b64 	{%r442, %r447}, %rd487;
	// begin inline asm
	shfl.sync.down.b32 %r441, %r442, %r448, %r449, %r450;
	// end inline asm
	// begin inline asm
	shfl.sync.down.b32 %r446, %r447, %r448, %r449, %r450;
	// end inline asm
	mov.b64 	%rd153, {%r441, %r446};
	setp.gt.s32 	%p51, %r50, 15;
	setp.lt.f64 	%p52, %fd1424, %fd910;
	or.pred  	%p53, %p51, %p52;
	mov.f64 	%fd1480, %fd1418;
	mov.f64 	%fd1479, %fd1419;
	mov.f64 	%fd1478, %fd1420;
	mov.f64 	%fd1477, %fd1421;
	mov.f64 	%fd1476, %fd1422;
	mov.f64 	%fd1475, %fd1423;
	mov.f64 	%fd1474, %fd1424;
	mov.u64 	%rd495, %rd487;
	@%p53 bra 	$L__BB5_161;
	setp.gt.f64 	%p54, %fd1424, %fd910;
	mov.f64 	%fd1480, %fd904;
	mov.f64 	%fd1479, %fd905;
	mov.f64 	%fd1478, %fd906;
	mov.f64 	%fd1477, %fd907;
	mov.f64 	%fd1476, %fd908;
	mov.f64 	%fd1475, %fd909;
	mov.f64 	%fd1474, %fd910;
	mov.u64 	%rd495, %rd153;
	@%p54 bra 	$L__BB5_161;
	setp.lt.s64 	%p55, %rd487, %rd153;
	selp.f64 	%fd1480, %fd1418, %fd904, %p55;
	selp.f64 	%fd1479, %fd1419, %fd905, %p55;
	selp.f64 	%fd1478, %fd1420, %fd906, %p55;
	selp.f64 	%fd1477, %fd1421, %fd907, %p55;
	selp.f64 	%fd1476, %fd1422, %fd908, %p55;
	selp.f64 	%fd1475, %fd1423, %fd909, %p55;
	selp.f64 	%fd1474, %fd1424, %fd910, %p55;
	min.s64 	%rd495, %rd487, %rd153;
$L__BB5_161:
	setp.ne.s32 	%p56, %r50, 0;
	@%p56 bra 	$L__BB5_163;
	shl.b32 	%r451, %r20, 1;
	and.b32  	%r452, %r451, 1984;
	mov.u32 	%r453, _ZN6thrust24THRUST_300001_SM_1000_NS8cuda_cub4core6detail5shmemE;
	add.s32 	%r454, %r453, %r452;
	st.shared.f64 	[%r454+8], %fd1480;
	st.shared.v2.f64 	[%r454+16], {%fd1479, %fd1478};
	st.shared.v2.f64 	[%r454+32], {%fd1477, %fd1476};
	st.shared.v2.f64 	[%r454+48], {%fd1475, %fd1474};
	st.shared.u64 	[%r454+64], %rd495;
$L__BB5_163:
	bar.sync 	0;
	setp.ne.s32 	%p57, %r20, 0;
	@%p57 bra 	$L__BB5_185;
	ld.shared.f64 	%fd925, [_ZN6thrust24THRUST_300001_SM_1000_NS8cuda_cub4core6detail5shmemE+72];
	ld.shared.v2.f64 	{%fd926, %fd927}, [_ZN6thrust24THRUST_300001_SM_1000_NS8cuda_cub4core6detail5shmemE+80];
	ld.shared.v2.f64 	{%fd928, %fd929}, [_ZN6thrust24THRUST_300001_SM_1000_NS8cuda_cub4core6detail5shmemE+96];
	ld.shared.v2.f64 	{%fd930, %fd931}, [_ZN6thrust24THRUST_300001_SM_1000_NS8cuda_cub4core6detail5shmemE+112];
	ld.shared.u64 	%rd156, [_ZN6thrust24THRUST_300001_SM_1000_NS8cuda_cub4core6detail5shmemE+128];
	setp.lt.f64 	%p58, %fd1474, %fd931;
	mov.f64 	%fd1432, %fd1480;
	mov.f64 	%fd1433, %fd1479;
	mov.f64 	%fd1434, %fd1478;
	mov.f64 	%fd1435, %fd1477;
	mov.f64 	%fd1436, %fd1476;
	mov.f64 	%fd1437, %fd1475;
	mov.f64 	%fd1438, %fd1474;
	mov.u64 	%rd489, %rd495;
	@%p58 bra 	$L__BB5_167;
	setp.lt.f64 	%p59, %fd931, %fd1474;
	mov.f64 	%fd1432, %fd925;
	mov.f64 	%fd1433, %fd926;
	mov.f64 	%fd1434, %fd927;
	mov.f64 	%fd1435, %fd928;
	mov.f64 	%fd1436, %fd929;
	mov.f64 	%fd1437, %fd930;
	mov.f64 	%fd1438, %fd931;
	mov.u64 	%rd489, %rd156;
	@%p59 bra 	$L__BB5_167;
	setp.lt.s64 	%p60, %rd495, %rd156;
	selp.f64 	%fd1432, %fd1480, %fd925, %p60;
	selp.f64 	%fd1433, %fd1479, %fd926, %p60;
	selp.f64 	%fd1434, %fd1478, %fd927, %p60;
	selp.f64 	%fd1435, %fd1477, %fd928, %p60;
	selp.f64 	%fd1436, %fd1476, %fd929, %p60;
	selp.f64 	%fd1437, %fd1475, %fd930, %p60;
	selp.f64 	%fd1438, %fd1474, %fd931, %p60;
	min.s64 	%rd489, %rd495, %rd156;
$L__BB5_167:
	ld.shared.f64 	%fd946, [_ZN6thrust24THRUST_300001_SM_1000_NS8cuda_cub4core6detail5shmemE+136];
	ld.shared.v2.f64 	{%fd947, %fd948}, [_ZN6thrust24THRUST_300001_SM_1000_NS8cuda_cub4core6detail5shmemE+144];
	ld.shared.v2.f64 	{%fd949, %fd950}, [_ZN6thrust24THRUST_300001_SM_1000_NS8cuda_cub4core6detail5shmemE+160];
	ld.shared.v2.f64 	{%fd951, %fd952}, [_ZN6thrust24THRUST_300001_SM_1000_NS8cuda_cub4core6detail5shmemE+176];
	ld.shared.u64 	%rd159, [_ZN6thrust24THRUST_300001_SM_1000_NS8cuda_cub4core6detail5shmemE+192];
	setp.lt.f64 	%p61, %fd1438, %fd952;
	mov.f64 	%fd1439, %fd1432;
	mov.f64 	%fd1440, %fd1433;
	mov.f64 	%fd1441, %fd1434;
	mov.f64 	%fd1442, %fd1435;
	mov.f64 	%fd1443, %fd1436;
	mov.f64 	%fd1444, %fd1437;
	mov.f64 	%fd1445, %fd1438;
	mov.u64 	%rd490, %rd489;
	@%p61 bra 	$L__BB5_170;
	setp.lt.f64 	%p62, %fd952, %fd1438;
	mov.f64 	%fd1439, %fd946;
	mov.f64 	%fd1440, %fd947;
	mov.f64 	%fd1441, %fd948;
	mov.f64 	%fd1442, %fd949;
	mov.f64 	%fd1443, %fd950;
	mov.f64 	%fd1444, %fd951;
	mov.f64 	%fd1445, %fd952;
	mov.u64 	%rd490, %rd159;
	@%p62 bra 	$L__BB5_170;
	setp.lt.s64 	%p63, %rd489, %rd159;
	selp.f64 	%fd1439, %fd1432, %fd946, %p63;
	selp.f64 	%fd1440, %fd1433, %fd947, %p63;
	selp.f64 	%fd1441, %fd1434, %fd948, %p63;
	selp.f64 	%fd1442, %fd1435, %fd949, %p63;
	selp.f64 	%fd1443, %fd1436, %fd950, %p63;
	selp.f64 	%fd1444, %fd1437, %fd951, %p63;
	selp.f64 	%fd1445, %fd1438, %fd952, %p63;
	min.s64 	%rd490, %rd489, %rd159;
$L__BB5_170:
	ld.shared.f64 	%fd967, [_ZN6thrust24THRUST_300001_SM_1000_NS8cuda_cub4core6detail5shmemE+200];
	ld.shared.v2.f64 	{%fd968, %fd969}, [_ZN6thrust24THRUST_300001_SM_1000_NS8cuda_cub4core6detail5shmemE+208];
	ld.shared.v2.f64 	{%fd970, %fd971}, [_ZN6thrust24THRUST_300001_SM_1000_NS8cuda_cub4core6detail5shmemE+224];
	ld.shared.v2.f64 	{%fd972, %fd973}, [_ZN6thrust24THRUST_300001_SM_1000_NS8cuda_cub4core6detail5shmemE+240];
	ld.shared.u64 	%rd162, [_ZN6thrust24THRUST_300001_SM_1000_NS8cuda_cub4core6detail5shmemE+256];
	setp.lt.f64 	%p64, %fd1445, %fd973;
	mov.f64 	%fd1446, %fd1439;
	mov.f64 	%fd1447, %fd1440;
	mov.f64 	%fd1448, %fd1441;
	mov.f64 	%fd1449, %fd1442;
	mov.f64 	%fd1450, %fd1443;
	mov.f64 	%fd1451, %fd1444;
	mov.f64 	%fd1452, %fd1445;
	mov.u64 	%rd491, %rd490;
	@%p64 bra 	$L__BB5_173;
	setp.lt.f64 	%p65, %fd973, %fd1445;
	mov.f64 	%fd1446, %fd967;
	mov.f64 	%fd1447, %fd968;
	mov.f64 	%fd1448, %fd969;
	mov.f64 	%fd1449, %fd970;
	mov.f64 	%fd1450, %fd971;
	mov.f64 	%fd1451, %fd972;
	mov.f64 	%fd1452, %fd973;
	mov.u64 	%rd491, %rd162;
	@%p65 bra 	$L__BB5_173;
	setp.lt.s64 	%p66, %rd490, %rd162;
	selp.f64 	%fd1446, %fd1439, %fd967, %p66;
	selp.f64 	%fd1447, %fd1440, %fd968, %p66;
	selp.f64 	%fd1448, %fd1441, %fd969, %p66;
	selp.f64 	%fd1449, %fd1442, %fd970, %p66;
	selp.f64 	%fd1450, %fd1443, %fd971, %p66;
	selp.f64 	%fd1451, %fd1444, %fd972, %p66;
	selp.f64 	%fd1452, %fd1445, %fd973, %p66;
	min.s64 	%rd491, %rd490, %rd162;
$L__BB5_173:
	ld.shared.f64 	%fd988, [_ZN6thrust24THRUST_300001_SM_1000_NS8cuda_cub4core6detail5shmemE+264];
	ld.shared.v2.f64 	{%fd989, %fd990}, [_ZN6thrust24THRUST_300001_SM_1000_NS8cuda_cub4core6detail5shmemE+272];
	ld.shared.v2.f64 	{%fd991, %fd992}, [_ZN6thrust24THRUST_300001_SM_1000_NS8cuda_cub4core6detail5shmemE+288];
	ld.shared.v2.f64 	{%fd993, %fd994}, [_ZN6thrust24THRUST_300001_SM_1000_NS8cuda_cub4core6detail5shmemE+304];
	ld.shared.u64 	%rd165, [_ZN6thrust24THRUST_300001_SM_1000_NS8cuda_cub4core6detail5shmemE+320];
	setp.lt.f64 	%p67, %fd1452, %fd994;
	mov.f64 	%fd1453, %fd1446;
	mov.f64 	%fd1454, %fd1447;
	mov.f64 	%fd1455, %fd1448;
	mov.f64 	%fd1456, %fd1449;
	mov.f64 	%fd1457, %fd1450;
	mov.f64 	%fd1458, %fd1451;
	mov.f64 	%fd1459, %fd1452;
	mov.u64 	%rd492, %rd491;
	@%p67 bra 	$L__BB5_176;
	setp.lt.f64 	%p68, %fd994, %fd1452;
	mov.f64 	%fd1453, %fd988;
	mov.f64 	%fd1454, %fd989;
	mov.f64 	%fd1455, %fd990;
	mov.f64 	%fd1456, %fd991;
	mov.f64 	%fd1457, %fd992;
	mov.f64 	%fd1458, %fd993;
	mov.f64 	%fd1459, %fd994;
	mov.u64 	%rd492, %rd165;
	@%p68 bra 	$L__BB5_176;
	setp.lt.s64 	%p69, %rd491, %rd165;
	selp.f64 	%fd1453, %fd1446, %fd988, %p69;
	selp.f64 	%fd1454, %fd1447, %fd989, %p69;
	selp.f64 	%fd1455, %fd1448, %fd990, %p69;
	selp.f64 	%fd1456, %fd1449, %fd991, %p69;
	selp.f64 	%fd1457, %fd1450, %fd992, %p69;
	selp.f64 	%fd1458, %fd1451, %fd993, %p69;
	selp.f64 	%fd1459, %fd1452, %fd994, %p69;
	min.s64 	%rd492, %rd491, %rd165;
$L__BB5_176:
	ld.shared.f64 	%fd1009, [_ZN6thrust24THRUST_300001_SM_1000_NS8cuda_cub4core6detail5shmemE+328];
	ld.shared.v2.f64 	{%fd1010, %fd1011}, [_ZN6thrust24THRUST_300001_SM_1000_NS8cuda_cub4core6detail5shmemE+336];
	ld.shared.v2.f64 	{%fd1012, %fd1013}, [_ZN6thrust24THRUST_300001_SM_1000_NS8cuda_cub4core6detail5shmemE+352];
	ld.shared.v2.f64 	{%fd1014, %fd1015}, [_ZN6thrust24THRUST_300001_SM_1000_NS8cuda_cub4core6detail5shmemE+368];
	ld.shared.u64 	%rd168, [_ZN6thrust24THRUST_300001_SM_1000_NS8cuda_cub4core6detail5shmemE+384];
	setp.lt.f64 	%p70, %fd1459, %fd1015;
	mov.f64 	%fd1460, %fd1453;
	mov.f64 	%fd1461, %fd1454;
	mov.f64 	%fd1462, %fd1455;
	mov.f64 	%fd1463, %fd1456;
	mov.f64 	%fd1464, %fd1457;
	mov.f64 	%fd1465, %fd1458;
	mov.f64 	%fd1466, %fd1459;
	mov.u64 	%rd493, %rd492;
	@%p70 bra 	$L__BB5_179;
	setp.lt.f64 	%p71, %fd1015, %fd1459;
	mov.f64 	%fd1460, %fd1009;
	mov.f64 	%fd1461, %fd1010;
	mov.f64 	%fd1462, %fd1011;
	mov.f64 	%fd1463, %fd1012;
	mov.f64 	%fd1464, %fd1013;
	mov.f64 	%fd1465, %fd1014;
	mov.f64 	%fd1466, %fd1015;
	mov.u64 	%rd493, %rd168;
	@%p71 bra 	$L__BB5_179;
	setp.lt.s64 	%p72, %rd492, %rd168;
	selp.f64 	%fd1460, %fd1453, %fd1009, %p72;
	selp.f64 	%fd1461, %fd1454, %fd1010, %p72;
	selp.f64 	%fd1462, %fd1455, %fd1011, %p72;
	selp.f64 	%fd1463, %fd1456, %fd1012, %p72;
	selp.f64 	%fd1464, %fd1457, %fd1013, %p72;
	selp.f64 	%fd1465, %fd1458, %fd1014, %p72;
	selp.f64 	%fd1466, %fd1459, %fd1015, %p72;
	min.s64 	%rd493, %rd492, %rd168;
$L__BB5_179:
	ld.shared.f64 	%fd1030, [_ZN6thrust24THRUST_300001_SM_1000_NS8cuda_cub4core6detail5shmemE+392];
	ld.shared.v2.f64 	{%fd1031, %fd1032}, [_ZN6thrust24THRUST_300001_SM_1000_NS8cuda_cub4core6detail5shmemE+400];
	ld.shared.v2.f64 	{%fd1033, %fd1034}, [_ZN6thrust24THRUST_300001_SM_1000_NS8cuda_cub4core6detail5shmemE+416];
	ld.shared.v2.f64 	{%fd1035, %fd1036}, [_ZN6thrust24THRUST_300001_SM_1000_NS8cuda_cub4core6detail5shmemE+432];
	ld.shared.u64 	%rd171, [_ZN6thrust24THRUST_300001_SM_1000_NS8cuda_cub4core6detail5shmemE+448];
	setp.lt.f64 	%p73, %fd1466, %fd1036;
	mov.f64 	%fd1467, %fd1460;
	mov.f64 	%fd1468, %fd1461;
	mov.f64 	%fd1469, %fd1462;
	mov.f64 	%fd1470, %fd1463;
	mov.f64 	%fd1471, %fd1464;
	mov.f64 	%fd1472, %fd1465;
	mov.f64 	%fd1473, %fd1466;
	mov.u64 	%rd494, %rd493;
	@%p73 bra 	$L__BB5_182;
	setp.lt.f64 	%p74, %fd1036, %fd1466;
	mov.f64 	%fd1467, %fd1030;
	mov.f64 	%fd1468, %fd1031;
	mov.f64 	%fd1469, %fd1032;
	mov.f64 	%fd1470, %fd1033;
	mov.f64 	%fd1471, %fd1034;
	mov.f64 	%fd1472, %fd1035;
	mov.f64 	%fd1473, %fd1036;
	mov.u64 	%rd494, %rd171;
	@%p74 bra 	$L__BB5_182;
	setp.lt.s64 	%p75, %rd493, %rd171;
	selp.f64 	%fd1467, %fd1460, %fd1030, %p75;
	selp.f64 	%fd1468, %fd1461, %fd1031, %p75;
	selp.f64 	%fd1469, %fd1462, %fd1032, %p75;
	selp.f64 	%fd1470, %fd1463, %fd1033, %p75;
	selp.f64 	%fd1471, %fd1464, %fd1034, %p75;
	selp.f64 	%fd1472, %fd1465, %fd1035, %p75;
	selp.f64 	%fd1473, %fd1466, %fd1036, %p75;
	min.s64 	%rd494, %rd493, %rd171;
$L__BB5_182:
	ld.shared.f64 	%fd1051, [_ZN6thrust24THRUST_300001_SM_1000_NS8cuda_cub4core6detail5shmemE+456];
	ld.shared.v2.f64 	{%fd1052, %fd1053}, [_ZN6thrust24THRUST_300001_SM_1000_NS8cuda_cub4core6detail5shmemE+464];
	ld.shared.v2.f64 	{%fd1054, %fd1055}, [_ZN6thrust24THRUST_300001_SM_1000_NS8cuda_cub4core6detail5shmemE+480];
	ld.shared.v2.f64 	{%fd1056, %fd1057}, [_ZN6thrust24THRUST_300001_SM_1000_NS8cuda_cub4core6detail5shmemE+496];
	ld.shared.u64 	%rd174, [_ZN6thrust24THRUST_300001_SM_1000_NS8cuda_cub4core6detail5shmemE+512];
	setp.lt.f64 	%p76, %fd1473, %fd1057;
	mov.u64 	%rd495, %rd494;
	mov.f64 	%fd1474, %fd1473;
	mov.f64 	%fd1475, %fd1472;
	mov.f64 	%fd1476, %fd1471;
	mov.f64 	%fd1477, %fd1470;
	mov.f64 	%fd1478, %fd1469;
	mov.f64 	%fd1479, %fd1468;
	mov.f64 	%fd1480, %fd1467;
	@%p76 bra 	$L__BB5_185;
	setp.lt.f64 	%p77, %fd1057, %fd1473;
	mov.u64 	%rd495, %rd174;
	mov.f64 	%fd1474, %fd1057;
	mov.f64 	%fd1475, %fd1056;
	mov.f64 	%fd1476, %fd1055;
	mov.f64 	%fd1477, %fd1054;
	mov.f64 	%fd1478, %fd1053;
	mov.f64 	%fd1479, %fd1052;
	mov.f64 	%fd1480, %fd1051;
	@%p77 bra 	$L__BB5_185;
	setp.lt.s64 	%p78, %rd494, %rd174;
	selp.f64 	%fd1480, %fd1467, %fd1051, %p78;
	selp.f64 	%fd1479, %fd1468, %fd1052, %p78;
	selp.f64 	%fd1478, %fd1469, %fd1053, %p78;
	selp.f64 	%fd1477, %fd1470, %fd1054, %p78;
	selp.f64 	%fd1476, %fd1471, %fd1055, %p78;
	selp.f64 	%fd1475, %fd1472, %fd1056, %p78;
	selp.f64 	%fd1474, %fd1473, %fd1057, %p78;
	min.s64 	%rd495, %rd494, %rd174;
$L__BB5_185:
	mov.u32 	%r1285, %tid.x;
	setp.ne.s32 	%p205, %r1285, 0;
	@%p205 bra 	$L__BB5_187;
	ld.param.u64 	%rd431, [_ZN6thrust24THRUST_300001_SM_1000_NS8cuda_cub4core6detail13_kernel_agentINS1_8__reduce11ReduceAgentINS0_12zip_iteratorIN4cuda3std3__45tupleIJNS0_6detail15normal_iteratorINS0_10device_ptrI8ParticleEEEENS0_17counting_iteratorIlNS0_11use_defaultESJ_SJ_EEEEEEEPNSB_IJSF_lEEESN_lNS1_9__extrema9arg_min_fISF_l16CompareParticlesEEEEJSM_SO_lN3cub18CUB_300001_SM_100013GridEvenShareIlEENSV_9GridQueueIyEESS_EEEvDpT0__param_1];
	cvta.to.global.u64 	%rd428, %rd431;
	mul.wide.u32 	%rd429, %r1, 64;
	add.s64 	%rd430, %rd428, %rd429;
	st.global.f64 	[%rd430], %fd1480;
	st.global.f64 	[%rd430+8], %fd1479;
	st.global.f64 	[%rd430+16], %fd1478;
	st.global.f64 	[%rd430+24], %fd1477;
	st.global.f64 	[%rd430+32], %fd1476;
	st.global.f64 	[%rd430+40], %fd1475;
	st.global.f64 	[%rd430+48], %fd1474;
	st.global.u64 	[%rd430+56], %rd495;
$L__BB5_187:
	ret;

}
	// .globl	_ZN6thrust24THRUST_300001_SM_1000_NS8cuda_cub4core6detail13_kernel_agentINS1_8__reduce10DrainAgentIlEEJN3cub18CUB_300001_SM_10009GridQueueIyEElEEEvDpT0_
.visible .entry _ZN6thrust24THRUST_300001_SM_1000_NS8cuda_cub4core6detail13_kernel_agentINS1_8__reduce10DrainAgentIlEEJN3cub18CUB_300001_SM_10009GridQueueIyEElEEEvDpT0_(
	.param .align 8 .b8 _ZN6thrust24THRUST_300001_SM_1000_NS8cuda_cub4core6detail13_kernel_agentINS1_8__reduce10DrainAgentIlEEJN3cub18CUB_300001_SM_10009GridQueueIyEElEEEvDpT0__param_0[8],
	.param .u64 _ZN6thrust24THRUST_300001_SM_1000_NS8cuda_cub4core6detail13_kernel_agentINS1_8__reduce10DrainAgentIlEEJN3cub18CUB_300001_SM_10009GridQueueIyEElEEEvDpT0__param_1
)
.maxntid 1
{
	.reg .b64 	%rd<5>;

	ld.param.u64 	%rd1, [_ZN6thrust24THRUST_300001_SM_1000_NS8cuda_cub4core6detail13_kernel_agentINS1_8__reduce10DrainAgentIlEEJN3cub18CUB_300001_SM_10009GridQueueIyEElEEEvDpT0__param_0];
	ld.param.u64 	%rd2, [_ZN6thrust24THRUST_300001_SM_1000_NS8cuda_cub4core6detail13_kernel_agentINS1_8__reduce10DrainAgentIlEEJN3cub18CUB_300001_SM_10009GridQueueIyEElEEEvDpT0__param_1];
	cvta.to.global.u64 	%rd3, %rd1;
	st.global.u64 	[%rd3], %rd2;
	mov.b64 	%rd4, 0;
	st.global.u64 	[%rd3+8], %rd4;
	ret;

}
	// .globl	_ZN6thrust24THRUST_300001_SM_1000_NS8cuda_cub4core6detail13_kernel_agentINS1_8__reduce11ReduceAgentIPN4cuda3std3__45tupleIJ8ParticlelEEESD_SC_lNS1_9__extrema9arg_min_fISB_l16CompareParticlesEEEEJSD_SD_iSH_EEEvDpT0_
.visible .entry _ZN6thrust24THRUST_300001_SM_1000_NS8cuda_cub4core6detail13_kernel_agentINS1_8__reduce11ReduceAgentIPN4cuda3std3__45tupleIJ8ParticlelEEESD_SC_lNS1_9__extrema9arg_min_fISB_l16CompareParticlesEEEEJSD_SD_iSH_EEEvDpT0_(
	.param .u64 .ptr .align 1 _ZN6thrust24THRUST_300001_SM_1000_NS8cuda_cub4core6detail13_kernel_agentINS1_8__reduce11ReduceAgentIPN4cuda3std3__45tupleIJ8ParticlelEEESD_SC_lNS1_9__extrema9arg_min_fISB_l16CompareParticlesEEEEJSD_SD_iSH_EEEvDpT0__param_0,
	.param .u64 .ptr .align 1 _ZN6thrust24THRUST_300001_SM_1000_NS8cuda_cub4core6detail13_kernel_agentINS1_8__reduce11ReduceAgentIPN4cuda3std3__45tupleIJ8ParticlelEEESD_SC_lNS1_9__extrema9arg_min_fISB_l16CompareParticlesEEEEJSD_SD_iSH_EEEvDpT0__param_1,
	.param .u32 _ZN6thrust24THRUST_300001_SM_1000_NS8cuda_cub4core6detail13_kernel_agentINS1_8__reduce11ReduceAgentIPN4cuda3std3__45tupleIJ8ParticlelEEESD_SC_lNS1_9__extrema9arg_min_fISB_l16CompareParticlesEEEEJSD_SD_iSH_EEEvDpT0__param_2,
	.param .align 1 .b8 _ZN6thrust24THRUST_300001_SM_1000_NS8cuda_cub4core6detail13_kernel_agentINS1_8__reduce11ReduceAgentIPN4cuda3std3__45tupleIJ8ParticlelEEESD_SC_lNS1_9__extrema9arg_min_fISB_l16CompareParticlesEEEEJSD_SD_iSH_EEEvDpT0__param_3[1]
)
.maxntid 256
{
	.reg .pred 	%p<170>;
	.reg .b32 	%r<868>;
	.reg .b64 	%rd<703>;
	.reg .b64 	%fd<1286>;

	ld.param.u64 	%rd192, [_ZN6thrust24THRUST_300001_SM_1000_NS8cuda_cub4core6detail13_kernel_agentINS1_8__reduce11ReduceAgentIPN4cuda3std3__45tupleIJ8ParticlelEEESD_SC_lNS1_9__extrema9arg_min_fISB_l16CompareParticlesEEEEJSD_SD_iSH_EEEvDpT0__param_0];
	ld.param.u32 	%r28, [_ZN6thrust24THRUST_300001_SM_1000_NS8cuda_cub4core6detail13_kernel_agentINS1_8__reduce11ReduceAgentIPN4cuda3std3__45tupleIJ8ParticlelEEESD_SC_lNS1_9__extrema9arg_min_fISB_l16CompareParticlesEEEEJSD_SD_iSH_EEEvDpT0__param_2];
	cvt.s64.s32 	%rd1, %r28;
	setp.eq.s32 	%p1, %r28, 0;
	@%p1 bra 	$L__BB7_162;
	setp.gt.s32 	%p2, %r28, 255;
	@%p2 bra 	$L__BB7_71;
	mov.u32 	%r1, %tid.x;
	setp.ge.s32 	%p92, %r1, %r28;
	mov.b64 	%rd647, 0;
	mov.f64 	%fd977, 0d0000000000000000;
	mov.f64 	%fd976, %fd977;
	mov.f64 	%fd975, %fd977;
	mov.f64 	%fd974, %fd977;
	mov.f64 	%fd973, %fd977;
	mov.f64 	%fd972, %fd977;
	mov.f64 	%fd971, %fd977;
	mov.u32 	%r862, %r1;
	@%p92 bra 	$L__BB7_4;
	mul.wide.u32 	%rd480, %r1, 64;
	add.s64 	%rd465, %rd192, %rd480;
	// begin inline asm
	ld.global.nc.u64 %rd464, [%rd465];
	// end inline asm
	add.s64 	%rd467, %rd465, 8;
	// begin inline asm
	ld.global.nc.u64 %rd466, [%rd467];
	// end inline asm
	add.s64 	%rd469, %rd465, 16;
	// begin inline asm
	ld.global.nc.u64 %rd468, [%rd469];
	// end inline asm
	add.s64 	%rd471, %rd465, 24;
	// begin inline asm
	ld.global.nc.u64 %rd470, [%rd471];
	// end inline asm
	add.s64 	%rd473, %rd465, 32;
	// begin inline asm
	ld.global.nc.u64 %rd472, [%rd473];
	// end inline asm
	add.s64 	%rd475, %rd465, 40;
	// begin inline asm
	ld.global.nc.u64 %rd474, [%rd475];
	// end inline asm
	add.s64 	%rd477, %rd465, 48;
	// begin inline asm
	ld.global.nc.u64 %rd476, [%rd477];
	// end inline asm
	add.s64 	%rd479, %rd465, 56;
	// begin inline asm
	ld.global.nc.u64 %rd647, [%rd479];
	// end inline asm
	mov.b64 	%fd977, %rd464;
	mov.b64 	%fd976, %rd466;
	mov.b64 	%fd975, %rd468;
	mov.b64 	%fd974, %rd470;
	mov.b64 	%fd973, %rd472;
	mov.b64 	%fd972, %rd474;
	mov.b64 	%fd971, %rd476;
	add.s32 	%r862, %r1, 256;
$L__BB7_4:
	setp.ge.s32 	%p93, %r862, %r28;
	@%p93 bra 	$L__BB7_25;
	not.b32 	%r440, %r862;
	add.s32 	%r4, %r28, %r440;
	and.b32  	%r441, %r4, 768;
	setp.eq.s32 	%p94, %r441, 768;
	@%p94 bra 	$L__BB7_11;
	mul.wide.u32 	%rd482, %r862, 64;
	add.s64 	%rd483, %rd482, %rd192;
	add.s64 	%rd638, %rd483, 56;
	shr.u32 	%r442, %r4, 8;
	add.s32 	%r443, %r442, 1;
	and.b32  	%r444, %r443, 3;
	neg.s32 	%r860, %r444;
$L__BB7_7:
	.pragma "nounroll";
	mov.f64 	%fd21, %fd977;
	mov.f64 	%fd20, %fd976;
	mov.f64 	%fd19, %fd975;
	mov.f64 	%fd18, %fd974;
	mov.f64 	%fd17, %fd973;
	mov.f64 	%fd16, %fd972;
	mov.u64 	%rd6, %rd647;
	mov.f64 	%fd15, %fd971;
	add.s64 	%rd485, %rd638, -56;
	// begin inline asm
	ld.global.nc.u64 %rd484, [%rd485];
	// end inline asm
	add.s64 	%rd487, %rd638, -48;
	// begin inline asm
	ld.global.nc.u64 %rd486, [%rd487];
	// end inline asm
	add.s64 	%rd489, %rd638, -40;
	// begin inline asm
	ld.global.nc.u64 %rd488, [%rd489];
	// end inline asm
	add.s64 	%rd491, %rd638, -32;
	// begin inline asm
	ld.global.nc.u64 %rd490, [%rd491];
	// end inline asm
	add.s64 	%rd493, %rd638, -24;
	// begin inline asm
	ld.global.nc.u64 %rd492, [%rd493];
	// end inline asm
	add.s64 	%rd495, %rd638, -16;
	// begin inline asm
	ld.global.nc.u64 %rd494, [%rd495];
	// end inline asm
	add.s64 	%rd497, %rd638, -8;
	// begin inline asm
	ld.global.nc.u64 %rd496, [%rd497];
	// end inline asm
	// begin inline asm
	ld.global.nc.u64 %rd498, [%rd638];
	// end inline asm
	mov.b64 	%fd22, %rd484;
	mov.b64 	%fd23, %rd486;
	mov.b64 	%fd24, %rd488;
	mov.b64 	%fd25, %rd490;
	mov.b64 	%fd26, %rd492;
	mov.b64 	%fd27, %rd494;
	mov.b64 	%fd28, %rd496;
	setp.lt.f64 	%p95, %fd15, %fd28;
	@%p95 bra 	$L__BB7_10;
	setp.gt.f64 	%p96, %fd15, %fd28;
	mov.u64 	%rd647, %rd498;
	mov.f64 	%fd971, %fd28;
	mov.f64 	%fd972, %fd27;
	mov.f64 	%fd973, %fd26;
	mov.f64 	%fd974, %fd25;
	mov.f64 	%fd975, %fd24;
	mov.f64 	%fd976, %fd23;
	mov.f64 	%fd977, %fd22;
	@%p96 bra 	$L__BB7_10;
	setp.lt.s64 	%p97, %rd6, %rd498;
	min.s64 	%rd647, %rd6, %rd498;
	selp.f64 	%fd971, %fd15, %fd28, %p97;
	selp.f64 	%fd972, %fd16, %fd27, %p97;
	selp.f64 	%fd973, %fd17, %fd26, %p97;
	selp.f64 	%fd974, %fd18, %fd25, %p97;
	selp.f64 	%fd975, %fd19, %fd24, %p97;
	selp.f64 	%fd976, %fd20, %fd23, %p97;
	selp.f64 	%fd977, %fd21, %fd22, %p97;
$L__BB7_10:
	add.s32 	%r862, %r862, 256;
	add.s64 	%rd638, %rd638, 16384;
	add.s32 	%r860, %r860, 1;
	setp.ne.s32 	%p98, %r860, 0;
	@%p98 bra 	$L__BB7_7;
$L__BB7_11:
	setp.lt.u32 	%p99, %r4, 768;
	@%p99 bra 	$L__BB7_25;
$L__BB7_12:
	mul.wide.s32 	%rd516, %r862, 64;
	add.s64 	%rd501, %rd192, %rd516;
	// begin inline asm
	ld.global.nc.u64 %rd500, [%rd501];
	// end inline asm
	add.s64 	%rd503, %rd501, 8;
	// begin inline asm
	ld.global.nc.u64 %rd502, [%rd503];
	// end inline asm
	add.s64 	%rd505, %rd501, 16;
	// begin inline asm
	ld.global.nc.u64 %rd504, [%rd505];
	// end inline asm
	add.s64 	%rd507, %rd501, 24;
	// begin inline asm
	ld.global.nc.u64 %rd506, [%rd507];
	// end inline asm
	add.s64 	%rd509, %rd501, 32;
	// begin inline asm
	ld.global.nc.u64 %rd508, [%rd509];
	// end inline asm
	add.s64 	%rd511, %rd501, 40;
	// begin inline asm
	ld.global.nc.u64 %rd510, [%rd511];
	// end inline asm
	add.s64 	%rd513, %rd501, 48;
	// begin inline asm
	ld.global.nc.u64 %rd512, [%rd513];
	// end inline asm
	add.s64 	%rd515, %rd501, 56;
	// begin inline asm
	ld.global.nc.u64 %rd514, [%rd515];
	// end inline asm
	mov.b64 	%fd64, %rd500;
	mov.b64 	%fd65, %rd502;
	mov.b64 	%fd66, %rd504;
	mov.b64 	%fd67, %rd506;
	mov.b64 	%fd68, %rd508;
	mov.b64 	%fd69, %rd510;
	mov.b64 	%fd70, %rd512;
	setp.lt.f64 	%p100, %fd971, %fd70;
	mov.u64 	%rd644, %rd647;
	mov.f64 	%fd950, %fd971;
	mov.f64 	%fd951, %fd972;
	mov.f64 	%fd952, %fd973;
	mov.f64 	%fd953, %fd974;
	mov.f64 	%fd954, %fd975;
	mov.f64 	%fd955, %fd976;
	mov.f64 	%fd956, %fd977;
	@%p100 bra 	$L__BB7_15;
	setp.gt.f64 	%p101, %fd971, %fd70;
	mov.u64 	%rd644, %rd514;
	mov.f64 	%fd950, %fd70;
	mov.f64 	%fd951, %fd69;
	mov.f64 	%fd952, %fd68;
	mov.f64 	%fd953, %fd67;
	mov.f64 	%fd954, %fd66;
	mov.f64 	%fd955, %fd65;
	mov.f64 	%fd956, %fd64;
	@%p101 bra 	$L__BB7_15;
	setp.lt.s64 	%p102, %rd647, %rd514;
	min.s64 	%rd644, %rd647, %rd514;
	selp.f64 	%fd950, %fd971, %fd70, %p102;
	selp.f64 	%fd951, %fd972, %fd69, %p102;
	selp.f64 	%fd952, %fd973, %fd68, %p102;
	selp.f64 	%fd953, %fd974, %fd67, %p102;
	selp.f64 	%fd954, %fd975, %fd66, %p102;
	selp.f64 	%fd955, %fd976, %fd65, %p102;
	selp.f64 	%fd956, %fd977, %fd64, %p102;
$L__BB7_15:
	add.s64 	%rd518, %rd501, 16384;
	// begin inline asm
	ld.global.nc.u64 %rd517, [%rd518];
	// end inline asm
	add.s64 	%rd520, %rd501, 16392;
	// begin inline asm
	ld.global.nc.u64 %rd519, [%rd520];
	// end inline asm
	add.s64 	%rd522, %rd501, 16400;
	// begin inline asm
	ld.global.nc.u64 %rd521, [%rd522];
	// end inline asm
	add.s64 	%rd524, %rd501, 16408;
	// begin inline asm
	ld.global.nc.u64 %rd523, [%rd524];
	// end inline asm
	add.s64 	%rd526, %rd501, 16416;
	// begin inline asm
	ld.global.nc.u64 %rd525, [%rd526];
	// end inline asm
	add.s64 	%rd528, %rd501, 16424;
	// begin inline asm
	ld.global.nc.u64 %rd527, [%rd528];
	// end inline asm
	add.s64 	%rd530, %rd501, 16432;
	// begin inline asm
	ld.global.nc.u64 %rd529, [%rd530];
	// end inline asm
	add.s64 	%rd532, %rd501, 16440;
	// begin inline asm
	ld.global.nc.u64 %rd531, [%rd532];
	// end inline asm
	mov.b64 	%fd85, %rd517;
	mov.b64 	%fd86, %rd519;
	mov.b64 	%fd87, %rd521;
	mov.b64 	%fd88, %rd523;
	mov.b64 	%fd89, %rd525;
	mov.b64 	%fd90, %rd527;
	mov.b64 	%fd91, %rd529;
	setp.lt.f64 	%p103, %fd950, %fd91;
	mov.u64 	%rd645, %rd644;
	mov.f64 	%fd957, %fd950;
	mov.f64 	%fd958, %fd951;
	mov.f64 	%fd959, %fd952;
	mov.f64 	%fd960, %fd953;
	mov.f64 	%fd961, %fd954;
	mov.f64 	%fd962, %fd955;
	mov.f64 	%fd963, %fd956;
	@%p103 bra 	$L__BB7_18;
	setp.gt.f64 	%p104, %fd950, %fd91;
	mov.u64 	%rd645, %rd531;
	mov.f64 	%fd957, %fd91;
	mov.f64 	%fd958, %fd90;
	mov.f64 	%fd959, %fd89;
	mov.f64 	%fd960, %fd88;
	mov.f64 	%fd961, %fd87;
	mov.f64 	%fd962, %fd86;
	mov.f64 	%fd963, %fd85;
	@%p104 bra 	$L__BB7_18;
	setp.lt.s64 	%p105, %rd644, %rd531;
	min.s64 	%rd645, %rd644, %rd531;
	selp.f64 	%fd957, %fd950, %fd91, %p105;
	selp.f64 	%fd958, %fd951, %fd90, %p105;
	selp.f64 	%fd959, %fd952, %fd89, %p105;
	selp.f64 	%fd960, %fd953, %fd88, %p105;
	selp.f64 	%fd961, %fd954, %fd87, %p105;
	selp.f64 	%fd962, %fd955, %fd86, %p105;
	selp.f64 	%fd963, %fd956, %fd85, %p105;
$L__BB7_18:
	add.s64 	%rd534, %rd501, 32768;
	// begin inline asm
	ld.global.nc.u64 %rd533, [%rd534];
	// end inline asm
	add.s64 	%rd536, %rd501, 32776;
	// begin inline asm
	ld.global.nc.u64 %rd535, [%rd536];
	// end inline asm
	add.s64 	%rd538, %rd501, 32784;
	// begin inline asm
	ld.global.nc.u64 %rd537, [%rd538];
	// end inline asm
	add.s64 	%rd540, %rd501, 32792;
	// begin inline asm
	ld.global.nc.u64 %rd539, [%rd540];
	// end inline asm
	add.s64 	%rd542, %rd501, 32800;
	// begin inline asm
	ld.global.nc.u64 %rd541, [%rd542];
	// end inline asm
	add.s64 	%rd544, %rd501, 32808;
	// begin inline asm
	ld.global.nc.u64 %rd543, [%rd544];
	// end inline asm
	add.s64 	%rd546, %rd501, 32816;
	// begin inline asm
	ld.global.nc.u64 %rd545, [%rd546];
	// end inline asm
	add.s64 	%rd548, %rd501, 32824;
	// begin inline asm
	ld.global.nc.u64 %rd547, [%rd548];
	// end inline asm
	mov.b64 	%fd106, %rd533;
	mov.b64 	%fd107, %rd535;
	mov.b64 	%fd108, %rd537;
	mov.b64 	%fd109, %rd539;
	mov.b64 	%fd110, %rd541;
	mov.b64 	%fd111, %rd543;
	mov.b64 	%fd112, %rd545;
	setp.lt.f64 	%p106, %fd957, %fd112;
	mov.u64 	%rd646, %rd645;
	mov.f64 	%fd964, %fd957;
	mov.f64 	%fd965, %fd958;
	mov.f64 	%fd966, %fd959;
	mov.f64 	%fd967, %fd960;
	mov.f64 	%fd968, %fd961;
	mov.f64 	%fd969, %fd962;
	mov.f64 	%fd970, %fd963;
	@%p106 bra 	$L__BB7_21;
	setp.gt.f64 	%p107, %fd957, %fd112;
	mov.u64 	%rd646, %rd547;
	mov.f64 	%fd964, %fd112;
	mov.f64 	%fd965, %fd111;
	mov.f64 	%fd966, %fd110;
	mov.f64 	%fd967, %fd109;
	mov.f64 	%fd968, %fd108;
	mov.f64 	%fd969, %fd107;
	mov.f64 	%fd970, %fd106;
	@%p107 bra 	$L__BB7_21;
	setp.lt.s64 	%p108, %rd645, %rd547;
	min.s64 	%rd646, %rd645, %rd547;
	selp.f64 	%fd964, %fd957, %fd112, %p108;
	selp.f64 	%fd965, %fd958, %fd111, %p108;
	selp.f64 	%fd966, %fd959, %fd110, %p108;
	selp.f64 	%fd967, %fd960, %fd109, %p108;
	selp.f64 	%fd968, %fd961, %fd108, %p108;
	selp.f64 	%fd969, %fd962, %fd107, %p108;
	selp.f64 	%fd970, %fd963, %fd106, %p108;
$L__BB7_21:
	add.s64 	%rd550, %rd501, 49152;
	// begin inline asm
	ld.global.nc.u64 %rd549, [%rd550];
	// end inline asm
	add.s64 	%rd552, %rd501, 49160;
	// begin inline asm
	ld.global.nc.u64 %rd551, [%rd552];
	// end inline asm
	add.s64 	%rd554, %rd501, 49168;
	// begin inline asm
	ld.global.nc.u64 %rd553, [%rd554];
	// end inline asm
	add.s64 	%rd556, %rd501, 49176;
	// begin inline asm
	ld.global.nc.u64 %rd555, [%rd556];
	// end inline asm
	add.s64 	%rd558, %rd501, 49184;
	// begin inline asm
	ld.global.nc.u64 %rd557, [%rd558];
	// end inline asm
	add.s64 	%rd560, %rd501, 49192;
	// begin inline asm
	ld.global.nc.u64 %rd559, [%rd560];
	// end inline asm
	add.s64 	%rd562, %rd501, 49200;
	// begin inline asm
	ld.global.nc.u64 %rd561, [%rd562];
	// end inline asm
	add.s64 	%rd564, %rd501, 49208;
	// begin inline asm
	ld.global.nc.u64 %rd563, [%rd564];
	// end inline asm
	mov.b64 	%fd127, %rd549;
	mov.b64 	%fd128, %rd551;
	mov.b64 	%fd129, %rd553;
	mov.b64 	%fd130, %rd555;
	mov.b64 	%fd131, %rd557;
	mov.b64 	%fd132, %rd559;
	mov.b64 	%fd133, %rd561;
	setp.lt.f64 	%p109, %fd964, %fd133;
	mov.u64 	%rd647, %rd646;
	mov.f64 	%fd971, %fd964;
	mov.f64 	%fd972, %fd965;
	mov.f64 	%fd973, %fd966;
	mov.f64 	%fd974, %fd967;
	mov.f64 	%fd975, %fd968;
	mov.f64 	%fd976, %fd969;
	mov.f64 	%fd977, %fd970;
	@%p109 bra 	$L__BB7_24;
	setp.gt.f64 	%p110, %fd964, %fd133;
	mov.u64 	%rd647, %rd563;
	mov.f64 	%fd971, %fd133;
	mov.f64 	%fd972, %fd132;
	mov.f64 	%fd973, %fd131;
	mov.f64 	%fd974, %fd130;
	mov.f64 	%fd975, %fd129;
	mov.f64 	%fd976, %fd128;
	mov.f64 	%fd977, %fd127;
	@%p110 bra 	$L__BB7_24;
	setp.lt.s64 	%p111, %rd646, %rd563;
	min.s64 	%rd647, %rd646, %rd563;
	selp.f64 	%fd971, %fd964, %fd133, %p111;
	selp.f64 	%fd972, %fd965, %fd132, %p111;
	selp.f64 	%fd973, %fd966, %fd131, %p111;
	selp.f64 	%fd974, %fd967, %fd130, %p111;
	selp.f64 	%fd975, %fd968, %fd129, %p111;
	selp.f64 	%fd976, %fd969, %fd128, %p111;
	selp.f64 	%fd977, %fd970, %fd127, %p111;
$L__BB7_24:
	add.s32 	%r862, %r862, 1024;
	setp.lt.s32 	%p112, %r862, %r28;
	@%p112 bra 	$L__BB7_12;
$L__BB7_25:
	// begin inline asm
	mov.u32 %r445, %laneid;
	// end inline asm
	and.b32  	%r526, %r1, 992;
	add.s32 	%r527, %r526, 32;
	setp.gt.s32 	%p113, %r527, %r28;
	not.b32 	%r528, %r526;
	add.s32 	%r529, %r28, %r528;
	selp.b32 	%r524, %r529, 31, %p113;
	mov.b64 	%rd565, %fd977;
	mov.b64 	{%r447, %r452}, %rd565;
	mov.b32 	%r523, 1;
	mov.b32 	%r525, -1;
	// begin inline asm
	shfl.sync.down.b32 %r446, %r447, %r523, %r524, %r525;
	// end inline asm
	// begin inline asm
	shfl.sync.down.b32 %r451, %r452, %r523, %r524, %r525;
	// end inline asm
	mov.b64 	%rd566, {%r446, %r451};
	mov.b64 	%fd155, %rd566;
	mov.b64 	%rd567, %fd976;
	mov.b64 	{%r457, %r462}, %rd567;
	// begin inline asm
	shfl.sync.down.b32 %r456, %r457, %r523, %r524, %r525;
	// end inline asm
	// begin inline asm
	shfl.sync.down.b32 %r461, %r462, %r523, %r524, %r525;
	// end inline asm
	mov.b64 	%rd568, {%r456, %r461};
	mov.b64 	%fd156, %rd568;
	mov.b64 	%rd569, %fd975;
	mov.b64 	{%r467, %r472}, %rd569;
	// begin inline asm
	shfl.sync.down.b32 %r466, %r467, %r523, %r524, %r525;
	// end inline asm
	// begin inline asm
	shfl.sync.down.b32 %r471, %r472, %r523, %r524, %r525;
	// end inline asm
	mov.b64 	%rd570, {%r466, %r471};
	mov.b64 	%fd157, %rd570;
	mov.b64 	%rd571, %fd974;
	mov.b64 	{%r477, %r482}, %rd571;
	// begin inline asm
	shfl.sync.down.b32 %r476, %r477, %r523, %r524, %r525;
	// end inline asm
	// begin inline asm
	shfl.sync.down.b32 %r481, %r482, %r523, %r524, %r525;
	// end inline asm
	mov.b64 	%rd572, {%r476, %r481};
	mov.b64 	%fd158, %rd572;
	mov.b64 	%rd573, %fd973;
	mov.b64 	{%r487, %r492}, %rd573;
	// begin inline asm
	shfl.sync.down.b32 %r486, %r487, %r523, %r524, %r525;
	// end inline asm
	// begin inline asm
	shfl.sync.down.b32 %r491, %r492, %r523, %r524, %r525;
	// end inline asm
	mov.b64 	%rd574, {%r486, %r491};
	mov.b64 	%fd159, %rd574;
	mov.b64 	%rd575, %fd972;
	mov.b64 	{%r497, %r502}, %rd575;
	// begin inline asm
	shfl.sync.down.b32 %r496, %r497, %r523, %r524, %r525;
	// end inline asm
	// begin inline asm
	shfl.sync.down.b32 %r501, %r502, %r523, %r524, %r525;
	// end inline asm
	mov.b64 	%rd576, {%r496, %r501};
	mov.b64 	%fd160, %rd576;
	mov.b64 	%rd577, %fd971;
	mov.b64 	{%r507, %r512}, %rd577;
	// begin inline asm
	shfl.sync.down.b32 %r506, %r507, %r523, %r524, %r525;
	// end inline asm
	// begin inline asm
	shfl.sync.down.b32 %r511, %r512, %r523, %r524, %r525;
	// end inline asm
	mov.b64 	%rd578, {%r506, %r511};
	mov.b64 	%fd161, %rd578;
	mov.b64 	{%r517, %r522}, %rd647;
	// begin inline asm
	shfl.sync.down.b32 %r516, %r517, %r523, %r524, %r525;
	// end inline asm
	// begin inline asm
	shfl.sync.down.b32 %r521, %r522, %r523, %r524, %r525;
	// end inline asm
	mov.b64 	%rd28, {%r516, %r521};
	setp.ge.s32 	%p114, %r445, %r524;
	setp.lt.f64 	%p115, %fd971, %fd161;
	or.pred  	%p116, %p114, %p115;
	mov.u64 	%rd649, %rd647;
	mov.f64 	%fd985, %fd971;
	mov.f64 	%fd986, %fd972;
	mov.f64 	%fd987, %fd973;
	mov.f64 	%fd988, %fd974;
	mov.f64 	%fd989, %fd975;
	mov.f64 	%fd990, %fd976;
	mov.f64 	%fd991, %fd977;
	@%p116 bra 	$L__BB7_28;
	setp.gt.f64 	%p117, %fd971, %fd161;
	mov.u64 	%rd649, %rd28;
	mov.f64 	%fd985, %fd161;
	mov.f64 	%fd986, %fd160;
	mov.f64 	%fd987, %fd159;
	mov.f64 	%fd988, %fd158;
	mov.f64 	%fd989, %fd157;
	mov.f64 	%fd990, %fd156;
	mov.f64 	%fd991, %fd155;
	@%p117 bra 	$L__BB7_28;
	setp.lt.s64 	%p118, %rd647, %rd28;
	min.s64 	%rd649, %rd647, %rd28;
	selp.f64 	%fd985, %fd971, %fd161, %p118;
	selp.f64 	%fd986, %fd972, %fd160, %p118;
	selp.f64 	%fd987, %fd973, %fd159, %p118;
	selp.f64 	%fd988, %fd974, %fd158, %p118;
	selp.f64 	%fd989, %fd975, %fd157, %p118;
	selp.f64 	%fd990, %fd976, %fd156, %p118;
	selp.f64 	%fd991, %fd977, %fd155, %p118;
$L__BB7_28:
	mov.b64 	%rd579, %fd991;
	mov.b64 	{%r531, %r536}, %rd579;
	mov.b32 	%r607, 2;
	mov.b32 	%r609, -1;
	// begin inline asm
	shfl.sync.down.b32 %r530, %r531, %r607, %r524, %r609;
	// end inline asm
	// begin inline asm
	shfl.sync.down.b32 %r535, %r536, %r607, %r524, %r609;
	// end inline asm
	mov.b64 	%rd580, {%r530, %r535};
	mov.b64 	%fd176, %rd580;
	mov.b64 	%rd581, %fd990;
	mov.b64 	{%r541, %r546}, %rd581;
	// begin inline asm
	shfl.sync.down.b32 %r540, %r541, %r607, %r524, %r609;
	// end inline asm
	// begin inline asm
	shfl.sync.down.b32 %r545, %r546, %r607, %r524, %r609;
	// end inline asm
	mov.b64 	%rd582, {%r540, %r545};
	mov.b64 	%fd177, %rd582;
	mov.b64 	%rd583, %fd989;
	mov.b64 	{%r551, %r556}, %rd583;
	// begin inline asm
	shfl.sync.down.b32 %r550, %r551, %r607, %r524, %r609;
	// end inline asm
	// begin inline asm
	shfl.sync.down.b32 %r555, %r556, %r607, %r524, %r609;
	// end inline asm
	mov.b64 	%rd584, {%r550, %r555};
	mov.b64 	%fd178, %rd584;
	mov.b64 	%rd585, %fd988;
	mov.b64 	{%r561, %r566}, %rd585;
	// begin inline asm
	shfl.sync.down.b32 %r560, %r561, %r607, %r524, %r609;
	// end inline asm
	// begin inline asm
	shfl.sync.down.b32 %r565, %r566, %r607, %r524, %r609;
	// end inline asm
	mov.b64 	%rd586, {%r560, %r565};
	mov.b64 	%fd179, %rd586;
	mov.b64 	%rd587, %fd987;
	mov.b64 	{%r571, %r576}, %rd587;
	// begin inline asm
	shfl.sync.down.b32 %r570, %r571, %r607, %r524, %r609;
	// end inline asm
	// begin inline asm
	shfl.sync.down.b32 %r575, %r576, %r607, %r524, %r609;
	// end inline asm
	mov.b64 	%rd588, {%r570, %r575};
	mov.b64 	%fd180, %rd588;
	mov.b64 	%rd589, %fd986;
	mov.b64 	{%r581, %r586}, %rd589;
	// begin inline asm
	shfl.sync.down.b32 %r580, %r581, %r607, %r524, %r609;
	// end inline asm
	// begin inline asm
	shfl.sync.down.b32 %r585, %r586, %r607, %r524, %r609;
	// end inline asm
	mov.b64 	%rd590, {%r580, %r585};
	mov.b64 	%fd181, %rd590;
	mov.b64 	%rd591, %fd985;
	mov.b64 	{%r591, %r596}, %rd591;
	// begin inline asm
	shfl.sync.down.b32 %r590, %r591, %r607, %r524, %r609;
	// end inline asm
	// begin inline asm
	shfl.sync.down.b32 %r595, %r596, %r607, %r524, %r609;
	// end inline asm
	mov.b64 	%rd592, {%r590, %r595};
	mov.b64 	%fd182, %rd592;
	mov.b64 	{%r601, %r606}, %rd649;
	// begin inline asm
	shfl.sync.down.b32 %r600, %r601, %r607, %r524, %r609;
	// end inline asm
	// begin inline asm
	shfl.sync.down.b32 %r605, %r606, %r607, %r524, %r609;
	// end inline asm
	mov.b64 	%rd31, {%r600, %r605};
	add.s32 	%r610, %r445, 2;
	setp.gt.s32 	%p119, %r610, %r524;
	setp.lt.f64 	%p120, %fd985, %fd182;
	or.pred  	%p121, %p119, %p120;
	mov.u64 	%rd650, %rd649;
	mov.f64 	%fd992, %fd985;
	mov.f64 	%fd993, %fd986;
	mov.f64 	%fd994, %fd987;
	mov.f64 	%fd995, %fd988;
	mov.f64 	%fd996, %fd989;
	mov.f64 	%fd997, %fd990;
	mov.f64 	%fd998, %fd991;
	@%p121 bra 	$L__BB7_31;
	setp.gt.f64 	%p122, %fd985, %fd182;
	mov.u64 	%rd650, %rd31;
	mov.f64 	%fd992, %fd182;
	mov.f64 	%fd993, %fd181;
	mov.f64 	%fd994, %fd180;
	mov.f64 	%fd995, %fd179;
	mov.f64 	%fd996, %fd178;
	mov.f64 	%fd997, %fd177;
	mov.f64 	%fd998, %fd176;
	@%p122 bra 	$L__BB7_31;
	setp.lt.s64 	%p123, %rd649, %rd31;
	min.s64 	%rd650, %rd649, %rd31;
	selp.f64 	%fd992, %fd985, %fd182, %p123;
	selp.f64 	%fd993, %fd986, %fd181, %p123;
	selp.f64 	%fd994, %fd987, %fd180, %p123;
	selp.f64 	%fd995, %fd988, %fd179, %p123;
	selp.f64 	%fd996, %fd989, %fd178, %p123;
	selp.f64 	%fd997, %fd990, %fd177, %p123;
	selp.f64 	%fd998, %fd991, %fd176, %p123;
$L__BB7_31:
	mov.b64 	%rd593, %fd998;
	mov.b64 	{%r612, %r617}, %rd593;
	mov.b32 	%r688, 4;
	mov.b32 	%r690, -1;
	// begin inline asm
	shfl.sync.down.b32 %r611, %r612, %r688, %r524, %r690;
	// end inline asm
	// begin inline asm
	shfl.sync.down.b32 %r616, %r617, %r688, %r524, %r690;
	// end inline asm
	mov.b64 	%rd594, {%r611, %r616};
	mov.b64 	%fd197, %rd594;
	mov.b64 	%rd595, %fd997;
	mov.b64 	{%r622, %r627}, %rd595;
	// begin inline asm
	shfl.sync.down.b32 %r621, %r622, %r688, %r524, %r690;
	// end inline asm
	// begin inline asm
	shfl.sync.down.b32 %r626, %r627, %r688, %r524, %r690;
	// end inline asm
	mov.b64 	%rd596, {%r621, %r626};
	mov.b64 	%fd198, %rd596;
	mov.b64 	%rd597, %fd996;
	mov.b64 	{%r632, %r637}, %rd597;
	// begin inline asm
	shfl.sync.down.b32 %r631, %r632, %r688, %r524, %r690;
	// end inline asm
	// begin inline asm
	shfl.sync.down.b32 %r636, %r637, %r688, %r524, %r690;
	// end inline asm
	mov.b64 	%rd598, {%r631, %r636};
	mov.b64 	%fd199, %rd598;
	mov.b64 	%rd599, %fd995;
	mov.b64 	{%r642, %r647}, %rd599;
	// begin inline asm
	shfl.sync.down.b32 %r641, %r642, %r688, %r524, %r690;
	// end inline asm
	// begin inline asm
	shfl.sync.down.b32 %r646, %r647, %r688, %r524, %r690;
	// end inline asm
	mov.b64 	%rd600, {%r641, %r646};
	mov.b64 	%fd200, %rd600;
	mov.b64 	%rd601, %fd994;
	mov.b64 	{%r652, %r657}, %rd601;
	// begin inline asm
	shfl.sync.down.b32 %r651, %r652, %r688, %r524, %r690;
	// end inline asm
	// begin inline asm
	shfl.sync.down.b32 %r656, %r657, %r688, %r524, %r690;
	// end inline asm
	mov.b64 	%rd602, {%r651, %r656};
	mov.b64 	%fd201, %rd602;
	mov.b64 	%rd603, %fd993;
	mov.b64 	{%r662, %r667}, %rd603;
	// begin inline asm
	shfl.sync.down.b32 %r661, %r662, %r688, %r524, %r690;
	// end inline asm
	// begin inline asm
	shfl.sync.down.b32 %r666, %r667, %r688, %r524, %r690;
	// end inline asm
	mov.b64 	%rd604, {%r661, %r666};
	mov.b64 	%fd202, %rd604;
	mov.b64 	%rd605, %fd992;
	mov.b64 	{%r672, %r677}, %rd605;
	// begin inline asm
	shfl.sync.down.b32 %r671, %r672, %r688, %r524, %r690;
	// end inline asm
	// begin inline asm
	shfl.sync.down.b32 %r676, %r677, %r688, %r524, %r690;
	// end inline asm
	mov.b64 	%rd606, {%r671, %r676};
	mov.b64 	%fd203, %rd606;
	mov.b64 	{%r682, %r687}, %rd650;
	// begin inline asm
	shfl.sync.down.b32 %r681, %r682, %r688, %r524, %r690;
	// end inline asm
	// begin inline asm
	shfl.sync.down.b32 %r686, %r687, %r688, %r524, %r690;
	// end inline asm
	mov.b64 	%rd34, {%r681, %r686};
	add.s32 	%r691, %r445, 4;
	setp.gt.s32 	%p124, %r691, %r524;
	setp.lt.f64 	%p125, %fd992, %fd203;
	or.pred  	%p126, %p124, %p125;
	mov.u64 	%rd651, %rd650;
	mov.f64 	%fd999, %fd992;
	mov.f64 	%fd1000, %fd993;
	mov.f64 	%fd1001, %fd994;
	mov.f64 	%fd1002, %fd995;
	mov.f64 	%fd1003, %fd996;
	mov.f64 	%fd1004, %fd997;
	mov.f64 	%fd1005, %fd998;
	@%p126 bra 	$L__BB7_34;
	setp.gt.f64 	%p127, %fd992, %fd203;
	mov.u64 	%rd651, %rd34;
	mov.f64 	%fd999, %fd203;
	mov.f64 	%fd1000, %fd202;
	mov.f64 	%fd1001, %fd201;
	mov.f64 	%fd1002, %fd200;
	mov.f64 	%fd1003, %fd199;
	mov.f64 	%fd1004, %fd198;
	mov.f64 	%fd1005, %fd197;
	@%p127 bra 	$L__BB7_34;
	setp.lt.s64 	%p128, %rd650, %rd34;
	min.s64 	%rd651, %rd650, %rd34;
	selp.f64 	%fd999, %fd992, %fd203, %p128;
	selp.f64 	%fd1000, %fd993, %fd202, %p128;
	selp.f64 	%fd1001, %fd994, %fd201, %p128;
	selp.f64 	%fd1002, %fd995, %fd200, %p128;
	selp.f64 	%fd1003, %fd996, %fd199, %p128;
	selp.f64 	%fd1004, %fd997, %fd198, %p128;
	selp.f64 	%fd1005, %fd998, %fd197, %p128;
$L__BB7_34:
	mov.b64 	%rd607, %fd1005;
	mov.b64 	{%r693, %r698}, %rd607;
	mov.b32 	%r769, 8;
	mov.b32 	%r771, -1;
	// begin inline asm
	shfl.sync.down.b32 %r692, %r693, %r769, %r524, %r771;
	// end inline asm
	// begin inline asm
	shfl.sync.down.b32 %r697, %r698, %r769, %r524, %r771;
	// end inline asm
	mov.b64 	%rd608, {%r692, %r697};
	mov.b64 	%fd218, %rd608;
	mov.b64 	%rd609, %fd1004;
	mov.b64 	{%r703, %r708}, %rd609;
	// begin inline asm
	shfl.sync.down.b32 %r702, %r703, %r769, %r524, %r771;
	// end inline asm
	// begin inline asm
	shfl.sync.down.b32 %r707, %r708, %r769, %r524, %r771;
	// end inline asm
	mov.b64 	%rd610, {%r702, %r707};
	mov.b64 	%fd219, %rd610;
	mov.b64 	%rd611, %fd1003;
	mov.b64 	{%r713, %r718}, %rd611;
	// begin inline asm
	shfl.sync.down.b32 %r712, %r713, %r769, %r524, %r771;
	// end inline asm
	// begin inline asm
	shfl.sync.down.b32 %r717, %r718, %r769, %r524, %r771;
	// end inline asm
	mov.b64 	%rd612, {%r712, %r717};
	mov.b64 	%fd220, %rd612;
	mov.b64 	%rd613, %fd1002;
	mov.b64 	{%r723, %r728}, %rd613;
	// begin inline asm
	shfl.sync.down.b32 %r722, %r723, %r769, %r524, %r771;
	// end inline asm
	// begin inline asm
	shfl.sync.down.b32 %r727, %r728, %r769, %r524, %r771;
	// end inline asm
	mov.b64 	%rd614, {%r722, %r727};
	mov.b64 	%fd221, %rd614;
	mov.b64 	%rd615, %fd1001;
	mov.b64 	{%r733, %r738}, %rd615;
	// begin inline asm
	shfl.sync.down.b32 %r732, %r733, %r769, %r524, %r771;
	// end inline asm
	// begin inline asm
	shfl.sync.down.b32 %r737, %r738, %r769, %r524, %r771;
	// end inline asm
	mov.b64 	%rd616, {%r732, %r737};
	mov.b64 	%fd222, %rd616;
	mov.b64 	%rd617, %fd1000;
	mov.b64 	{%r743, %r748}, %rd617;
	// begin inline asm
	shfl.sync.down.b32 %r742, %r743, %r769, %r524, %r771;
	// end inline asm
	// begin inline asm
	shfl.sync.down.b32 %r747, %r748, %r769, %r524, %r771;
	// end inline asm
	mov.b64 	%rd618, {%r742, %r747};
	mov.b64 	%fd223, %rd618;
	mov.b64 	%rd619, %fd999;
	mov.b64 	{%r753, %r758}, %rd619;
	// begin inline asm
	shfl.sync.down.b32 %r752, %r753, %r769, %r524, %r771;
	// end inline asm
	// begin inline asm
	shfl.sync.down.b32 %r757, %r758, %r769, %r524, %r771;
	// end inline asm
	mov.b64 	%rd620, {%r752, %r757};
	mov.b64 	%fd224, %rd620;
	mov.b64 	{%r763, %r768}, %rd651;
	// begin inline asm
	shfl.sync.down.b32 %r762, %r763, %r769, %r524, %r771;
	// end inline asm
	// begin inline asm
	shfl.sync.down.b32 %r767, %r768, %r769, %r524, %r771;
	// end inline asm
	mov.b64 	%rd37, {%r762, %r767};
	add.s32 	%r772, %r445, 8;
	setp.gt.s32 	%p129, %r772, %r524;
	setp.lt.f64 	%p130, %fd999, %fd224;
	or.pred  	%p131, %p129, %p130;
	mov.u64 	%rd652, %rd651;
	mov.f64 	%fd1006, %fd999;
	mov.f64 	%fd1007, %fd1000;
	mov.f64 	%fd1008, %fd1001;
	mov.f64 	%fd1009, %fd1002;
	mov.f64 	%fd1010, %fd1003;
	mov.f64 	%fd1011, %fd1004;
	mov.f64 	%fd1012, %fd1005;
	@%p131 bra 	$L__BB7_37;
	setp.gt.f64 	%p132, %fd999, %fd224;
	mov.u64 	%rd652, %rd37;
	mov.f64 	%fd1006, %fd224;
	mov.f64 	%fd1007, %fd223;
	mov.f64 	%fd1008, %fd222;
	mov.f64 	%fd1009, %fd221;
	mov.f64 	%fd1010, %fd220;
	mov.f64 	%fd1011, %fd219;
	mov.f64 	%fd1012, %fd218;
	@%p132 bra 	$L__BB7_37;
	setp.lt.s64 	%p133, %rd651, %rd37;
	min.s64 	%rd652, %rd651, %rd37;
	selp.f64 	%fd1006, %fd999, %fd224, %p133;
	selp.f64 	%fd1007, %fd1000, %fd223, %p133;
	selp.f64 	%fd1008, %fd1001, %fd222, %p133;
	selp.f64 	%fd1009, %fd1002, %fd221, %p133;
	selp.f64 	%fd1010, %fd1003, %fd220, %p133;
	selp.f64 	%fd1011, %fd1004, %fd219, %p133;
	selp.f64 	%fd1012, %fd1005, %fd218, %p133;
$L__BB7_37:
	mov.b64 	%rd621, %fd1012;
	mov.b64 	{%r774, %r779}, %rd621;
	mov.b32 	%r850, 16;
	mov.b32 	%r852, -1;
	// begin inline asm
	shfl.sync.down.b32 %r773, %r774, %r850, %r524, %r852;
	// end inline asm
	// begin inline asm
	shfl.sync.down.b32 %r778, %r779, %r850, %r524, %r852;
	// end inline asm
	mov.b64 	%rd622, {%r773, %r778};
	mov.b64 	%fd239, %rd622;
	mov.b64 	%rd623, %fd1011;
	mov.b64 	{%r784, %r789}, %rd623;
	// begin inline asm
	shfl.sync.down.b32 %r783, %r784, %r850, %r524, %r852;
	// end inline asm
	// begin inline asm
	shfl.sync.down.b32 %r788, %r789, %r850, %r524, %r852;
	// end inline asm
	mov.b64 	%rd624, {%r783, %r788};
	mov.b64 	%fd240, %rd624;
	mov.b64 	%rd625, %fd1010;
	mov.b64 	{%r794, %r799}, %rd625;
	// begin inline asm
	shfl.sync.down.b32 %r793, %r794, %r850, %r524, %r852;
	// end inline asm
	// begin inline asm
	shfl.sync.down.b32 %r798, %r799, %r850, %r524, %r852;
	// end inline asm
	mov.b64 	%rd626, {%r793, %r798};
	mov.b64 	%fd241, %rd626;
	mov.b64 	%rd627, %fd1009;
	mov.b64 	{%r804, %r809}, %rd627;
	// begin inline asm
	shfl.sync.down.b32 %r803, %r804, %r850, %r524, %r852;
	// end inline asm
	// begin inline asm
	shfl.sync.down.b32 %r808, %r809, %r850, %r524, %r852;
	// end inline asm
	mov.b64 	%rd628, {%r803, %r808};
	mov.b64 	%fd242, %rd628;
	mov.b64 	%rd629, %fd1008;
	mov.b64 	{%r814, %r819}, %rd629;
	// begin inline asm
	shfl.sync.down.b32 %r813, %r814, %r850, %r524, %r852;
	// end inline asm
	// begin inline asm
	shfl.sync.down.b32 %r818, %r819, %r850, %r524, %r852;
	// end inline asm
	mov.b64 	%rd630, {%r813, %r818};
	mov.b64 	%fd243, %rd630;
	mov.b64 	%rd631, %fd1007;
	mov.b64 	{%r824, %r829}, %rd631;
	// begin inline asm
	shfl.sync.down.b32 %r823, %r824, %r850, %r524, %r852;
	// end inline asm
	// begin inline asm
	shfl.sync.down.b32 %r828, %r829, %r850, %r524, %r852;
	// end inline asm
	mov.b64 	%rd632, {%r823, %r828};
	mov.b64 	%fd244, %rd632;
	mov.b64 	%rd633, %fd1006;
	mov.b64 	{%r834, %r839}, %rd633;
	// begin inline asm
	shfl.sync.down.b32 %r833, %r834, %r850, %r524, %r852;
	// end inline asm
	// begin inline asm
	shfl.sync.down.b32 %r838, %r839, %r850, %r524, %r852;
	// end inline asm
	mov.b64 	%rd634, {%r833, %r838};
	mov.b64 	%fd245, %rd634;
	mov.b64 	{%r844, %r849}, %rd652;
	// begin inline asm
	shfl.sync.down.b32 %r843, %r844, %r850, %r524, %r852;
	// end inline asm
	// begin inline asm
	shfl.sync.down.b32 %r848, %r849, %r850, %r524, %r852;
	// end inline asm
	mov.b64 	%rd40, {%r843, %r848};
	add.s32 	%r853, %r445, 16;
	setp.gt.s32 	%p134, %r853, %r524;
	setp.lt.f64 	%p135, %fd1006, %fd245;
	or.pred  	%p136, %p134, %p135;
	mov.u64 	%rd702, %rd652;
	mov.f64 	%fd1279, %fd1006;
	mov.f64 	%fd1280, %fd1007;
	mov.f64 	%fd1281, %fd1008;
	mov.f64 	%fd1282, %fd1009;
	mov.f64 	%fd1283, %fd1010;
	mov.f64 	%fd1284, %fd1011;
	mov.f64 	%fd1285, %fd1012;
	@%p136 bra 	$L__BB7_40;
	setp.gt.f64 	%p137, %fd1006, %fd245;
	mov.u64 	%rd702, %rd40;
	mov.f64 	%fd1279, %fd245;
	mov.f64 	%fd1280, %fd244;
	mov.f64 	%fd1281, %fd243;
	mov.f64 	%fd1282, %fd242;
	mov.f64 	%fd1283, %fd241;
	mov.f64 	%fd1284, %fd240;
	mov.f64 	%fd1285, %fd239;
	@%p137 bra 	$L__BB7_40;
	setp.lt.s64 	%p138, %rd652, %rd40;
	min.s64 	%rd702, %rd652, %rd40;
	selp.f64 	%fd1279, %fd1006, %fd245, %p138;
	selp.f64 	%fd1280, %fd1007, %fd244, %p138;
	selp.f64 	%fd1281, %fd1008, %fd243, %p138;
	selp.f64 	%fd1282, %fd1009, %fd242, %p138;
	selp.f64 	%fd1283, %fd1010, %fd241, %p138;
	selp.f64 	%fd1284, %fd1011, %fd240, %p138;
	selp.f64 	%fd1285, %fd1012, %fd239, %p138;
$L__BB7_40:
	setp.ne.s32 	%p139, %r445, 0;
	@%p139 bra 	$L__BB7_42;
	shl.b32 	%r854, %r1, 1;
	and.b32  	%r855, %r854, 1984;
	mov.u32 	%r856, _ZN6thrust24THRUST_300001_SM_1000_NS8cuda_cub4core6detail5shmemE;
	add.s32 	%r857, %r856, %r855;
	st.shared.f64 	[%r857+8], %fd1285;
	st.shared.v2.f64 	[%r857+16], {%fd1284, %fd1283};
	st.shared.v2.f64 	[%r857+32], {%fd1282, %fd1281};
	st.shared.v2.f64 	[%r857+48], {%fd1280, %fd1279};
	st.shared.u64 	[%r857+64], %rd702;
$L__BB7_42:
	bar.sync 	0;
	setp.ne.s32 	%p140, %r1, 0;
	@%p140 bra 	$L__BB7_160;
	setp.lt.s32 	%p141, %r28, 33;
	mov.u64 	%rd654, %rd702;
	mov.f64 	%fd1020, %fd1279;
	mov.f64 	%fd1021, %fd1280;
	mov.f64 	%fd1022, %fd1281;
	mov.f64 	%fd1023, %fd1282;
	mov.f64 	%fd1024, %fd1283;
	mov.f64 	%fd1025, %fd1284;
	mov.f64 	%fd1026, %fd1285;
	@%p141 bra 	$L__BB7_47;
	ld.shared.f64 	%fd260, [_ZN6thrust24THRUST_300001_SM_1000_NS8cuda_cub4core6detail5shmemE+72];
	ld.shared.v2.f64 	{%fd261, %fd262}, [_ZN6thrust24THRUST_300001_SM_1000_NS8cuda_cub4core6detail5shmemE+80];
	ld.shared.v2.f64 	{%fd263, %fd264}, [_ZN6thrust24THRUST_300001_SM_1000_NS8cuda_cub4core6detail5shmemE+96];
	ld.shared.v2.f64 	{%fd265, %fd266}, [_ZN6thrust24THRUST_300001_SM_1000_NS8cuda_cub4core6detail5shmemE+112];
	ld.shared.u64 	%rd43, [_ZN6thrust24THRUST_300001_SM_1000_NS8cuda_cub4core6detail5shmemE+128];
	setp.lt.f64 	%p142, %fd1279, %fd266;
	mov.u64 	%rd654, %rd702;
	mov.f64 	%fd1020, %fd1279;
	mov.f64 	%fd1021, %fd1280;
	mov.f64 	%fd1022, %fd1281;
	mov.f64 	%fd1023, %fd1282;
	mov.f64 	%fd1024, %fd1283;
	mov.f64 	%fd1025, %fd1284;
	mov.f64 	%fd1026, %fd1285;
	@%p142 bra 	$L__BB7_47;
	setp.lt.f64 	%p143, %fd266, %fd1279;
	mov.u64 	%rd654, %rd43;
	mov.f64 	%fd1020, %fd266;
	mov.f64 	%fd1021, %fd265;
	mov.f64 	%fd1022, %fd264;
	mov.f64 	%fd1023, %fd263;
	mov.f64 	%fd1024, %fd262;
	mov.f64 	%fd1025, %fd261;
	mov.f64 	%fd1026, %fd260;
	@%p143 bra 	$L__BB7_47;
	setp.lt.s64 	%p144, %rd702, %rd43;
	min.s64 	%rd654, %rd702, %rd43;
	selp.f64 	%fd1020, %fd1279, %fd266, %p144;
	selp.f64 	%fd1021, %fd1280, %fd265, %p144;
	selp.f64 	%fd1022, %fd1281, %fd264, %p144;
	selp.f64 	%fd1023, %fd1282, %fd263, %p144;
	selp.f64 	%fd1024, %fd1283, %fd262, %p144;
	selp.f64 	%fd1025, %fd1284, %fd261, %p144;
	selp.f64 	%fd1026, %fd1285, %fd260, %p144;
$L__BB7_47:
	setp.lt.s32 	%p145, %r28, 65;
	mov.u64 	%rd655, %rd654;
	mov.f64 	%fd1027, %fd1020;
	mov.f64 	%fd1028, %fd1021;
	mov.f64 	%fd1029, %fd1022;
	mov.f64 	%fd1030, %fd1023;
	mov.f64 	%fd1031, %fd1024;
	mov.f64 	%fd1032, %fd1025;
	mov.f64 	%fd1033, %fd1026;
	@%p145 bra 	$L__BB7_51;
	ld.shared.f64 	%fd281, [_ZN6thrust24THRUST_300001_SM_1000_NS8cuda_cub4core6detail5shmemE+136];
	ld.shared.v2.f64 	{%fd282, %fd283}, [_ZN6thrust24THRUST_300001_SM_1000_NS8cuda_cub4core6detail5shmemE+144];
	ld.shared.v2.f64 	{%fd284, %fd285}, [_ZN6thrust24THRUST_300001_SM_1000_NS8cuda_cub4core6detail5shmemE+160];
	ld.shared.v2.f64 	{%fd286, %fd287}, [_ZN6thrust24THRUST_300001_SM_1000_NS8cuda_cub4core6detail5shmemE+176];
	ld.shared.u64 	%rd46, [_ZN6thrust24THRUST_300001_SM_1000_NS8cuda_cub4core6detail5shmemE+192];
	setp.lt.f64 	%p146, %fd1020, %fd287;
	mov.u64 	%rd655, %rd654;
	mov.f64 	%fd1027, %fd1020;
	mov.f64 	%fd1028, %fd1021;
	mov.f64 	%fd1029, %fd1022;
	mov.f64 	%fd1030, %fd1023;
	mov.f64 	%fd1031, %fd1024;
	mov.f64 	%fd1032, %fd1025;
	mov.f64 	%fd1033, %fd1026;
	@%p146 bra 	$L__BB7_51;
	setp.lt.f64 	%p147, %fd287, %fd1020;
	mov.u64 	%rd655, %rd46;
	mov.f64 	%fd1027, %fd287;
	mov.f64 	%fd1028, %fd286;
	mov.f64 	%fd1029, %fd285;
	mov.f64 	%fd1030, %fd284;
	mov.f64 	%fd1031, %fd283;
	mov.f64 	%fd1032, %fd282;
	mov.f64 	%fd1033, %fd281;
	@%p147 bra 	$L__BB7_51;
	setp.lt.s64 	%p148, %rd654, %rd46;
	min.s64 	%rd655, %rd654, %rd46;
	selp.f64 	%fd1027, %fd1020, %fd287, %p148;
	selp.f64 	%fd1028, %fd1021, %fd286, %p148;
	selp.f64 	%fd1029, %fd1022, %fd285, %p148;
	selp.f64 	%fd1030, %fd1023, %fd284, %p148;
	selp.f64 	%fd1031, %fd1024, %fd283, %p148;
	selp.f64 	%fd1032, %fd1025, %fd282, %p148;
	selp.f64 	%fd1033, %fd1026, %fd281, %p148;
$L__BB7_51:
	setp.lt.s32 	%p149, %r28, 97;
	mov.f64 	%fd1034, %fd1027;
	mov.f64 	%fd1035, %fd1028;
	mov.f64 	%fd1036, %fd1029;
	mov.f64 	%fd1037, %fd1030;
	mov.f64 	%fd1038, %fd1031;
	mov.f64 	%fd1039, %fd1032;
	mov.f64 	%fd1040, %fd1033;
	mov.u64 	%rd656, %rd655;
	@%p149 bra 	$L__BB7_55;
	ld.shared.f64 	%fd302, [_ZN6thrust24THRUST_300001_SM_1000_NS8cuda_cub4core6detail5shmemE+200];
	ld.shared.v2.f64 	{%fd303, %fd304}, [_ZN6thrust24THRUST_300001_SM_1000_NS8cuda_cub4core6detail5shmemE+208];
	ld.shared.v2.f64 	{%fd305, %fd306}, [_ZN6thrust24THRUST_300001_SM_1000_NS8cuda_cub4core6detail5shmemE+224];
	ld.shared.v2.f64 	{%fd307, %fd308}, [_ZN6thrust24THRUST_300001_SM_1000_NS8cuda_cub4core6detail5shmemE+240];
	ld.shared.u64 	%rd49, [_ZN6thrust24THRUST_300001_SM_1000_NS8cuda_cub4core6detail5shmemE+256];
	setp.lt.f64 	%p150, %fd1027, %fd308;
	mov.f64 	%fd1034, %fd1027;
	mov.f64 	%fd1035, %fd1028;
	mov.f64 	%fd1036, %fd1029;
	mov.f64 	%fd1037, %fd1030;
	mov.f64 	%fd1038, %fd1031;
	mov.f64 	%fd1039, %fd1032;
	mov.f64 	%fd1040, %fd1033;
	mov.u64 	%rd656, %rd655;
	@%p150 bra 	$L__BB7_55;
	setp.lt.f64 	%p151, %fd308, %fd1027;
	mov.f64 	%fd1034, %fd308;
	mov.f64 	%fd1035, %fd307;
	mov.f64 	%fd1036, %fd306;
	mov.f64 	%fd1037, %fd305;
	mov.f64 	%fd1038, %fd304;
	mov.f64 	%fd1039, %fd303;
	mov.f64 	%fd1040, %fd302;
	mov.u64 	%rd656, %rd49;
	@%p151 bra 	$L__BB7_55;
	setp.lt.s64 	%p152, %rd655, %rd49;
	min.s64 	%rd656, %rd655, %rd49;
	selp.f64 	%fd1034, %fd1027, %fd308, %p152;
	selp.f64 	%fd1035, %fd1028, %fd307, %p152;
	selp.f64 	%fd1036, %fd1029, %fd306, %p152;
	selp.f64 	%fd1037, %fd1030, %fd305, %p152;
	selp.f64 	%fd1038, %fd1031, %fd304, %p152;
	selp.f64 	%fd1039, %fd1032, %fd303, %p152;
	selp.f64 	%fd1040, %fd1033, %fd302, %p152;
$L__BB7_55:
	setp.lt.s32 	%p153, %r28, 129;
	mov.f64 	%fd1041, %fd1040;
	mov.f64 	%fd1042, %fd1039;
	mov.f64 	%fd1043, %fd1038;
	mov.f64 	%fd1044, %fd1037;
	mov.f64 	%fd1045, %fd1036;
	mov.f64 	%fd1046, %fd1035;
	mov.f64 	%fd1047, %fd1034;
	mov.u64 	%rd657, %rd656;
	@%p153 bra 	$L__BB7_59;
	ld.shared.f64 	%fd323, [_ZN6thrust24THRUST_300001_SM_1000_NS8cuda_cub4core6detail5shmemE+264];
	ld.shared.v2.f64 	{%fd324, %fd325}, [_ZN6thrust24THRUST_300001_SM_1000_NS8cuda_cub4core6detail5shmemE+272];
	ld.shared.v2.f64 	{%fd326, %fd327}, [_ZN6thrust24THRUST_300001_SM_1000_NS8cuda_cub4core6detail5shmemE+288];
	ld.shared.v2.f64 	{%fd328, %fd329}, [_ZN6thrust24THRUST_300001_SM_1000_NS8cuda_cub4core6detail5shmemE+304];
	ld.shared.u64 	%rd52, [_ZN6thrust24THRUST_300001_SM_1000_NS8cuda_cub4core6detail5shmemE+320];
	setp.lt.f64 	%p154, %fd1034, %fd329;
	mov.f64 	%fd1041, %fd1040;
	mov.f64 	%fd1042, %fd1039;
	mov.f64 	%fd1043, %fd1038;
	mov.f64 	%fd1044, %fd1037;
	mov.f64 	%fd1045, %fd1036;
	mov.f64 	%fd1046, %fd1035;
	mov.f64 	%fd1047, %fd1034;
	mov.u64 	%rd657, %rd656;
	@%p154 bra 	$L__BB7_59;
	setp.lt.f64 	%p155, %fd329, %fd1034;
	mov.f64 	%fd1041, %fd323;
	mov.f64 	%fd1042, %fd324;
	mov.f64 	%fd1043, %fd325;
	mov.f64 	%fd1044, %fd326;
	mov.f64 	%fd1045, %fd327;
	mov.f64 	%fd1046, %fd328;
	mov.f64 	%fd1047, %fd329;
	mov.u64 	%rd657, %rd52;
	@%p155 bra 	$L__BB7_59;
	setp.lt.s64 	%p156, %rd656, %rd52;
	min.s64 	%rd657, %rd656, %rd52;
	selp.f64 	%fd1047, %fd1034, %fd329, %p156;
	selp.f64 	%fd1046, %fd1035, %fd328, %p156;
	selp.f64 	%fd1045, %fd1036, %fd327, %p156;
	selp.f64 	%fd1044, %fd1037, %fd326, %p156;
	selp.f64 	%fd1043, %fd1038, %fd325, %p156;
	selp.f64 	%fd1042, %fd1039, %fd324, %p156;
	selp.f64 	%fd1041, %fd1040, %fd323, %p156;
$L__BB7_59:
	setp.lt.s32 	%p157, %r28, 161;
	mov.f64 	%fd1048, %fd1041;
	mov.f64 	%fd1049, %fd1042;
	mov.f64 	%fd1050, %fd1043;
	mov.f64 	%fd1051, %fd1044;
	mov.f64 	%fd1052, %fd1045;
	mov.f64 	%fd1053, %fd1046;
	mov.f64 	%fd1054, %fd1047;
	mov.u64 	%rd658, %rd657;
	@%p157 bra 	$L__BB7_63;
	ld.shared.f64 	%fd344, [_ZN6thrust24THRUST_300001_SM_1000_NS8cuda_cub4core6detail5shmemE+328];
	ld.shared.v2.f64 	{%fd345, %fd346}, [_ZN6thrust24THRUST_300001_SM_1000_NS8cuda_cub4core6detail5shmemE+336];
	ld.shared.v2.f64 	{%fd347, %fd348}, [_ZN6thrust24THRUST_300001_SM_1000_NS8cuda_cub4core6detail5shmemE+352];
	ld.shared.v2.f64 	{%fd349, %fd350}, [_ZN6thrust24THRUST_300001_SM_1000_NS8cuda_cub4core6detail5shmemE+368];
	ld.shared.u64 	%rd55, [_ZN6thrust24THRUST_300001_SM_1000_NS8cuda_cub4core6detail5shmemE+384];
	setp.lt.f64 	%p158, %fd1047, %fd350;
	mov.f64 	%fd1048, %fd1041;
	mov.f64 	%fd1049, %fd1042;
	mov.f64 	%fd1050, %fd1043;
	mov.f64 	%fd1051, %fd1044;
	mov.f64 	%fd1052, %fd1045;
	mov.f64 	%fd1053, %fd1046;
	mov.f64 	%fd1054, %fd1047;
	mov.u64 	%rd658, %rd657;
	@%p158 bra 	$L__BB7_63;
	setp.lt.f64 	%p159, %fd350, %fd1047;
	mov.f64 	%fd1048, %fd344;
	mov.f64 	%fd1049, %fd345;
	mov.f64 	%fd1050, %fd346;
	mov.f64 	%fd1051, %fd347;
	mov.f64 	%fd1052, %fd348;
	mov.f64 	%fd1053, %fd349;
	mov.f64 	%fd1054, %fd350;
	mov.u64 	%rd658, %rd55;
	@%p159 bra 	$L__BB7_63;
	setp.lt.s64 	%p160, %rd657, %rd55;
	min.s64 	%rd658, %rd657, %rd55;
	selp.f64 	%fd1054, %fd1047, %fd350, %p160;
	selp.f64 	%fd1053, %fd1046, %fd349, %p160;
	selp.f64 	%fd1052, %fd1045, %fd348, %p160;
	selp.f64 	%fd1051, %fd1044, %fd347, %p160;
	selp.f64 	%fd1050, %fd1043, %fd346, %p160;
	selp.f64 	%fd1049, %fd1042, %fd345, %p160;
	selp.f64 	%fd1048, %fd1041, %fd344, %p160;
$L__BB7_63:
	setp.lt.s32 	%p161, %r28, 193;
	mov.f64 	%fd1055, %fd1048;
	mov.f64 	%fd1056, %fd1049;
	mov.f64 	%fd1057, %fd1050;
	mov.f64 	%fd1058, %fd1051;
	mov.f64 	%fd1059, %fd1052;
	mov.f64 	%fd1060, %fd1053;
	mov.f64 	%fd1061, %fd1054;
	mov.u64 	%rd659, %rd658;
	@%p161 bra 	$L__BB7_67;
	ld.shared.f64 	%fd365, [_ZN6thrust24THRUST_300001_SM_1000_NS8cuda_cub4core6detail5shmemE+392];
	ld.shared.v2.f64 	{%fd366, %fd367}, [_ZN6thrust24THRUST_300001_SM_1000_NS8cuda_cub4core6detail5shmemE+400];
	ld.shared.v2.f64 	{%fd368, %fd369}, [_ZN6thrust24THRUST_300001_SM_1000_NS8cuda_cub4core6detail5shmemE+416];
	ld.shared.v2.f64 	{%fd370, %fd371}, [_ZN6thrust24THRUST_300001_SM_1000_NS8cuda_cub4core6detail5shmemE+432];
	ld.shared.u64 	%rd58, [_ZN6thrust24THRUST_300001_SM_1000_NS8cuda_cub4core6detail5shmemE+448];
	setp.lt.f64 	%p162, %fd1054, %fd371;
	mov.f64 	%fd1055, %fd1048;
	mov.f64 	%fd1056, %fd1049;
	mov.f64 	%fd1057, %fd1050;
	mov.f64 	%fd1058, %fd1051;
	mov.f64 	%fd1059, %fd1052;
	mov.f64 	%fd1060, %fd1053;
	mov.f64 	%fd1061, %fd1054;
	mov.u64 	%rd659, %rd658;
	@%p162 bra 	$L__BB7_67;
	setp.lt.f64 	%p163, %fd371, %fd1054;
	mov.f64 	%fd1055, %fd365;
	mov.f64 	%fd1056, %fd366;
	mov.f64 	%fd1057, %fd367;
	mov.f64 	%fd1058, %fd368;
	mov.f64 	%fd1059, %fd369;
	mov.f64 	%fd1060, %fd370;
	mov.f64 	%fd1061, %fd371;
	mov.u64 	%rd659, %rd58;
	@%p163 bra 	$L__BB7_67;
	setp.lt.s64 	%p164, %rd658, %rd58;
	min.s64 	%rd659, %rd658, %rd58;
	selp.f64 	%fd1061, %fd1054, %fd371, %p164;
	selp.f64 	%fd1060, %fd1053, %fd370, %p164;
	selp.f64 	%fd1059, %fd1052, %fd369, %p164;
	selp.f64 	%fd1058, %fd1051, %fd368, %p164;
	selp.f64 	%fd1057, %fd1050, %fd367, %p164;
	selp.f64 	%fd1056, %fd1049, %fd366, %p164;
	selp.f64 	%fd1055, %fd1048, %fd365, %p164;
$L__BB7_67:
	setp.lt.s32 	%p165, %r28, 225;
	mov.u64 	%rd702, %rd659;
	mov.f64 	%fd1279, %fd1061;
	mov.f64 	%fd1280, %fd1060;
	mov.f64 	%fd1281, %fd1059;
	mov.f64 	%fd1282, %fd1058;
	mov.f64 	%fd1283, %fd1057;
	mov.f64 	%fd1284, %fd1056;
	mov.f64 	%fd1285, %fd1055;
	@%p165 bra 	$L__BB7_160;
	ld.shared.f64 	%fd386, [_ZN6thrust24THRUST_300001_SM_1000_NS8cuda_cub4core6detail5shmemE+456];
	ld.shared.v2.f64 	{%fd387, %fd388}, [_ZN6thrust24THRUST_300001_SM_1000_NS8cuda_cub4core6detail5shmemE+464];
	ld.shared.v2.f64 	{%fd389, %fd390}, [_ZN6thrust24THRUST_300001_SM_1000_NS8cuda_cub4core6detail5shmemE+480];
	ld.shared.v2.f64 	{%fd391, %fd392}, [_ZN6thrust24THRUST_300001_SM_1000_NS8cuda_cub4core6detail5shmemE+496];
	ld.shared.u64 	%rd61, [_ZN6thrust24THRUST_300001_SM_1000_NS8cuda_cub4core6detail5shmemE+512];
	setp.lt.f64 	%p166, %fd1061, %fd392;
	mov.u64 	%rd702, %rd659;
	mov.f64 	%fd1279, %fd1061;
	mov.f64 	%fd1280, %fd1060;
	mov.f64 	%fd1281, %fd1059;
	mov.f64 	%fd1282, %fd1058;
	mov.f64 	%fd1283, %fd1057;
	mov.f64 	%fd1284, %fd1056;
	mov.f64 	%fd1285, %fd1055;
	@%p166 bra 	$L__BB7_160;
	setp.lt.f64 	%p167, %fd392, %fd1061;
	mov.u64 	%rd702, %rd61;
	mov.f64 	%fd1279, %fd392;
	mov.f64 	%fd1280, %fd391;
	mov.f64 	%fd1281, %fd390;
	mov.f64 	%fd1282, %fd389;
	mov.f64 	%fd1283, %fd388;
	mov.f64 	%fd1284, %fd387;
	mov.f64 	%fd1285, %fd386;
	@%p167 bra 	$L__BB7_160;
	setp.lt.s64 	%p168, %rd659, %rd61;
	min.s64 	%rd702, %rd659, %rd61;
	selp.f64 	%fd1279, %fd1061, %fd392, %p168;
	selp.f64 	%fd1280, %fd1060, %fd391, %p168;
	selp.f64 	%fd1281, %fd1059, %fd390, %p168;
	selp.f64 	%fd1282, %fd1058, %fd389, %p168;
	selp.f64 	%fd1283, %fd1057, %fd388, %p168;
	selp.f64 	%fd1284, %fd1056, %fd387, %p168;
	selp.f64 	%fd1285, %fd1055, %fd386, %p168;
	bra.uni 	$L__BB7_160;
$L__BB7_71:
	mov.u32 	%r15, %tid.x;
	cvt.u64.u32 	%rd63, %r15;
	mul.wide.u32 	%rd211, %r15, 64;
	add.s64 	%rd195, %rd192, %rd211;
	// begin inline asm
	ld.global.nc.u64 %rd194, [%rd195];
	// end inline asm
	add.s64 	%rd197, %rd195, 8;
	// begin inline asm
	ld.global.nc.u64 %rd196, [%rd197];
	// end inline asm
	add.s64 	%rd199, %rd195, 16;
	// begin inline asm
	ld.global.nc.u64 %rd198, [%rd199];
	// end inline asm
	add.s64 	%rd201, %rd195, 24;
	// begin inline asm
	ld.global.nc.u64 %rd200, [%rd201];
	// end inline asm
	add.s64 	%rd203, %rd195, 32;
	// begin inline asm
	ld.global.nc.u64 %rd202, [%rd203];
	// end inline asm
	add.s64 	%rd205, %rd195, 40;
	// begin inline asm
	ld.global.nc.u64 %rd204, [%rd205];
	// end inline asm
	add.s64 	%rd207, %rd195, 48;
	// begin inline asm
	ld.global.nc.u64 %rd206, [%rd207];
	// end inline asm
	add.s64 	%rd209, %rd195, 56;
	// begin inline asm
	ld.global.nc.u64 %rd689, [%rd209];
	// end inline asm
	mov.b64 	%fd1194, %rd194;
	mov.b64 	%fd1193, %rd196;
	mov.b64 	%fd1192, %rd198;
	mov.b64 	%fd1191, %rd200;
	mov.b64 	%fd1190, %rd202;
	mov.b64 	%fd1189, %rd204;
	mov.b64 	%fd1188, %rd206;
	setp.lt.u32 	%p3, %r28, 512;
	mov.b64 	%rd678, 256;
	@%p3 bra 	$L__BB7_98;
	add.s64 	%rd214, %rd1, -512;
	shr.u64 	%rd215, %rd214, 8;
	add.s64 	%rd65, %rd215, 1;
	setp.lt.u64 	%p4, %rd214, 768;
	mov.b64 	%rd678, 256;
	@%p4 bra 	$L__BB7_91;
	and.b64  	%rd660, %rd65, 144115188075855868;
	shl.b64 	%rd217, %rd63, 6;
	add.s64 	%rd218, %rd217, %rd192;
	add.s64 	%rd661, %rd218, 65592;
	mov.b64 	%rd678, 256;
$L__BB7_74:
	add.s64 	%rd220, %rd661, -49208;
	// begin inline asm
	ld.global.nc.u64 %rd219, [%rd220];
	// end inline asm
	add.s64 	%rd222, %rd661, -49200;
	// begin inline asm
	ld.global.nc.u64 %rd221, [%rd222];
	// end inline asm
	add.s64 	%rd224, %rd661, -49192;
	// begin inline asm
	ld.global.nc.u64 %rd223, [%rd224];
	// end inline asm
	add.s64 	%rd226, %rd661, -49184;
	// begin inline asm
	ld.global.nc.u64 %rd225, [%rd226];
	// end inline asm
	add.s64 	%rd228, %rd661, -49176;
	// begin inline asm
	ld.global.nc.u64 %rd227, [%rd228];
	// end inline asm
	add.s64 	%rd230, %rd661, -49168;
	// begin inline asm
	ld.global.nc.u64 %rd229, [%rd230];
	// end inline asm
	add.s64 	%rd232, %rd661, -49160;
	// begin inline asm
	ld.global.nc.u64 %rd231, [%rd232];
	// end inline asm
	add.s64 	%rd234, %rd661, -49152;
	// begin inline asm
	ld.global.nc.u64 %rd233, [%rd234];
	// end inline asm
	mov.b64 	%fd414, %rd231;
	setp.lt.f64 	%p5, %fd1188, %fd414;
	mov.u64 	%rd664, %rd689;
	mov.f64 	%fd1069, %fd1188;
	mov.f64 	%fd1070, %fd1189;
	mov.f64 	%fd1071, %fd1190;
	mov.f64 	%fd1072, %fd1191;
	mov.f64 	%fd1073, %fd1192;
	mov.f64 	%fd1074, %fd1193;
	mov.f64 	%fd1075, %fd1194;
	@%p5 bra 	$L__BB7_78;
	mov.b64 	%fd415, %rd219;
	mov.b64 	%fd416, %rd221;
	mov.b64 	%fd417, %rd223;
	mov.b64 	%fd418, %rd225;
	mov.b64 	%fd419, %rd227;
	mov.b64 	%fd420, %rd229;
	setp.gt.f64 	%p6, %fd1188, %fd414;
	mov.u64 	%rd664, %rd233;
	mov.f64 	%fd1069, %fd414;
	mov.f64 	%fd1070, %fd420;
	mov.f64 	%fd1071, %fd419;
	mov.f64 	%fd1072, %fd418;
	mov.f64 	%fd1073, %fd417;
	mov.f64 	%fd1074, %fd416;
	mov.f64 	%fd1075, %fd415;
	@%p6 bra 	$L__BB7_78;
	setp.lt.s64 	%p7, %rd689, %rd233;
	mov.u64 	%rd664, %rd689;
	mov.f64 	%fd1069, %fd1188;
	mov.f64 	%fd1070, %fd1189;
	mov.f64 	%fd1071, %fd1190;
	mov.f64 	%fd1072, %fd1191;
	mov.f64 	%fd1073, %fd1192;
	mov.f64 	%fd1074, %fd1193;
	mov.f64 	%fd1075, %fd1194;
	@%p7 bra 	$L__BB7_78;
	mov.u64 	%rd664, %rd233;
	mov.f64 	%fd1069, %fd414;
	mov.f64 	%fd1070, %fd420;
	mov.f64 	%fd1071, %fd419;
	mov.f64 	%fd1072, %fd418;
	mov.f64 	%fd1073, %fd417;
	mov.f64 	%fd1074, %fd416;
	mov.f64 	%fd1075, %fd415;
$L__BB7_78:
	add.s64 	%rd236, %rd661, -32824;
	// begin inline asm
	ld.global.nc.u64 %rd235, [%rd236];
	// end inline asm
	add.s64 	%rd238, %rd661, -32816;
	// begin inline asm
	ld.global.nc.u64 %rd237, [%rd238];
	// end inline asm
	add.s64 	%rd240, %rd661, -32808;
	// begin inline asm
	ld.global.nc.u64 %rd239, [%rd240];
	// end inline asm
	add.s64 	%rd242, %rd661, -32800;
	// begin inline asm
	ld.global.nc.u64 %rd241, [%rd242];
	// end inline asm
	add.s64 	%rd244, %rd661, -32792;
	// begin inline asm
	ld.global.nc.u64 %rd243, [%rd244];
	// end inline asm
	add.s64 	%rd246, %rd661, -32784;
	// begin inline asm
	ld.global.nc.u64 %rd245, [%rd246];
	// end inline asm
	add.s64 	%rd248, %rd661, -32776;
	// begin inline asm
	ld.global.nc.u64 %rd247, [%rd248];
	// end inline asm
	add.s64 	%rd250, %rd661, -32768;
	// begin inline asm
	ld.global.nc.u64 %rd249, [%rd250];
	// end inline asm
	mov.b64 	%fd428, %rd247;
	setp.lt.f64 	%p8, %fd1069, %fd428;
	mov.u64 	%rd665, %rd664;
	mov.f64 	%fd1076, %fd1069;
	mov.f64 	%fd1077, %fd1070;
	mov.f64 	%fd1078, %fd1071;
	mov.f64 	%fd1079, %fd1072;
	mov.f64 	%fd1080, %fd1073;
	mov.f64 	%fd1081, %fd1074;
	mov.f64 	%fd1082, %fd1075;
	@%p8 bra 	$L__BB7_82;
	mov.b64 	%fd429, %rd235;
	mov.b64 	%fd430, %rd237;
	mov.b64 	%fd431, %rd239;
	mov.b64 	%fd432, %rd241;
	mov.b64 	%fd433, %rd243;
	mov.b64 	%fd434, %rd245;
	setp.gt.f64 	%p9, %fd1069, %fd428;
	mov.u64 	%rd665, %rd249;
	mov.f64 	%fd1076, %fd428;
	mov.f64 	%fd1077, %fd434;
	mov.f64 	%fd1078, %fd433;
	mov.f64 	%fd1079, %fd432;
	mov.f64 	%fd1080, %fd431;
	mov.f64 	%fd1081, %fd430;
	mov.f64 	%fd1082, %fd429;
	@%p9 bra 	$L__BB7_82;
	setp.lt.s64 	%p10, %rd664, %rd249;
	mov.u64 	%rd665, %rd664;
	mov.f64 	%fd1076, %fd1069;
	mov.f64 	%fd1077, %fd1070;
	mov.f64 	%fd1078, %fd1071;
	mov.f64 	%fd1079, %fd1072;
	mov.f64 	%fd1080, %fd1073;
	mov.f64 	%fd1081, %fd1074;
	mov.f64 	%fd1082, %fd1075;
	@%p10 bra 	$L__BB7_82;
	mov.u64 	%rd665, %rd249;
	mov.f64 	%fd1076, %fd428;
	mov.f64 	%fd1077, %fd434;
	mov.f64 	%fd1078, %fd433;
	mov.f64 	%fd1079, %fd432;
	mov.f64 	%fd1080, %fd431;
	mov.f64 	%fd1081, %fd430;
	mov.f64 	%fd1082, %fd429;
$L__BB7_82:
	add.s64 	%rd252, %rd661, -16440;
	// begin inline asm
	ld.global.nc.u64 %rd251, [%rd252];
	// end inline asm
	add.s64 	%rd254, %rd661, -16432;
	// begin inline asm
	ld.global.nc.u64 %rd253, [%rd254];
	// end inline asm
	add.s64 	%rd256, %rd661, -16424;
	// begin inline asm
	ld.global.nc.u64 %rd255, [%rd256];
	// end inline asm
	add.s64 	%rd258, %rd661, -16416;
	// begin inline asm
	ld.global.nc.u64 %rd257, [%rd258];
	// end inline asm
	add.s64 	%rd260, %rd661, -16408;
	// begin inline asm
	ld.global.nc.u64 %rd259, [%rd260];
	// end inline asm
	add.s64 	%rd262, %rd661, -16400;
	// begin inline asm
	ld.global.nc.u64 %rd261, [%rd262];
	// end inline asm
	add.s64 	%rd264, %rd661, -16392;
	// begin inline asm
	ld.global.nc.u64 %rd263, [%rd264];
	// end inline asm
	add.s64 	%rd266, %rd661, -16384;
	// begin inline asm
	ld.global.nc.u64 %rd265, [%rd266];
	// end inline asm
	mov.b64 	%fd442, %rd263;
	setp.lt.f64 	%p11, %fd1076, %fd442;
	mov.u64 	%rd666, %rd665;
	mov.f64 	%fd1083, %fd1076;
	mov.f64 	%fd1084, %fd1077;
	mov.f64 	%fd1085, %fd1078;
	mov.f64 	%fd1086, %fd1079;
	mov.f64 	%fd1087, %fd1080;
	mov.f64 	%fd1088, %fd1081;
	mov.f64 	%fd1089, %fd1082;
	@%p11 bra 	$L__BB7_86;
	mov.b64 	%fd443, %rd251;
	mov.b64 	%fd444, %rd253;
	mov.b64 	%fd445, %rd255;
	mov.b64 	%fd446, %rd257;
	mov.b64 	%fd447, %rd259;
	mov.b64 	%fd448, %rd261;
	setp.gt.f64 	%p12, %fd1076, %fd442;
	mov.u64 	%rd666, %rd265;
	mov.f64 	%fd1083, %fd442;
	mov.f64 	%fd1084, %fd448;
	mov.f64 	%fd1085, %fd447;
	mov.f64 	%fd1086, %fd446;
	mov.f64 	%fd1087, %fd445;
	mov.f64 	%fd1088, %fd444;
	mov.f64 	%fd1089, %fd443;
	@%p12 bra 	$L__BB7_86;
	setp.lt.s64 	%p13, %rd665, %rd265;
	mov.u64 	%rd666, %rd665;
	mov.f64 	%fd1083, %fd1076;
	mov.f64 	%fd1084, %fd1077;
	mov.f64 	%fd1085, %fd1078;
	mov.f64 	%fd1086, %fd1079;
	mov.f64 	%fd1087, %fd1080;
	mov.f64 	%fd1088, %fd1081;
	mov.f64 	%fd1089, %fd1082;
	@%p13 bra 	$L__BB7_86;
	mov.u64 	%rd666, %rd265;
	mov.f64 	%fd1083, %fd442;
	mov.f64 	%fd1084, %fd448;
	mov.f64 	%fd1085, %fd447;
	mov.f64 	%fd1086, %fd446;
	mov.f64 	%fd1087, %fd445;
	mov.f64 	%fd1088, %fd444;
	mov.f64 	%fd1089, %fd443;
$L__BB7_86:
	add.s64 	%rd268, %rd661, -56;
	// begin inline asm
	ld.global.nc.u64 %rd267, [%rd268];
	// end inline asm
	add.s64 	%rd270, %rd661, -48;
	// begin inline asm
	ld.global.nc.u64 %rd269, [%rd270];
	// end inline asm
	add.s64 	%rd272, %rd661, -40;
	// begin inline asm
	ld.global.nc.u64 %rd271, [%rd272];
	// end inline asm
	add.s64 	%rd274, %rd661, -32;
	// begin inline asm
	ld.global.nc.u64 %rd273, [%rd274];
	// end inline asm
	add.s64 	%rd276, %rd661, -24;
	// begin inline asm
	ld.global.nc.u64 %rd275, [%rd276];
	// end inline asm
	add.s64 	%rd278, %rd661, -16;
	// begin inline asm
	ld.global.nc.u64 %rd277, [%rd278];
	// end inline asm
	add.s64 	%rd280, %rd661, -8;
	// begin inline asm
	ld.global.nc.u64 %rd279, [%rd280];
	// end inline asm
	// begin inline asm
	ld.global.nc.u64 %rd281, [%rd661];
	// end inline asm
	mov.b64 	%fd456, %rd279;
	setp.lt.f64 	%p14, %fd1083, %fd456;
	mov.u64 	%rd689, %rd666;
	mov.f64 	%fd1188, %fd1083;
	mov.f64 	%fd1189, %fd1084;
	mov.f64 	%fd1190, %fd1085;
	mov.f64 	%fd1191, %fd1086;
	mov.f64 	%fd1192, %fd1087;
	mov.f64 	%fd1193, %fd1088;
	mov.f64 	%fd1194, %fd1089;
	@%p14 bra 	$L__BB7_90;
	mov.b64 	%fd457, %rd267;
	mov.b64 	%fd458, %rd269;
	mov.b64 	%fd459, %rd271;
	mov.b64 	%fd460, %rd273;
	mov.b64 	%fd461, %rd275;
	mov.b64 	%fd462, %rd277;
	setp.gt.f64 	%p15, %fd1083, %fd456;
	mov.u64 	%rd689, %rd281;
	mov.f64 	%fd1188, %fd456;
	mov.f64 	%fd1189, %fd462;
	mov.f64 	%fd1190, %fd461;
	mov.f64 	%fd1191, %fd460;
	mov.f64 	%fd1192, %fd459;
	mov.f64 	%fd1193, %fd458;
	mov.f64 	%fd1194, %fd457;
	@%p15 bra 	$L__BB7_90;
	setp.lt.s64 	%p16, %rd666, %rd281;
	mov.u64 	%rd689, %rd666;
	mov.f64 	%fd1188, %fd1083;
	mov.f64 	%fd1189, %fd1084;
	mov.f64 	%fd1190, %fd1085;
	mov.f64 	%fd1191, %fd1086;
	mov.f64 	%fd1192, %fd1087;
	mov.f64 	%fd1193, %fd1088;
	mov.f64 	%fd1194, %fd1089;
	@%p16 bra 	$L__BB7_90;
	mov.u64 	%rd689, %rd281;
	mov.f64 	%fd1188, %fd456;
	mov.f64 	%fd1189, %fd462;
	mov.f64 	%fd1190, %fd461;
	mov.f64 	%fd1191, %fd460;
	mov.f64 	%fd1192, %fd459;
	mov.f64 	%fd1193, %fd458;
	mov.f64 	%fd1194, %fd457;
$L__BB7_90:
	add.s64 	%rd678, %rd678, 1024;
	add.s64 	%rd661, %rd661, 65536;
	add.s64 	%rd660, %rd660, -4;
	setp.ne.s64 	%p17, %rd660, 0;
	@%p17 bra 	$L__BB7_74;
$L__BB7_91:
	add.s64 	%rd283, %rd1, -512;
	shr.u64 	%rd284, %rd283, 8;
	add.s64 	%rd285, %rd284, 1;
	and.b64  	%rd672, %rd285, 3;
	setp.eq.s64 	%p18, %rd672, 0;
	@%p18 bra 	$L__BB7_98;
	shl.b64 	%rd286, %rd678, 6;
	shl.b64 	%rd287, %rd63, 6;
	add.s64 	%rd288, %rd286, %rd287;
	add.s64 	%rd673, %rd192, %rd288;
$L__BB7_93:
	.pragma "nounroll";
	mov.f64 	%fd490, %fd1194;
	mov.f64 	%fd489, %fd1193;
	mov.f64 	%fd488, %fd1192;
	mov.f64 	%fd487, %fd1191;
	mov.f64 	%fd486, %fd1190;
	mov.f64 	%fd485, %fd1189;
	mov.u64 	%rd116, %rd689;
	mov.f64 	%fd484, %fd1188;
	// begin inline asm
	ld.global.nc.u64 %rd289, [%rd673];
	// end inline asm
	add.s64 	%rd292, %rd673, 8;
	// begin inline asm
	ld.global.nc.u64 %rd291, [%rd292];
	// end inline asm
	add.s64 	%rd294, %rd673, 16;
	// begin inline asm
	ld.global.nc.u64 %rd293, [%rd294];
	// end inline asm
	add.s64 	%rd296, %rd673, 24;
	// begin inline asm
	ld.global.nc.u64 %rd295, [%rd296];
	// end inline asm
	add.s64 	%rd298, %rd673, 32;
	// begin inline asm
	ld.global.nc.u64 %rd297, [%rd298];
	// end inline asm
	add.s64 	%rd300, %rd673, 40;
	// begin inline asm
	ld.global.nc.u64 %rd299, [%rd300];
	// end inline asm
	add.s64 	%rd302, %rd673, 48;
	// begin inline asm
	ld.global.nc.u64 %rd301, [%rd302];
	// end inline asm
	add.s64 	%rd304, %rd673, 56;
	// begin inline asm
	ld.global.nc.u64 %rd303, [%rd304];
	// end inline asm
	mov.b64 	%fd491, %rd301;
	setp.lt.f64 	%p19, %fd484, %fd491;
	@%p19 bra 	$L__BB7_97;
	mov.b64 	%fd492, %rd289;
	mov.b64 	%fd493, %rd291;
	mov.b64 	%fd494, %rd293;
	mov.b64 	%fd495, %rd295;
	mov.b64 	%fd496, %rd297;
	mov.b64 	%fd497, %rd299;
	setp.gt.f64 	%p20, %fd484, %fd491;
	mov.u64 	%rd689, %rd303;
	mov.f64 	%fd1188, %fd491;
	mov.f64 	%fd1189, %fd497;
	mov.f64 	%fd1190, %fd496;
	mov.f64 	%fd1191, %fd495;
	mov.f64 	%fd1192, %fd494;
	mov.f64 	%fd1193, %fd493;
	mov.f64 	%fd1194, %fd492;
	@%p20 bra 	$L__BB7_97;
	setp.lt.s64 	%p21, %rd116, %rd303;
	mov.u64 	%rd689, %rd116;
	mov.f64 	%fd1188, %fd484;
	mov.f64 	%fd1189, %fd485;
	mov.f64 	%fd1190, %fd486;
	mov.f64 	%fd1191, %fd487;
	mov.f64 	%fd1192, %fd488;
	mov.f64 	%fd1193, %fd489;
	mov.f64 	%fd1194, %fd490;
	@%p21 bra 	$L__BB7_97;
	mov.u64 	%rd689, %rd303;
	mov.f64 	%fd1188, %fd491;
	mov.f64 	%fd1189, %fd497;
	mov.f64 	%fd1190, %fd496;
	mov.f64 	%fd1191, %fd495;
	mov.f64 	%fd1192, %fd494;
	mov.f64 	%fd1193, %fd493;
	mov.f64 	%fd1194, %fd492;
$L__BB7_97:
	add.s64 	%rd678, %rd678, 256;
	add.s64 	%rd673, %rd673, 16384;
	add.s64 	%rd672, %rd672, -1;
	setp.ne.s64 	%p22, %rd672, 0;
	@%p22 bra 	$L__BB7_93;
$L__BB7_98:
	setp.ge.s64 	%p23, %rd678, %rd1;
	@%p23 bra 	$L__BB7_121;
	cvt.u32.u64 	%r16, %rd678;
	sub.s32 	%r17, %r28, %r16;
	setp.ge.s32 	%p24, %r15, %r17;
	@%p24 bra 	$L__BB7_121;
	not.b32 	%r29, %r15;
	add.s32 	%r30, %r28, %r29;
	sub.s32 	%r18, %r30, %r16;
	and.b32  	%r31, %r18, 768;
	setp.eq.s32 	%p25, %r31, 768;
	mov.u32 	%r866, %r15;
	@%p25 bra 	$L__BB7_106;
	add.s64 	%rd306, %rd678, %rd63;
	shl.b64 	%rd307, %rd306, 6;
	add.s64 	%rd308, %rd307, %rd192;
	add.s64 	%rd679, %rd308, 56;
	shr.u32 	%r32, %r18, 8;
	add.s32 	%r33, %r32, 1;
	and.b32  	%r34, %r33, 3;
	neg.s32 	%r864, %r34;
	mov.u32 	%r866, %r15;
$L__BB7_102:
	.pragma "nounroll";
	mov.f64 	%fd518, %fd1194;
	mov.f64 	%fd517, %fd1193;
	mov.f64 	%fd516, %fd1192;
	mov.f64 	%fd515, %fd1191;
	mov.f64 	%fd514, %fd1190;
	mov.f64 	%fd513, %fd1189;
	mov.u64 	%rd132, %rd689;
	mov.f64 	%fd512, %fd1188;
	add.s64 	%rd310, %rd679, -56;
	// begin inline asm
	ld.global.nc.u64 %rd309, [%rd310];
	// end inline asm
	add.s64 	%rd312, %rd679, -48;
	// begin inline asm
	ld.global.nc.u64 %rd311, [%rd312];
	// end inline asm
	add.s64 	%rd314, %rd679, -40;
	// begin inline asm
	ld.global.nc.u64 %rd313, [%rd314];
	// end inline asm
	add.s64 	%rd316, %rd679, -32;
	// begin inline asm
	ld.global.nc.u64 %rd315, [%rd316];
	// end inline asm
	add.s64 	%rd318, %rd679, -24;
	// begin inline asm
	ld.global.nc.u64 %rd317, [%rd318];
	// end inline asm
	add.s64 	%rd320, %rd679, -16;
	// begin inline asm
	ld.global.nc.u64 %rd319, [%rd320];
	// end inline asm
	add.s64 	%rd322, %rd679, -8;
	// begin inline asm
	ld.global.nc.u64 %rd321, [%rd322];
	// end inline asm
	// begin inline asm
	ld.global.nc.u64 %rd323, [%rd679];
	// end inline asm
	mov.b64 	%fd519, %rd309;
	mov.b64 	%fd520, %rd311;
	mov.b64 	%fd521, %rd313;
	mov.b64 	%fd522, %rd315;
	mov.b64 	%fd523, %rd317;
	mov.b64 	%fd524, %rd319;
	mov.b64 	%fd525, %rd321;
	setp.lt.f64 	%p26, %fd512, %fd525;
	@%p26 bra 	$L__BB7_105;
	setp.gt.f64 	%p27, %fd512, %fd525;
	mov.u64 	%rd689, %rd323;
	mov.f64 	%fd1188, %fd525;
	mov.f64 	%fd1189, %fd524;
	mov.f64 	%fd1190, %fd523;
	mov.f64 	%fd1191, %fd522;
	mov.f64 	%fd1192, %fd521;
	mov.f64 	%fd1193, %fd520;
	mov.f64 	%fd1194, %fd519;
	@%p27 bra 	$L__BB7_105;
	setp.lt.s64 	%p28, %rd132, %rd323;
	min.s64 	%rd689, %rd132, %rd323;
	selp.f64 	%fd1188, %fd512, %fd525, %p28;
	selp.f64 	%fd1189, %fd513, %fd524, %p28;
	selp.f64 	%fd1190, %fd514, %fd523, %p28;
	selp.f64 	%fd1191, %fd515, %fd522, %p28;
	selp.f64 	%fd1192, %fd516, %fd521, %p28;
	selp.f64 	%fd1193, %fd517, %fd520, %p28;
	selp.f64 	%fd1194, %fd518, %fd519, %p28;
$L__BB7_105:
	add.s32 	%r866, %r866, 256;
	add.s64 	%rd679, %rd679, 16384;
	add.s32 	%r864, %r864, 1;
	setp.ne.s32 	%p29, %r864, 0;
	@%p29 bra 	$L__BB7_102;
$L__BB7_106:
	setp.lt.u32 	%p30, %r18, 768;
	@%p30 bra 	$L__BB7_121;
	cvt.u64.u32 	%rd325, %r866;
	add.s64 	%rd326, %rd678, %rd325;
	shl.b64 	%rd327, %rd326, 6;
	add.s64 	%rd328, %rd327, %rd192;
	add.s64 	%rd684, %rd328, 49208;
$L__BB7_108:
	add.s64 	%rd330, %rd684, -49208;
	// begin inline asm
	ld.global.nc.u64 %rd329, [%rd330];
	// end inline asm
	add.s64 	%rd332, %rd684, -49200;
	// begin inline asm
	ld.global.nc.u64 %rd331, [%rd332];
	// end inline asm
	add.s64 	%rd334, %rd684, -49192;
	// begin inline asm
	ld.global.nc.u64 %rd333, [%rd334];
	// end inline asm
	add.s64 	%rd336, %rd684, -49184;
	// begin inline asm
	ld.global.nc.u64 %rd335, [%rd336];
	// end inline asm
	add.s64 	%rd338, %rd684, -49176;
	// begin inline asm
	ld.global.nc.u64 %rd337, [%rd338];
	// end inline asm
	add.s64 	%rd340, %rd684, -49168;
	// begin inline asm
	ld.global.nc.u64 %rd339, [%rd340];
	// end inline asm
	add.s64 	%rd342, %rd684, -49160;
	// begin inline asm
	ld.global.nc.u64 %rd341, [%rd342];
	// end inline asm
	add.s64 	%rd344, %rd684, -49152;
	// begin inline asm
	ld.global.nc.u64 %rd343, [%rd344];
	// end inline asm
	mov.b64 	%fd561, %rd329;
	mov.b64 	%fd562, %rd331;
	mov.b64 	%fd563, %rd333;
	mov.b64 	%fd564, %rd335;
	mov.b64 	%fd565, %rd337;
	mov.b64 	%fd566, %rd339;
	mov.b64 	%fd567, %rd341;
	setp.lt.f64 	%p31, %fd1188, %fd567;
	mov.u64 	%rd686, %rd689;
	mov.f64 	%fd1167, %fd1188;
	mov.f64 	%fd1168, %fd1189;
	mov.f64 	%fd1169, %fd1190;
	mov.f64 	%fd1170, %fd1191;
	mov.f64 	%fd1171, %fd1192;
	mov.f64 	%fd1172, %fd1193;
	mov.f64 	%fd1173, %fd1194;
	@%p31 bra 	$L__BB7_111;
	setp.gt.f64 	%p32, %fd1188, %fd567;
	mov.u64 	%rd686, %rd343;
	mov.f64 	%fd1167, %fd567;
	mov.f64 	%fd1168, %fd566;
	mov.f64 	%fd1169, %fd565;
	mov.f64 	%fd1170, %fd564;
	mov.f64 	%fd1171, %fd563;
	mov.f64 	%fd1172, %fd562;
	mov.f64 	%fd1173, %fd561;
	@%p32 bra 	$L__BB7_111;
	setp.lt.s64 	%p33, %rd689, %rd343;
	min.s64 	%rd686, %rd689, %rd343;
	selp.f64 	%fd1167, %fd1188, %fd567, %p33;
	selp.f64 	%fd1168, %fd1189, %fd566, %p33;
	selp.f64 	%fd1169, %fd1190, %fd565, %p33;
	selp.f64 	%fd1170, %fd1191, %fd564, %p33;
	selp.f64 	%fd1171, %fd1192, %fd563, %p33;
	selp.f64 	%fd1172, %fd1193, %fd562, %p33;
	selp.f64 	%fd1173, %fd1194, %fd561, %p33;
$L__BB7_111:
	add.s64 	%rd346, %rd684, -32824;
	// begin inline asm
	ld.global.nc.u64 %rd345, [%rd346];
	// end inline asm
	add.s64 	%rd348, %rd684, -32816;
	// begin inline asm
	ld.global.nc.u64 %rd347, [%rd348];
	// end inline asm
	add.s64 	%rd350, %rd684, -32808;
	// begin inline asm
	ld.global.nc.u64 %rd349, [%rd350];
	// end inline asm
	add.s64 	%rd352, %rd684, -32800;
	// begin inline asm
	ld.global.nc.u64 %rd351, [%rd352];
	// end inline asm
	add.s64 	%rd354, %rd684, -32792;
	// begin inline asm
	ld.global.nc.u64 %rd353, [%rd354];
	// end inline asm
	add.s64 	%rd356, %rd684, -32784;
	// begin inline asm
	ld.global.nc.u64 %rd355, [%rd356];
	// end inline asm
	add.s64 	%rd358, %rd684, -32776;
	// begin inline asm
	ld.global.nc.u64 %rd357, [%rd358];
	// end inline asm
	add.s64 	%rd360, %rd684, -32768;
	// begin inline asm
	ld.global.nc.u64 %rd359, [%rd360];
	// end inline asm
	mov.b64 	%fd582, %rd345;
	mov.b64 	%fd583, %rd347;
	mov.b64 	%fd584, %rd349;
	mov.b64 	%fd585, %rd351;
	mov.b64 	%fd586, %rd353;
	mov.b64 	%fd587, %rd355;
	mov.b64 	%fd588, %rd357;
	setp.lt.f64 	%p34, %fd1167, %fd588;
	mov.u64 	%rd687, %rd686;
	mov.f64 	%fd1174, %fd1167;
	mov.f64 	%fd1175, %fd1168;
	mov.f64 	%fd1176, %fd1169;
	mov.f64 	%fd1177, %fd1170;
	mov.f64 	%fd1178, %fd1171;
	mov.f64 	%fd1179, %fd1172;
	mov.f64 	%fd1180, %fd1173;
	@%p34 bra 	$L__BB7_114;
	setp.gt.f64 	%p35, %fd1167, %fd588;
	mov.u64 	%rd687, %rd359;
	mov.f64 	%fd1174, %fd588;
	mov.f64 	%fd1175, %fd587;
	mov.f64 	%fd1176, %fd586;
	mov.f64 	%fd1177, %fd585;
	mov.f64 	%fd1178, %fd584;
	mov.f64 	%fd1179, %fd583;
	mov.f64 	%fd1180, %fd582;
	@%p35 bra 	$L__BB7_114;
	setp.lt.s64 	%p36, %rd686, %rd359;
	min.s64 	%rd687, %rd686, %rd359;
	selp.f64 	%fd1174, %fd1167, %fd588, %p36;
	selp.f64 	%fd1175, %fd1168, %fd587, %p36;
	selp.f64 	%fd1176, %fd1169, %fd586, %p36;
	selp.f64 	%fd1177, %fd1170, %fd585, %p36;
	selp.f64 	%fd1178, %fd1171, %fd584, %p36;
	selp.f64 	%fd1179, %fd1172, %fd583, %p36;
	selp.f64 	%fd1180, %fd1173, %fd582, %p36;
$L__BB7_114:
	add.s64 	%rd362, %rd684, -16440;
	// begin inline asm
	ld.global.nc.u64 %rd361, [%rd362];
	// end inline asm
	add.s64 	%rd364, %rd684, -16432;
	// begin inline asm
	ld.global.nc.u64 %rd363, [%rd364];
	// end inline asm
	add.s64 	%rd366, %rd684, -16424;
	// begin inline asm
	ld.global.nc.u64 %rd365, [%rd366];
	// end inline asm
	add.s64 	%rd368, %rd684, -16416;
	// begin inline asm
	ld.global.nc.u64 %rd367, [%rd368];
	// end inline asm
	add.s64 	%rd370, %rd684, -16408;
	// begin inline asm
	ld.global.nc.u64 %rd369, [%rd370];
	// end inline asm
	add.s64 	%rd372, %rd684, -16400;
	// begin inline asm
	ld.global.nc.u64 %rd371, [%rd372];
	// end inline asm
	add.s64 	%rd374, %rd684, -16392;
	// begin inline asm
	ld.global.nc.u64 %rd373, [%rd374];
	// end inline asm
	add.s64 	%rd376, %rd684, -16384;
	// begin inline asm
	ld.global.nc.u64 %rd375, [%rd376];
	// end inline asm
	mov.b64 	%fd603, %rd361;
	mov.b64 	%fd604, %rd363;
	mov.b64 	%fd605, %rd365;
	mov.b64 	%fd606, %rd367;
	mov.b64 	%fd607, %rd369;
	mov.b64 	%fd608, %rd371;
	mov.b64 	%fd609, %rd373;
	setp.lt.f64 	%p37, %fd1174, %fd609;
	mov.u64 	%rd688, %rd687;
	mov.f64 	%fd1181, %fd1174;
	mov.f64 	%fd1182, %fd1175;
	mov.f64 	%fd1183, %fd1176;
	mov.f64 	%fd1184, %fd1177;
	mov.f64 	%fd1185, %fd1178;
	mov.f64 	%fd1186, %fd1179;
	mov.f64 	%fd1187, %fd1180;
	@%p37 bra 	$L__BB7_117;
	setp.gt.f64 	%p38, %fd1174, %fd609;
	mov.u64 	%rd688, %rd375;
	mov.f64 	%fd1181, %fd609;
	mov.f64 	%fd1182, %fd608;
	mov.f64 	%fd1183, %fd607;
	mov.f64 	%fd1184, %fd606;
	mov.f64 	%fd1185, %fd605;
	mov.f64 	%fd1186, %fd604;
	mov.f64 	%fd1187, %fd603;
	@%p38 bra 	$L__BB7_117;
	setp.lt.s64 	%p39, %rd687, %rd375;
	min.s64 	%rd688, %rd687, %rd375;
	selp.f64 	%fd1181, %fd1174, %fd609, %p39;
	selp.f64 	%fd1182, %fd1175, %fd608, %p39;
	selp.f64 	%fd1183, %fd1176, %fd607, %p39;
	selp.f64 	%fd1184, %fd1177, %fd606, %p39;
	selp.f64 	%fd1185, %fd1178, %fd605, %p39;
	selp.f64 	%fd1186, %fd1179, %fd604, %p39;
	selp.f64 	%fd1187, %fd1180, %fd603, %p39;
$L__BB7_117:
	add.s64 	%rd378, %rd684, -56;
	// begin inline asm
	ld.global.nc.u64 %rd377, [%rd378];
	// end inline asm
	add.s64 	%rd380, %rd684, -48;
	// begin inline asm
	ld.global.nc.u64 %rd379, [%rd380];
	// end inline asm
	add.s64 	%rd382, %rd684, -40;
	// begin inline asm
	ld.global.nc.u64 %rd381, [%rd382];
	// end inline asm
	add.s64 	%rd384, %rd684, -32;
	// begin inline asm
	ld.global.nc.u64 %rd383, [%rd384];
	// end inline asm
	add.s64 	%rd386, %rd684, -24;
	// begin inline asm
	ld.global.nc.u64 %rd385, [%rd386];
	// end inline asm
	add.s64 	%rd388, %rd684, -16;
	// begin inline asm
	ld.global.nc.u64 %rd387, [%rd388];
	// end inline asm
	add.s64 	%rd390, %rd684, -8;
	// begin inline asm
	ld.global.nc.u64 %rd389, [%rd390];
	// end inline asm
	// begin inline asm
	ld.global.nc.u64 %rd391, [%rd684];
	// end inline asm
	mov.b64 	%fd624, %rd377;
	mov.b64 	%fd625, %rd379;
	mov.b64 	%fd626, %rd381;
	mov.b64 	%fd627, %rd383;
	mov.b64 	%fd628, %rd385;
	mov.b64 	%fd629, %rd387;
	mov.b64 	%fd630, %rd389;
	setp.lt.f64 	%p40, %fd1181, %fd630;
	mov.u64 	%rd689, %rd688;
	mov.f64 	%fd1188, %fd1181;
	mov.f64 	%fd1189, %fd1182;
	mov.f64 	%fd1190, %fd1183;
	mov.f64 	%fd1191, %fd1184;
	mov.f64 	%fd1192, %fd1185;
	mov.f64 	%fd1193, %fd1186;
	mov.f64 	%fd1194, %fd1187;
	@%p40 bra 	$L__BB7_120;
	setp.gt.f64 	%p41, %fd1181, %fd630;
	mov.u64 	%rd689, %rd391;
	mov.f64 	%fd1188, %fd630;
	mov.f64 	%fd1189, %fd629;
	mov.f64 	%fd1190, %fd628;
	mov.f64 	%fd1191, %fd627;
	mov.f64 	%fd1192, %fd626;
	mov.f64 	%fd1193, %fd625;
	mov.f64 	%fd1194, %fd624;
	@%p41 bra 	$L__BB7_120;
	setp.lt.s64 	%p42, %rd688, %rd391;
	min.s64 	%rd689, %rd688, %rd391;
	selp.f64 	%fd1188, %fd1181, %fd630, %p42;
	selp.f64 	%fd1189, %fd1182, %fd629, %p42;
	selp.f64 	%fd1190, %fd1183, %fd628, %p42;
	selp.f64 	%fd1191, %fd1184, %fd627, %p42;
	selp.f64 	%fd1192, %fd1185, %fd626, %p42;
	selp.f64 	%fd1193, %fd1186, %fd625, %p42;
	selp.f64 	%fd1194, %fd1187, %fd624, %p42;
$L__BB7_120:
	add.s32 	%r866, %r866, 1024;
	add.s64 	%rd684, %rd684, 65536;
	setp.lt.s32 	%p43, %r866, %r17;
	@%p43 bra 	$L__BB7_108;
$L__BB7_121:
	// begin inline asm
	mov.u32 %r35, %laneid;
	// end inline asm
	mov.b64 	%rd393, %fd1194;
	mov.b64 	{%r37, %r42}, %rd393;
	mov.b32 	%r113, 1;
	mov.b32 	%r114, 31;
	mov.b32 	%r115, -1;
	// begin inline asm
	shfl.sync.down.b32 %r36, %r37, %r113, %r114, %r115;
	// end inline asm
	// begin inline asm
	shfl.sync.down.b32 %r41, %r42, %r113, %r114, %r115;
	// end inline asm
	mov.b64 	%rd394, {%r36, %r41};
	mov.b64 	%fd652, %rd394;
	mov.b64 	%rd395, %fd1193;
	mov.b64 	{%r47, %r52}, %rd395;
	// begin inline asm
	shfl.sync.down.b32 %r46, %r47, %r113, %r114, %r115;
	// end inline asm
	// begin inline asm
	shfl.sync.down.b32 %r51, %r52, %r113, %r114, %r115;
	// end inline asm
	mov.b64 	%rd396, {%r46, %r51};
	mov.b64 	%fd653, %rd396;
	mov.b64 	%rd397, %fd1192;
	mov.b64 	{%r57, %r62}, %rd397;
	// begin inline asm
	shfl.sync.down.b32 %r56, %r57, %r113, %r114, %r115;
	// end inline asm
	// begin inline asm
	shfl.sync.down.b32 %r61, %r62, %r113, %r114, %r115;
	// end inline asm
	mov.b64 	%rd398, {%r56, %r61};
	mov.b64 	%fd654, %rd398;
	mov.b64 	%rd399, %fd1191;
	mov.b64 	{%r67, %r72}, %rd399;
	// begin inline asm
	shfl.sync.down.b32 %r66, %r67, %r113, %r114, %r115;
	// end inline asm
	// begin inline asm
	shfl.sync.down.b32 %r71, %r72, %r113, %r114, %r115;
	// end inline asm
	mov.b64 	%rd400, {%r66, %r71};
	mov.b64 	%fd655, %rd400;
	mov.b64 	%rd401, %fd1190;
	mov.b64 	{%r77, %r82}, %rd401;
	// begin inline asm
	shfl.sync.down.b32 %r76, %r77, %r113, %r114, %r115;
	// end inline asm
	// begin inline asm
	shfl.sync.down.b32 %r81, %r82, %r113, %r114, %r115;
	// end inline asm
	mov.b64 	%rd402, {%r76, %r81};
	mov.b64 	%fd656, %rd402;
	mov.b64 	%rd403, %fd1189;
	mov.b64 	{%r87, %r92}, %rd403;
	// begin inline asm
	shfl.sync.down.b32 %r86, %r87, %r113, %r114, %r115;
	// end inline asm
	// begin inline asm
	shfl.sync.down.b32 %r91, %r92, %r113, %r114, %r115;
	// end inline asm
	mov.b64 	%rd404, {%r86, %r91};
	mov.b64 	%fd657, %rd404;
	mov.b64 	%rd405, %fd1188;
	mov.b64 	{%r97, %r102}, %rd405;
	// begin inline asm
	shfl.sync.down.b32 %r96, %r97, %r113, %r114, %r115;
	// end inline asm
	// begin inline asm
	shfl.sync.down.b32 %r101, %r102, %r113, %r114, %r115;
	// end inline asm
	mov.b64 	%rd406, {%r96, %r101};
	mov.b64 	%fd658, %rd406;
	mov.b64 	{%r107, %r112}, %rd689;
	// begin inline asm
	shfl.sync.down.b32 %r106, %r107, %r113, %r114, %r115;
	// end inline asm
	// begin inline asm
	shfl.sync.down.b32 %r111, %r112, %r113, %r114, %r115;
	// end inline asm
	mov.b64 	%rd156, {%r106, %r111};
	setp.gt.s32 	%p44, %r35, 30;
	setp.lt.f64 	%p45, %fd1188, %fd658;
	or.pred  	%p46, %p44, %p45;
	mov.f64 	%fd1202, %fd1194;
	mov.f64 	%fd1203, %fd1193;
	mov.f64 	%fd1204, %fd1192;
	mov.f64 	%fd1205, %fd1191;
	mov.f64 	%fd1206, %fd1190;
	mov.f64 	%fd1207, %fd1189;
	mov.f64 	%fd1208, %fd1188;
	mov.u64 	%rd691, %rd689;
	@%p46 bra 	$L__BB7_124;
	setp.gt.f64 	%p47, %fd1188, %fd658;
	mov.f64 	%fd1202, %fd652;
	mov.f64 	%fd1203, %fd653;
	mov.f64 	%fd1204, %fd654;
	mov.f64 	%fd1205, %fd655;
	mov.f64 	%fd1206, %fd656;
	mov.f64 	%fd1207, %fd657;
	mov.f64 	%fd1208, %fd658;
	mov.u64 	%rd691, %rd156;
	@%p47 bra 	$L__BB7_124;
	setp.lt.s64 	%p48, %rd689, %rd156;
	selp.f64 	%fd1202, %fd1194, %fd652, %p48;
	selp.f64 	%fd1203, %fd1193, %fd653, %p48;
	selp.f64 	%fd1204, %fd1192, %fd654, %p48;
	selp.f64 	%fd1205, %fd1191, %fd655, %p48;
	selp.f64 	%fd1206, %fd1190, %fd656, %p48;
	selp.f64 	%fd1207, %fd1189, %fd657, %p48;
	selp.f64 	%fd1208, %fd1188, %fd658, %p48;
	min.s64 	%rd691, %rd689, %rd156;
$L__BB7_124:
	mov.b64 	%rd407, %fd1202;
	mov.b64 	{%r117, %r122}, %rd407;
	mov.b32 	%r193, 2;
	mov.b32 	%r194, 31;
	mov.b32 	%r195, -1;
	// begin inline asm
	shfl.sync.down.b32 %r116, %r117, %r193, %r194, %r195;
	// end inline asm
	// begin inline asm
	shfl.sync.down.b32 %r121, %r122, %r193, %r194, %r195;
	// end inline asm
	mov.b64 	%rd408, {%r116, %r121};
	mov.b64 	%fd673, %rd408;
	mov.b64 	%rd409, %fd1203;
	mov.b64 	{%r127, %r132}, %rd409;
	// begin inline asm
	shfl.sync.down.b32 %r126, %r127, %r193, %r194, %r195;
	// end inline asm
	// begin inline asm
	shfl.sync.down.b32 %r131, %r132, %r193, %r194, %r195;
	// end inline asm
	mov.b64 	%rd410, {%r126, %r131};
	mov.b64 	%fd674, %rd410;
	mov.b64 	%rd411, %fd1204;
	mov.b64 	{%r137, %r142}, %rd411;
	// begin inline asm
	shfl.sync.down.b32 %r136, %r137, %r193, %r194, %r195;
	// end inline asm
	// begin inline asm
	shfl.sync.down.b32 %r141, %r142, %r193, %r194, %r195;
	// end inline asm
	mov.b64 	%rd412, {%r136, %r141};
	mov.b64 	%fd675, %rd412;
	mov.b64 	%rd413, %fd1205;
	mov.b64 	{%r147, %r152}, %rd413;
	// begin inline asm
	shfl.sync.down.b32 %r146, %r147, %r193, %r194, %r195;
	// end inline asm
	// begin inline asm
	shfl.sync.down.b32 %r151, %r152, %r193, %r194, %r195;
	// end inline asm
	mov.b64 	%rd414, {%r146, %r151};
	mov.b64 	%fd676, %rd414;
	mov.b64 	%rd415, %fd1206;
	mov.b64 	{%r157, %r162}, %rd415;
	// begin inline asm
	shfl.sync.down.b32 %r156, %r157, %r193, %r194, %r195;
	// end inline asm
	// begin inline asm
	shfl.sync.down.b32 %r161, %r162, %r193, %r194, %r195;
	// end inline asm
	mov.b64 	%rd416, {%r156, %r161};
	mov.b64 	%fd677, %rd416;
	mov.b64 	%rd417, %fd1207;
	mov.b64 	{%r167, %r172}, %rd417;
	// begin inline asm
	shfl.sync.down.b32 %r166, %r167, %r193, %r194, %r195;
	// end inline asm
	// begin inline asm
	shfl.sync.down.b32 %r171, %r172, %r193, %r194, %r195;
	// end inline asm
	mov.b64 	%rd418, {%r166, %r171};
	mov.b64 	%fd678, %rd418;
	mov.b64 	%rd419, %fd1208;
	mov.b64 	{%r177, %r182}, %rd419;
	// begin inline asm
	shfl.sync.down.b32 %r176, %r177, %r193, %r194, %r195;
	// end inline asm
	// begin inline asm
	shfl.sync.down.b32 %r181, %r182, %r193, %r194, %r195;
	// end inline asm
	mov.b64 	%rd420, {%r176, %r181};
	mov.b64 	%fd679, %rd420;
	mov.b64 	{%r187, %r192}, %rd691;
	// begin inline asm
	shfl.sync.down.b32 %r186, %r187, %r193, %r194, %r195;
	// end inline asm
	// begin inline asm
	shfl.sync.down.b32 %r191, %r192, %r193, %r194, %r195;
	// end inline asm
	mov.b64 	%rd159, {%r186, %r191};
	setp.gt.s32 	%p49, %r35, 29;
	setp.lt.f64 	%p50, %fd1208, %fd679;
	or.pred  	%p51, %p49, %p50;
	mov.f64 	%fd1209, %fd1202;
	mov.f64 	%fd1210, %fd1203;
	mov.f64 	%fd1211, %fd1204;
	mov.f64 	%fd1212, %fd1205;
	mov.f64 	%fd1213, %fd1206;
	mov.f64 	%fd1214, %fd1207;
	mov.f64 	%fd1215, %fd1208;
	mov.u64 	%rd692, %rd691;
	@%p51 bra 	$L__BB7_127;
	setp.gt.f64 	%p52, %fd1208, %fd679;
	mov.f64 	%fd1209, %fd673;
	mov.f64 	%fd1210, %fd674;
	mov.f64 	%fd1211, %fd675;
	mov.f64 	%fd1212, %fd676;
	mov.f64 	%fd1213, %fd677;
	mov.f64 	%fd1214, %fd678;
	mov.f64 	%fd1215, %fd679;
	mov.u64 	%rd692, %rd159;
	@%p52 bra 	$L__BB7_127;
	setp.lt.s64 	%p53, %rd691, %rd159;
	selp.f64 	%fd1209, %fd1202, %fd673, %p53;
	selp.f64 	%fd1210, %fd1203, %fd674, %p53;
	selp.f64 	%fd1211, %fd1204, %fd675, %p53;
	selp.f64 	%fd1212, %fd1205, %fd676, %p53;
	selp.f64 	%fd1213, %fd1206, %fd677, %p53;
	selp.f64 	%fd1214, %fd1207, %fd678, %p53;
	selp.f64 	%fd1215, %fd1208, %fd679, %p53;
	min.s64 	%rd692, %rd691, %rd159;
$L__BB7_127:
	mov.b64 	%rd421, %fd1209;
	mov.b64 	{%r197, %r202}, %rd421;
	mov.b32 	%r273, 4;
	mov.b32 	%r274, 31;
	mov.b32 	%r275, -1;
	// begin inline asm
	shfl.sync.down.b32 %r196, %r197, %r273, %r274, %r275;
	// end inline asm
	// begin inline asm
	shfl.sync.down.b32 %r201, %r202, %r273, %r274, %r275;
	// end inline asm
	mov.b64 	%rd422, {%r196, %r201};
	mov.b64 	%fd694, %rd422;
	mov.b64 	%rd423, %fd1210;
	mov.b64 	{%r207, %r212}, %rd423;
	// begin inline asm
	shfl.sync.down.b32 %r206, %r207, %r273, %r274, %r275;
	// end inline asm
	// begin inline asm
	shfl.sync.down.b32 %r211, %r212, %r273, %r274, %r275;
	// end inline asm
	mov.b64 	%rd424, {%r206, %r211};
	mov.b64 	%fd695, %rd424;
	mov.b64 	%rd425, %fd1211;
	mov.b64 	{%r217, %r222}, %rd425;
	// begin inline asm
	shfl.sync.down.b32 %r216, %r217, %r273, %r274, %r275;
	// end inline asm
	// begin inline asm
	shfl.sync.down.b32 %r221, %r222, %r273, %r274, %r275;
	// end inline asm
	mov.b64 	%rd426, {%r216, %r221};
	mov.b64 	%fd696, %rd426;
	mov.b64 	%rd427, %fd1212;
	mov.b64 	{%r227, %r232}, %rd427;
	// begin inline asm
	shfl.sync.down.b32 %r226, %r227, %r273, %r274, %r275;
	// end inline asm
	// begin inline asm
	shfl.sync.down.b32 %r231, %r232, %r273, %r274, %r275;
	// end inline asm
	mov.b64 	%rd428, {%r226, %r231};
	mov.b64 	%fd697, %rd428;
	mov.b64 	%rd429, %fd1213;
	mov.b64 	{%r237, %r242}, %rd429;
	// begin inline asm
	shfl.sync.down.b32 %r236, %r237, %r273, %r274, %r275;
	// end inline asm
	// begin inline asm
	shfl.sync.down.b32 %r241, %r242, %r273, %r274, %r275;
	// end inline asm
	mov.b64 	%rd430, {%r236, %r241};
	mov.b64 	%fd698, %rd430;
	mov.b64 	%rd431, %fd1214;
	mov.b64 	{%r247, %r252}, %rd431;
	// begin inline asm
	shfl.sync.down.b32 %r246, %r247, %r273, %r274, %r275;
	// end inline asm
	// begin inline asm
	shfl.sync.down.b32 %r251, %r252, %r273, %r274, %r275;
	// end inline asm
	mov.b64 	%rd432, {%r246, %r251};
	mov.b64 	%fd699, %rd432;
	mov.b64 	%rd433, %fd1215;
	mov.b64 	{%r257, %r262}, %rd433;
	// begin inline asm
	shfl.sync.down.b32 %r256, %r257, %r273, %r274, %r275;
	// end inline asm
	// begin inline asm
	shfl.sync.down.b32 %r261, %r262, %r273, %r274, %r275;
	// end inline asm
	mov.b64 	%rd434, {%r256, %r261};
	mov.b64 	%fd700, %rd434;
	mov.b64 	{%r267, %r272}, %rd692;
	// begin inline asm
	shfl.sync.down.b32 %r266, %r267, %r273, %r274, %r275;
	// end inline asm
	// begin inline asm
	shfl.sync.down.b32 %r271, %r272, %r273, %r274, %r275;
	// end inline asm
	mov.b64 	%rd162, {%r266, %r271};
	setp.gt.s32 	%p54, %r35, 27;
	setp.lt.f64 	%p55, %fd1215, %fd700;
	or.pred  	%p56, %p54, %p55;
	mov.f64 	%fd1216, %fd1209;
	mov.f64 	%fd1217, %fd1210;
	mov.f64 	%fd1218, %fd1211;
	mov.f64 	%fd1219, %fd1212;
	mov.f64 	%fd1220, %fd1213;
	mov.f64 	%fd1221, %fd1214;
	mov.f64 	%fd1222, %fd1215;
	mov.u64 	%rd693, %rd692;
	@%p56 bra 	$L__BB7_130;
	setp.gt.f64 	%p57, %fd1215, %fd700;
	mov.f64 	%fd1216, %fd694;
	mov.f64 	%fd1217, %fd695;
	mov.f64 	%fd1218, %fd696;
	mov.f64 	%fd1219, %fd697;
	mov.f64 	%fd1220, %fd698;
	mov.f64 	%fd1221, %fd699;
	mov.f64 	%fd1222, %fd700;
	mov.u64 	%rd693, %rd162;
	@%p57 bra 	$L__BB7_130;
	setp.lt.s64 	%p58, %rd692, %rd162;
	selp.f64 	%fd1216, %fd1209, %fd694, %p58;
	selp.f64 	%fd1217, %fd1210, %fd695, %p58;
	selp.f64 	%fd1218, %fd1211, %fd696, %p58;
	selp.f64 	%fd1219, %fd1212, %fd697, %p58;
	selp.f64 	%fd1220, %fd1213, %fd698, %p58;
	selp.f64 	%fd1221, %fd1214, %fd699, %p58;
	selp.f64 	%fd1222, %fd1215, %fd700, %p58;
	min.s64 	%rd693, %rd692, %rd162;
$L__BB7_130:
	mov.b64 	%rd435, %fd1216;
	mov.b64 	{%r277, %r282}, %rd435;
	mov.b32 	%r353, 8;
	mov.b32 	%r354, 31;
	mov.b32 	%r355, -1;
	// begin inline asm
	shfl.sync.down.b32 %r276, %r277, %r353, %r354, %r355;
	// end inline asm
	// begin inline asm
	shfl.sync.down.b32 %r281, %r282, %r353, %r354, %r355;
	// end inline asm
	mov.b64 	%rd436, {%r276, %r281};
	mov.b64 	%fd715, %rd436;
	mov.b64 	%rd437, %fd1217;
	mov.b64 	{%r287, %r292}, %rd437;
	// begin inline asm
	shfl.sync.down.b32 %r286, %r287, %r353, %r354, %r355;
	// end inline asm
	// begin inline asm
	shfl.sync.down.b32 %r291, %r292, %r353, %r354, %r355;
	// end inline asm
	mov.b64 	%rd438, {%r286, %r291};
	mov.b64 	%fd716, %rd438;
	mov.b64 	%rd439, %fd1218;
	mov.b64 	{%r297, %r302}, %rd439;
	// begin inline asm
	shfl.sync.down.b32 %r296, %r297, %r353, %r354, %r355;
	// end inline asm
	// begin inline asm
	shfl.sync.down.b32 %r301, %r302, %r353, %r354, %r355;
	// end inline asm
	mov.b64 	%rd440, {%r296, %r301};
	mov.b64 	%fd717, %rd440;
	mov.b64 	%rd441, %fd1219;
	mov.b64 	{%r307, %r312}, %rd441;
	// begin inline asm
	shfl.sync.down.b32 %r306, %r307, %r353, %r354, %r355;
	// end inline asm
	// begin inline asm
	shfl.sync.down.b32 %r311, %r312, %r353, %r354, %r355;
	// end inline asm
	mov.b64 	%rd442, {%r306, %r311};
	mov.b64 	%fd718, %rd442;
	mov.b64 	%rd443, %fd1220;
	mov.b64 	{%r317, %r322}, %rd443;
	// begin inline asm
	shfl.sync.down.b32 %r316, %r317, %r353, %r354, %r355;
	// end inline asm
	// begin inline asm
	shfl.sync.down.b32 %r321, %r322, %r353, %r354, %r355;
	// end inline asm
	mov.b64 	%rd444, {%r316, %r321};
	mov.b64 	%fd719, %rd444;
	mov.b64 	%rd445, %fd1221;
	mov.b64 	{%r327, %r332}, %rd445;
	// begin inline asm
	shfl.sync.down.b32 %r326, %r327, %r353, %r354, %r355;
	// end inline asm
	// begin inline asm
	shfl.sync.down.b32 %r331, %r332, %r353, %r354, %r355;
	// end inline asm
	mov.b64 	%rd446, {%r326, %r331};
	mov.b64 	%fd720, %rd446;
	mov.b64 	%rd447, %fd1222;
	mov.b64 	{%r337, %r342}, %rd447;
	// begin inline asm
	shfl.sync.down.b32 %r336, %r337, %r353, %r354, %r355;
	// end inline asm
	// begin inline asm
	shfl.sync.down.b32 %r341, %r342, %r353, %r354, %r355;
	// end inline asm
	mov.b64 	%rd448, {%r336, %r341};
	mov.b64 	%fd721, %rd448;
	mov.b64 	{%r347, %r352}, %rd693;
	// begin inline asm
	shfl.sync.down.b32 %r346, %r347, %r353, %r354, %r355;
	// end inline asm
	// begin inline asm
	shfl.sync.down.b32 %r351, %r352, %r353, %r354, %r355;
	// end inline asm
	mov.b64 	%rd165, {%r346, %r351};
	setp.gt.s32 	%p59, %r35, 23;
	setp.lt.f64 	%p60, %fd1222, %fd721;
	or.pred  	%p61, %p59, %p60;
	mov.f64 	%fd1223, %fd1216;
	mov.f64 	%fd1224, %fd1217;
	mov.f64 	%fd1225, %fd1218;
	mov.f64 	%fd1226, %fd1219;
	mov.f64 	%fd1227, %fd1220;
	mov.f64 	%fd1228, %fd1221;
	mov.f64 	%fd1229, %fd1222;
	mov.u64 	%rd694, %rd693;
	@%p61 bra 	$L__BB7_133;
	setp.gt.f64 	%p62, %fd1222, %fd721;
	mov.f64 	%fd1223, %fd715;
	mov.f64 	%fd1224, %fd716;
	mov.f64 	%fd1225, %fd717;
	mov.f64 	%fd1226, %fd718;
	mov.f64 	%fd1227, %fd719;
	mov.f64 	%fd1228, %fd720;
	mov.f64 	%fd1229, %fd721;
	mov.u64 	%rd694, %rd165;
	@%p62 bra 	$L__BB7_133;
	setp.lt.s64 	%p63, %rd693, %rd165;
	selp.f64 	%fd1223, %fd1216, %fd715, %p63;
	selp.f64 	%fd1224, %fd1217, %fd716, %p63;
	selp.f64 	%fd1225, %fd1218, %fd717, %p63;
	selp.f64 	%fd1226, %fd1219, %fd718, %p63;
	selp.f64 	%fd1227, %fd1220, %fd719, %p63;
	selp.f64 	%fd1228, %fd1221, %fd720, %p63;
	selp.f64 	%fd1229, %fd1222, %fd721, %p63;
	min.s64 	%rd694, %rd693, %rd165;
$L__BB7_133:
	mov.b64 	%rd449, %fd1223;
	mov.b64 	{%r357, %r362}, %rd449;
	mov.b32 	%r433, 16;
	mov.b32 	%r434, 31;
	mov.b32 	%r435, -1;
	// begin inline asm
	shfl.sync.down.b32 %r356, %r357, %r433, %r434, %r435;
	// end inline asm
	// begin inline asm
	shfl.sync.down.b32 %r361, %r362, %r433, %r434, %r435;
	// end inline asm
	mov.b64 	%rd450, {%r356, %r361};
	mov.b64 	%fd736, %rd450;
	mov.b64 	%rd451, %fd1224;
	mov.b64 	{%r367, %r372}, %rd451;
	// begin inline asm
	shfl.sync.down.b32 %r366, %r367, %r433, %r434, %r435;
	// end inline asm
	// begin inline asm
	shfl.sync.down.b32 %r371, %r372, %r433, %r434, %r435;
	// end inline asm
	mov.b64 	%rd452, {%r366, %r371};
	mov.b64 	%fd737, %rd452;
	mov.b64 	%rd453, %fd1225;
	mov.b64 	{%r377, %r382}, %rd453;
	// begin inline asm
	shfl.sync.down.b32 %r376, %r377, %r433, %r434, %r435;
	// end inline asm
	// begin inline asm
	shfl.sync.down.b32 %r381, %r382, %r433, %r434, %r435;
	// end inline asm
	mov.b64 	%rd454, {%r376, %r381};
	mov.b64 	%fd738, %rd454;
	mov.b64 	%rd455, %fd1226;
	mov.b64 	{%r387, %r392}, %rd455;
	// begin inline asm
	shfl.sync.down.b32 %r386, %r387, %r433, %r434, %r435;
	// end inline asm
	// begin inline asm
	shfl.sync.down.b32 %r391, %r392, %r433, %r434, %r435;
	// end inline asm
	mov.b64 	%rd456, {%r386, %r391};
	mov.b64 	%fd739, %rd456;
	mov.b64 	%rd457, %fd1227;
	mov.b64 	{%r397, %r402}, %rd457;
	// begin inline asm
	shfl.sync.down.b32 %r396, %r397, %r433, %r434, %r435;
	// end inline asm
	// begin inline asm
	shfl.sync.down.b32 %r401, %r402, %r433, %r434, %r435;
	// end inline asm
	mov.b64 	%rd458, {%r396, %r401};
	mov.b64 	%fd740, %rd458;
	mov.b64 	%rd459, %fd1228;
	mov.b64 	{%r407, %r412}, %rd459;
	// begin inline asm
	shfl.sync.down.b32 %r406, %r407, %r433, %r434, %r435;
	// end inline asm
	// begin inline asm
	shfl.sync.down.b32 %r411, %r412, %r433, %r434, %r435;
	// end inline asm
	mov.b64 	%rd460, {%r406, %r411};
	mov.b64 	%fd741, %rd460;
	mov.b64 	%rd461, %fd1229;
	mov.b64 	{%r417, %r422}, %rd461;
	// begin inline asm
	shfl.sync.down.b32 %r416, %r417, %r433, %r434, %r435;
	// end inline asm
	// begin inline asm
	shfl.sync.down.b32 %r421, %r422, %r433, %r434, %r435;
	// end inline asm
	mov.b64 	%rd462, {%r416, %r421};
	mov.b64 	%fd742, %rd462;
	mov.b64 	{%r427, %r432}, %rd694;
	// begin inline asm
	shfl.sync.down.b32 %r426, %r427, %r433, %r434, %r435;
	// end inline asm
	// begin inline asm
	shfl.sync.down.b32 %r431, %r432, %r433, %r434, %r435;
	// end inline asm
	mov.b64 	%rd168, {%r426, %r431};
	setp.gt.s32 	%p64, %r35, 15;
	setp.lt.f64 	%p65, %fd1229, %fd742;
	or.pred  	%p66, %p64, %p65;
	mov.f64 	%fd1285, %fd1223;
	mov.f64 	%fd1284, %fd1224;
	mov.f64 	%fd1283, %fd1225;
	mov.f64 	%fd1282, %fd1226;
	mov.f64 	%fd1281, %fd1227;
	mov.f64 	%fd1280, %fd1228;
	mov.f64 	%fd1279, %fd1229;
	mov.u64 	%rd702, %rd694;
	@%p66 bra 	$L__BB7_136;
	setp.gt.f64 	%p67, %fd1229, %fd742;
	mov.f64 	%fd1285, %fd736;
	mov.f64 	%fd1284, %fd737;
	mov.f64 	%fd1283, %fd738;
	mov.f64 	%fd1282, %fd739;
	mov.f64 	%fd1281, %fd740;
	mov.f64 	%fd1280, %fd741;
	mov.f64 	%fd1279, %fd742;
	mov.u64 	%rd702, %rd168;
	@%p67 bra 	$L__BB7_136;
	setp.lt.s64 	%p68, %rd694, %rd168;
	selp.f64 	%fd1285, %fd1223, %fd736, %p68;
	selp.f64 	%fd1284, %fd1224, %fd737, %p68;
	selp.f64 	%fd1283, %fd1225, %fd738, %p68;
	selp.f64 	%fd1282, %fd1226, %fd739, %p68;
	selp.f64 	%fd1281, %fd1227, %fd740, %p68;
	selp.f64 	%fd1280, %fd1228, %fd741, %p68;
	selp.f64 	%fd1279, %fd1229, %fd742, %p68;
	min.s64 	%rd702, %rd694, %rd168;
$L__BB7_136:
	setp.ne.s32 	%p69, %r35, 0;
	@%p69 bra 	$L__BB7_138;
	shl.b32 	%r436, %r15, 1;
	and.b32  	%r437, %r436, 1984;
	mov.u32 	%r438, _ZN6thrust24THRUST_300001_SM_1000_NS8cuda_cub4core6detail5shmemE;
	add.s32 	%r439, %r438, %r437;
	st.shared.f64 	[%r439+8], %fd1285;
	st.shared.v2.f64 	[%r439+16], {%fd1284, %fd1283};
	st.shared.v2.f64 	[%r439+32], {%fd1282, %fd1281};
	st.shared.v2.f64 	[%r439+48], {%fd1280, %fd1279};
	st.shared.u64 	[%r439+64], %rd702;
$L__BB7_138:
	bar.sync 	0;
	setp.ne.s32 	%p70, %r15, 0;
	@%p70 bra 	$L__BB7_160;
	ld.shared.f64 	%fd757, [_ZN6thrust24THRUST_300001_SM_1000_NS8cuda_cub4core6detail5shmemE+72];
	ld.shared.v2.f64 	{%fd758, %fd759}, [_ZN6thrust24THRUST_300001_SM_1000_NS8cuda_cub4core6detail5shmemE+80];
	ld.shared.v2.f64 	{%fd760, %fd761}, [_ZN6thrust24THRUST_300001_SM_1000_NS8cuda_cub4core6detail5shmemE+96];
	ld.shared.v2.f64 	{%fd762, %fd763}, [_ZN6thrust24THRUST_300001_SM_1000_NS8cuda_cub4core6detail5shmemE+112];
	ld.shared.u64 	%rd171, [_ZN6thrust24THRUST_300001_SM_1000_NS8cuda_cub4core6detail5shmemE+128];
	setp.lt.f64 	%p71, %fd1279, %fd763;
	mov.f64 	%fd1237, %fd1285;
	mov.f64 	%fd1238, %fd1284;
	mov.f64 	%fd1239, %fd1283;
	mov.f64 	%fd1240, %fd1282;
	mov.f64 	%fd1241, %fd1281;
	mov.f64 	%fd1242, %fd1280;
	mov.f64 	%fd1243, %fd1279;
	mov.u64 	%rd696, %rd702;
	@%p71 bra 	$L__BB7_142;
	setp.lt.f64 	%p72, %fd763, %fd1279;
	mov.f64 	%fd1237, %fd757;
	mov.f64 	%fd1238, %fd758;
	mov.f64 	%fd1239, %fd759;
	mov.f64 	%fd1240, %fd760;
	mov.f64 	%fd1241, %fd761;
	mov.f64 	%fd1242, %fd762;
	mov.f64 	%fd1243, %fd763;
	mov.u64 	%rd696, %rd171;
	@%p72 bra 	$L__BB7_142;
	setp.lt.s64 	%p73, %rd702, %rd171;
	selp.f64 	%fd1237, %fd1285, %fd757, %p73;
	selp.f64 	%fd1238, %fd1284, %fd758, %p73;
	selp.f64 	%fd1239, %fd1283, %fd759, %p73;
	selp.f64 	%fd1240, %fd1282, %fd760, %p73;
	selp.f64 	%fd1241, %fd1281, %fd761, %p73;
	selp.f64 	%fd1242, %fd1280, %fd762, %p73;
	selp.f64 	%fd1243, %fd1279, %fd763, %p73;
	min.s64 	%rd696, %rd702, %rd171;
$L__BB7_142:
	ld.shared.f64 	%fd778, [_ZN6thrust24THRUST_300001_SM_1000_NS8cuda_cub4core6detail5shmemE+136];
	ld.shared.v2.f64 	{%fd779, %fd780}, [_ZN6thrust24THRUST_300001_SM_1000_NS8cuda_cub4core6detail5shmemE+144];
	ld.shared.v2.f64 	{%fd781, %fd782}, [_ZN6thrust24THRUST_300001_SM_1000_NS8cuda_cub4core6detail5shmemE+160];
	ld.shared.v2.f64 	{%fd783, %fd784}, [_ZN6thrust24THRUST_300001_SM_1000_NS8cuda_cub4core6detail5shmemE+176];
	ld.shared.u64 	%rd174, [_ZN6thrust24THRUST_300001_SM_1000_NS8cuda_cub4core6detail5shmemE+192];
	setp.lt.f64 	%p74, %fd1243, %fd784;
	mov.f64 	%fd1244, %fd1237;
	mov.f64 	%fd1245, %fd1238;
	mov.f64 	%fd1246, %fd1239;
	mov.f64 	%fd1247, %fd1240;
	mov.f64 	%fd1248, %fd1241;
	mov.f64 	%fd1249, %fd1242;
	mov.f64 	%fd1250, %fd1243;
	mov.u64 	%rd697, %rd696;
	@%p74 bra 	$L__BB7_145;
	setp.lt.f64 	%p75, %fd784, %fd1243;
	mov.f64 	%fd1244, %fd778;
	mov.f64 	%fd1245, %fd779;
	mov.f64 	%fd1246, %fd780;
	mov.f64 	%fd1247, %fd781;
	mov.f64 	%fd1248, %fd782;
	mov.f64 	%fd1249, %fd783;
	mov.f64 	%fd1250, %fd784;
	mov.u64 	%rd697, %rd174;
	@%p75 bra 	$L__BB7_145;
	setp.lt.s64 	%p76, %rd696, %rd174;
	selp.f64 	%fd1244, %fd1237, %fd778, %p76;
	selp.f64 	%fd1245, %fd1238, %fd779, %p76;
	selp.f64 	%fd1246, %fd1239, %fd780, %p76;
	selp.f64 	%fd1247, %fd1240, %fd781, %p76;
	selp.f64 	%fd1248, %fd1241, %fd782, %p76;
	selp.f64 	%fd1249, %fd1242, %fd783, %p76;
	selp.f64 	%fd1250, %fd1243, %fd784, %p76;
	min.s64 	%rd697, %rd696, %rd174;
$L__BB7_145:
	ld.shared.f64 	%fd799, [_ZN6thrust24THRUST_300001_SM_1000_NS8cuda_cub4core6detail5shmemE+200];
	ld.shared.v2.f64 	{%fd800, %fd801}, [_ZN6thrust24THRUST_300001_SM_1000_NS8cuda_cub4core6detail5shmemE+208];
	ld.shared.v2.f64 	{%fd802, %fd803}, [_ZN6thrust24THRUST_300001_SM_1000_NS8cuda_cub4core6detail5shmemE+224];
	ld.shared.v2.f64 	{%fd804, %fd805}, [_ZN6thrust24THRUST_300001_SM_1000_NS8cuda_cub4core6detail5shmemE+240];
	ld.shared.u64 	%rd177, [_ZN6thrust24THRUST_300001_SM_1000_NS8cuda_cub4core6detail5shmemE+256];
	setp.lt.f64 	%p77, %fd1250, %fd805;
	mov.f64 	%fd1251, %fd1244;
	mov.f64 	%fd1252, %fd1245;
	mov.f64 	%fd1253, %fd1246;
	mov.f64 	%fd1254, %fd1247;
	mov.f64 	%fd1255, %fd1248;
	mov.f64 	%fd1256, %fd1249;
	mov.f64 	%fd1257, %fd1250;
	mov.u64 	%rd698, %rd697;
	@%p77 bra 	$L__BB7_148;
	setp.lt.f64 	%p78, %fd805, %fd1250;
	mov.f64 	%fd1251, %fd799;
	mov.f64 	%fd1252, %fd800;
	mov.f64 	%fd1253, %fd801;
	mov.f64 	%fd1254, %fd802;
	mov.f64 	%fd1255, %fd803;
	mov.f64 	%fd1256, %fd804;
	mov.f64 	%fd1257, %fd805;
	mov.u64 	%rd698, %rd177;
	@%p78 bra 	$L__BB7_148;
	setp.lt.s64 	%p79, %rd697, %rd177;
	selp.f64 	%fd1251, %fd1244, %fd799, %p79;
	selp.f64 	%fd1252, %fd1245, %fd800, %p79;
	selp.f64 	%fd1253, %fd1246, %fd801, %p79;
	selp.f64 	%fd1254, %fd1247, %fd802, %p79;
	selp.f64 	%fd1255, %fd1248, %fd803, %p79;
	selp.f64 	%fd1256, %fd1249, %fd804, %p79;
	selp.f64 	%fd1257, %fd1250, %fd805, %p79;
	min.s64 	%rd698, %rd697, %rd177;
$L__BB7_148:
	ld.shared.f64 	%fd820, [_ZN6thrust24THRUST_300001_SM_1000_NS8cuda_cub4core6detail5shmemE+264];
	ld.shared.v2.f64 	{%fd821, %fd822}, [_ZN6thrust24THRUST_300001_SM_1000_NS8cuda_cub4core6detail5shmemE+272];
	ld.shared.v2.f64 	{%fd823, %fd824}, [_ZN6thrust24THRUST_300001_SM_1000_NS8cuda_cub4core6detail5shmemE+288];
	ld.shared.v2.f64 	{%fd825, %fd826}, [_ZN6thrust24THRUST_300001_SM_1000_NS8cuda_cub4core6detail5shmemE+304];
	ld.shared.u64 	%rd180, [_ZN6thrust24THRUST_300001_SM_1000_NS8cuda_cub4core6detail5shmemE+320];
	setp.lt.f64 	%p80, %fd1257, %fd826;
	mov.f64 	%fd1258, %fd1251;
	mov.f64 	%fd1259, %fd1252;
	mov.f64 	%fd1260, %fd1253;
	mov.f64 	%fd1261, %fd1254;
	mov.f64 	%fd1262, %fd1255;
	mov.f64 	%fd1263, %fd1256;
	mov.f64 	%fd1264, %fd1257;
	mov.u64 	%rd699, %rd698;
	@%p80 bra 	$L__BB7_151;
	setp.lt.f64 	%p81, %fd826, %fd1257;
	mov.f64 	%fd1258, %fd820;
	mov.f64 	%fd1259, %fd821;
	mov.f64 	%fd1260, %fd822;
	mov.f64 	%fd1261, %fd823;
	mov.f64 	%fd1262, %fd824;
	mov.f64 	%fd1263, %fd825;
	mov.f64 	%fd1264, %fd826;
	mov.u64 	%rd699, %rd180;
	@%p81 bra 	$L__BB7_151;
	setp.lt.s64 	%p82, %rd698, %rd180;
	selp.f64 	%fd1258, %fd1251, %fd820, %p82;
	selp.f64 	%fd1259, %fd1252, %fd821, %p82;
	selp.f64 	%fd1260, %fd1253, %fd822, %p82;
	selp.f64 	%fd1261, %fd1254, %fd823, %p82;
	selp.f64 	%fd1262, %fd1255, %fd824, %p82;
	selp.f64 	%fd1263, %fd1256, %fd825, %p82;
	selp.f64 	%fd1264, %fd1257, %fd826, %p82;
	min.s64 	%rd699, %rd698, %rd180;
$L__BB7_151:
	ld.shared.f64 	%fd841, [_ZN6thrust24THRUST_300001_SM_1000_NS8cuda_cub4core6detail5shmemE+328];
	ld.shared.v2.f64 	{%fd842, %fd843}, [_ZN6thrust24THRUST_300001_SM_1000_NS8cuda_cub4core6detail5shmemE+336];
	ld.shared.v2.f64 	{%fd844, %fd845}, [_ZN6thrust24THRUST_300001_SM_1000_NS8cuda_cub4core6detail5shmemE+352];
	ld.shared.v2.f64 	{%fd846, %fd847}, [_ZN6thrust24THRUST_300001_SM_1000_NS8cuda_cub4core6detail5shmemE+368];
	ld.shared.u64 	%rd183, [_ZN6thrust24THRUST_300001_SM_1000_NS8cuda_cub4core6detail5shmemE+384];
	setp.lt.f64 	%p83, %fd1264, %fd847;
	mov.f64 	%fd1265, %fd1258;
	mov.f64 	%fd1266, %fd1259;
	mov.f64 	%fd1267, %fd1260;
	mov.f64 	%fd1268, %fd1261;
	mov.f64 	%fd1269, %fd1262;
	mov.f64 	%fd1270, %fd1263;
	mov.f64 	%fd1271, %fd1264;
	mov.u64 	%rd700, %rd699;
	@%p83 bra 	$L__BB7_154;
	setp.lt.f64 	%p84, %fd847, %fd1264;
	mov.f64 	%fd1265, %fd841;
	mov.f64 	%fd1266, %fd842;
	mov.f64 	%fd1267, %fd843;
	mov.f64 	%fd1268, %fd844;
	mov.f64 	%fd1269, %fd845;
	mov.f64 	%fd1270, %fd846;
	mov.f64 	%fd1271, %fd847;
	mov.u64 	%rd700, %rd183;
	@%p84 bra 	$L__BB7_154;
	setp.lt.s64 	%p85, %rd699, %rd183;
	selp.f64 	%fd1265, %fd1258, %fd841, %p85;
	selp.f64 	%fd1266, %fd1259, %fd842, %p85;
	selp.f64 	%fd1267, %fd1260, %fd843, %p85;
	selp.f64 	%fd1268, %fd1261, %fd844, %p85;
	selp.f64 	%fd1269, %fd1262, %fd845, %p85;
	selp.f64 	%fd1270, %fd1263, %fd846, %p85;
	selp.f64 	%fd1271, %fd1264, %fd847, %p85;
	min.s64 	%rd700, %rd699, %rd183;
$L__BB7_154:
	ld.shared.f64 	%fd862, [_ZN6thrust24THRUST_300001_SM_1000_NS8cuda_cub4core6detail5shmemE+392];
	ld.shared.v2.f64 	{%fd863, %fd864}, [_ZN6thrust24THRUST_300001_SM_1000_NS8cuda_cub4core6detail5shmemE+400];
	ld.shared.v2.f64 	{%fd865, %fd866}, [_ZN6thrust24THRUST_300001_SM_1000_NS8cuda_cub4core6detail5shmemE+416];
	ld.shared.v2.f64 	{%fd867, %fd868}, [_ZN6thrust24THRUST_300001_SM_1000_NS8cuda_cub4core6detail5shmemE+432];
	ld.shared.u64 	%rd186, [_ZN6thrust24THRUST_300001_SM_1000_NS8cuda_cub4core6detail5shmemE+448];
	setp.lt.f64 	%p86, %fd1271, %fd868;
	mov.f64 	%fd1272, %fd1265;
	mov.f64 	%fd1273, %fd1266;
	mov.f64 	%fd1274, %fd1267;
	mov.f64 	%fd1275, %fd1268;
	mov.f64 	%fd1276, %fd1269;
	mov.f64 	%fd1277, %fd1270;
	mov.f64 	%fd1278, %fd1271;
	mov.u64 	%rd701, %rd700;
	@%p86 bra 	$L__BB7_157;
	setp.lt.f64 	%p87, %fd868, %fd1271;
	mov.f64 	%fd1272, %fd862;
	mov.f64 	%fd1273, %fd863;
	mov.f64 	%fd1274, %fd864;
	mov.f64 	%fd1275, %fd865;
	mov.f64 	%fd1276, %fd866;
	mov.f64 	%fd1277, %fd867;
	mov.f64 	%fd1278, %fd868;
	mov.u64 	%rd701, %rd186;
	@%p87 bra 	$L__BB7_157;
	setp.lt.s64 	%p88, %rd700, %rd186;
	selp.f64 	%fd1272, %fd1265, %fd862, %p88;
	selp.f64 	%fd1273, %fd1266, %fd863, %p88;
	selp.f64 	%fd1274, %fd1267, %fd864, %p88;
	selp.f64 	%fd1275, %fd1268, %fd865, %p88;
	selp.f64 	%fd1276, %fd1269, %fd866, %p88;
	selp.f64 	%fd1277, %fd1270, %fd867, %p88;
	selp.f64 	%fd1278, %fd1271, %fd868, %p88;
	min.s64 	%rd701, %rd700, %rd186;
$L__BB7_157:
	ld.shared.f64 	%fd883, [_ZN6thrust24THRUST_300001_SM_1000_NS8cuda_cub4core6detail5shmemE+456];
	ld.shared.v2.f64 	{%fd884, %fd885}, [_ZN6thrust24THRUST_300001_SM_1000_NS8cuda_cub4core6detail5shmemE+464];
	ld.shared.v2.f64 	{%fd886, %fd887}, [_ZN6thrust24THRUST_300001_SM_1000_NS8cuda_cub4core6detail5shmemE+480];
	ld.shared.v2.f64 	{%fd888, %fd889}, [_ZN6thrust24THRUST_300001_SM_1000_NS8cuda_cub4core6detail5shmemE+496];
	ld.shared.u64 	%rd189, [_ZN6thrust24THRUST_300001_SM_1000_NS8cuda_cub4core6detail5shmemE+512];
	setp.lt.f64 	%p89, %fd1278, %fd889;
	mov.u64 	%rd702, %rd701;
	mov.f64 	%fd1279, %fd1278;
	mov.f64 	%fd1280, %fd1277;
	mov.f64 	%fd1281, %fd1276;
	mov.f64 	%fd1282, %fd1275;
	mov.f64 	%fd1283, %fd1274;
	mov.f64 	%fd1284, %fd1273;
	mov.f64 	%fd1285, %fd1272;
	@%p89 bra 	$L__BB7_160;
	setp.lt.f64 	%p90, %fd889, %fd1278;
	mov.u64 	%rd702, %rd189;
	mov.f64 	%fd1279, %fd889;
	mov.f64 	%fd1280, %fd888;
	mov.f64 	%fd1281, %fd887;
	mov.f64 	%fd1282, %fd886;
	mov.f64 	%fd1283, %fd885;
	mov.f64 	%fd1284, %fd884;
	mov.f64 	%fd1285, %fd883;
	@%p90 bra 	$L__BB7_160;
	setp.lt.s64 	%p91, %rd701, %rd189;
	selp.f64 	%fd1285, %fd1272, %fd883, %p91;
	selp.f64 	%fd1284, %fd1273, %fd884, %p91;
	selp.f64 	%fd1283, %fd1274, %fd885, %p91;
	selp.f64 	%fd1282, %fd1275, %fd886, %p91;
	selp.f64 	%fd1281, %fd1276, %fd887, %p91;
	selp.f64 	%fd1280, %fd1277, %fd888, %p91;
	selp.f64 	%fd1279, %fd1278, %fd889, %p91;
	min.s64 	%rd702, %rd701, %rd189;
$L__BB7_160:
	mov.u32 	%r858, %tid.x;
	setp.ne.s32 	%p169, %r858, 0;
	@%p169 bra 	$L__BB7_162;
	ld.param.u64 	%rd636, [_ZN6thrust24THRUST_300001_SM_1000_NS8cuda_cub4core6detail13_kernel_agentINS1_8__reduce11ReduceAgentIPN4cuda3std3__45tupleIJ8ParticlelEEESD_SC_lNS1_9__extrema9arg_min_fISB_l16CompareParticlesEEEEJSD_SD_iSH_EEEvDpT0__param_1];
	cvta.to.global.u64 	%rd635, %rd636;
	st.global.f64 	[%rd635], %fd1285;
	st.global.f64 	[%rd635+8], %fd1284;
	st.global.f64 	[%rd635+16], %fd1283;
	st.global.f64 	[%rd635+24], %fd1282;
	st.global.f64 	[%rd635+32], %fd1281;
	st.global.f64 	[%rd635+40], %fd1280;
	st.global.f64 	[%rd635+48], %fd1279;
	st.global.u64 	[%rd635+56], %rd702;
$L__BB7_162:
	ret;

}
	// .globl	_ZN3cub18CUB_300001_SM_10006detail11EmptyKernelIvEEvv
.visible .entry _ZN3cub18CUB_300001_SM_10006detail11EmptyKernelIvEEvv()
{


	ret;

}
	// .globl	_ZN3cub18CUB_300001_SM_10006detail9transform16transform_kernelINS2_10policy_hubILb1EN4cuda3std3__45tupleIJN6thrust24THRUST_300001_SM_1000_NS6detail15normal_iteratorINSA_10device_ptrI8ParticleEEEEEEEE10policy1000Ei14UpdateParticleSG_JPSE_EEEvT0_iT1_T2_DpNS2_10kernel_argIT3_EE
.visible .entry _ZN3cub18CUB_300001_SM_10006detail9transform16transform_kernelINS2_10policy_hubILb1EN4cuda3std3__45tupleIJN6thrust24THRUST_300001_SM_1000_NS6detail15normal_iteratorINSA_10device_ptrI8ParticleEEEEEEEE10policy1000Ei14UpdateParticleSG_JPSE_EEEvT0_iT1_T2_DpNS2_10kernel_argIT3_EE(
	.param .u32 _ZN3cub18CUB_300001_SM_10006detail9transform16transform_kernelINS2_10policy_hubILb1EN4cuda3std3__45tupleIJN6thrust24THRUST_300001_SM_1000_NS6detail15normal_iteratorINSA_10device_ptrI8ParticleEEEEEEEE10policy1000Ei14UpdateParticleSG_JPSE_EEEvT0_iT1_T2_DpNS2_10kernel_argIT3_EE_param_0,
	.param .u32 _ZN3cub18CUB_300001_SM_10006detail9transform16transform_kernelINS2_10policy_hubILb1EN4cuda3std3__45tupleIJN6thrust24THRUST_300001_SM_1000_NS6detail15normal_iteratorINSA_10device_ptrI8ParticleEEEEEEEE10policy1000Ei14UpdateParticleSG_JPSE_EEEvT0_iT1_T2_DpNS2_10kernel_argIT3_EE_param_1,
	.param .align 1 .b8 _ZN3cub18CUB_300001_SM_10006detail9transform16transform_kernelINS2_10policy_hubILb1EN4cuda3std3__45tupleIJN6thrust24THRUST_300001_SM_1000_NS6detail15normal_iteratorINSA_10device_ptrI8ParticleEEEEEEEE10policy1000Ei14UpdateParticleSG_JPSE_EEEvT0_iT1_T2_DpNS2_10kernel_argIT3_EE_param_2[1],
	.param .align 8 .b8 _ZN3cub18CUB_300001_SM_10006detail9transform16transform_kernelINS2_10policy_hubILb1EN4cuda3std3__45tupleIJN6thrust24THRUST_300001_SM_1000_NS6detail15normal_iteratorINSA_10device_ptrI8ParticleEEEEEEEE10policy1000Ei14UpdateParticleSG_JPSE_EEEvT0_iT1_T2_DpNS2_10kernel_argIT3_EE_param_3[8],
	.param .align 8 .b8 _ZN3cub18CUB_300001_SM_10006detail9transform16transform_kernelINS2_10policy_hubILb1EN4cuda3std3__45tupleIJN6thrust24THRUST_300001_SM_1000_NS6detail15normal_iteratorINSA_10device_ptrI8ParticleEEEEEEEE10policy1000Ei14UpdateParticleSG_JPSE_EEEvT0_iT1_T2_DpNS2_10kernel_argIT3_EE_param_4[16]
)
.maxntid 128
{
	.reg .pred 	%p<43>;
	.reg .b32 	%r<136>;
	.reg .b64 	%rd<66>;
	.reg .b64 	%fd<325>;

	ld.param.u32 	%r61, [_ZN3cub18CUB_300001_SM_10006detail9transform16transform_kernelINS2_10policy_hubILb1EN4cuda3std3__45tupleIJN6thrust24THRUST_300001_SM_1000_NS6detail15normal_iteratorINSA_10device_ptrI8ParticleEEEEEEEE10policy1000Ei14UpdateParticleSG_JPSE_EEEvT0_iT1_T2_DpNS2_10kernel_argIT3_EE_param_0];
	ld.param.u64 	%rd8, [_ZN3cub18CUB_300001_SM_10006detail9transform16transform_kernelINS2_10policy_hubILb1EN4cuda3std3__45tupleIJN6thrust24THRUST_300001_SM_1000_NS6detail15normal_iteratorINSA_10device_ptrI8ParticleEEEEEEEE10policy1000Ei14UpdateParticleSG_JPSE_EEEvT0_iT1_T2_DpNS2_10kernel_argIT3_EE_param_4];
	ld.param.u64 	%rd10, [_ZN3cub18CUB_300001_SM_10006detail9transform16transform_kernelINS2_10policy_hubILb1EN4cuda3std3__45tupleIJN6thrust24THRUST_300001_SM_1000_NS6detail15normal_iteratorINSA_10device_ptrI8ParticleEEEEEEEE10policy1000Ei14UpdateParticleSG_JPSE_EEEvT0_iT1_T2_DpNS2_10kernel_argIT3_EE_param_3];
	ld.param.u32 	%r60, [_ZN3cub18CUB_300001_SM_10006detail9transform16transform_kernelINS2_10policy_hubILb1EN4cuda3std3__45tupleIJN6thrust24THRUST_300001_SM_1000_NS6detail15normal_iteratorINSA_10device_ptrI8ParticleEEEEEEEE10policy1000Ei14UpdateParticleSG_JPSE_EEEvT0_iT1_T2_DpNS2_10kernel_argIT3_EE_param_1];
	cvta.to.global.u64 	%rd1, %rd10;
	cvta.to.global.u64 	%rd2, %rd8;
	shl.b32 	%r1, %r60, 7;
	mov.u32 	%r62, %ctaid.x;
	mul.lo.s32 	%r2, %r1, %r62;
	sub.s32 	%r3, %r61, %r2;
	min.s32 	%r4, %r1, %r3;
	mul.lo.s32 	%r5, %r4, 56;
	mov.u32 	%r126, %tid.x;
	shl.b32 	%r115, %r126, 7;
	setp.ge.s32 	%p1, %r115, %r5;
	@%p1 bra 	$L__BB9_3;
	mul.wide.u32 	%rd11, %r126, 128;
	add.s64 	%rd12, %rd2, %rd11;
	mul.wide.s32 	%rd13, %r2, 56;
	add.s64 	%rd65, %rd12, %rd13;
$L__BB9_2:
	.pragma "nounroll";
	// begin inline asm
	prefetch.global.L2 [%rd65];
	// end inline asm
	add.s32 	%r115, %r115, 16384;
	add.s64 	%rd65, %rd65, 16384;
	setp.lt.s32 	%p2, %r115, %r5;
	@%p2 bra 	$L__BB9_2;
$L__BB9_3:
	setp.gt.s32 	%p3, %r1, %r3;
	@%p3 bra 	$L__BB9_8;
	ld.param.u32 	%r109, [_ZN3cub18CUB_300001_SM_10006detail9transform16transform_kernelINS2_10policy_hubILb1EN4cuda3std3__45tupleIJN6thrust24THRUST_300001_SM_1000_NS6detail15normal_iteratorINSA_10device_ptrI8ParticleEEEEEEEE10policy1000Ei14UpdateParticleSG_JPSE_EEEvT0_iT1_T2_DpNS2_10kernel_argIT3_EE_param_1];
	setp.lt.s32 	%p4, %r109, 1;
	@%p4 bra 	$L__BB9_52;
	ld.param.u32 	%r110, [_ZN3cub18CUB_300001_SM_10006detail9transform16transform_kernelINS2_10policy_hubILb1EN4cuda3std3__45tupleIJN6thrust24THRUST_300001_SM_1000_NS6detail15normal_iteratorINSA_10device_ptrI8ParticleEEEEEEEE10policy1000Ei14UpdateParticleSG_JPSE_EEEvT0_iT1_T2_DpNS2_10kernel_argIT3_EE_param_1];
	neg.s32 	%r117, %r110;
	mul.wide.s32 	%rd15, %r2, 56;
	add.s64 	%rd16, %rd15, %rd1;
	add.s64 	%rd6, %rd16, 24;
	mov.u64 	%rd24, __cudart_sin_cos_coeffs;
$L__BB9_6:
	ld.param.u32 	%r111, [_ZN3cub18CUB_300001_SM_10006detail9transform16transform_kernelINS2_10policy_hubILb1EN4cuda3std3__45tupleIJN6thrust24THRUST_300001_SM_1000_NS6detail15normal_iteratorINSA_10device_ptrI8ParticleEEEEEEEE10policy1000Ei14UpdateParticleSG_JPSE_EEEvT0_iT1_T2_DpNS2_10kernel_argIT3_EE_param_1];
	mul.wide.s32 	%rd17, %r126, 56;
	cvta.to.global.u64 	%rd18, %rd8;
	mul.lo.s32 	%r64, %r111, %r62;
	shl.b32 	%r65, %r64, 7;
	mul.wide.s32 	%rd19, %r65, 56;
	add.s64 	%rd20, %rd19, %rd18;
	add.s64 	%rd21, %rd20, %rd17;
	ld.global.f64 	%fd1, [%rd21];
	ld.global.f64 	%fd2, [%rd21+8];
	ld.global.f64 	%fd3, [%rd21+16];
	ld.global.f64 	%fd4, [%rd21+24];
	ld.global.f64 	%fd5, [%rd21+32];
	ld.global.f64 	%fd6, [%rd21+40];
	ld.global.f64 	%fd7, [%rd21+48];
	mul.f64 	%fd8, %fd1, 0d401921FB54442D18;
	abs.f64 	%fd9, %fd8;
	setp.neu.f64 	%p5, %fd9, 0d7FF0000000000000;
	@%p5 bra 	$L__BB9_13;
	mov.f64 	%fd90, 0d0000000000000000;
	mul.rn.f64 	%fd310, %fd8, %fd90;
	mov.b32 	%r119, 1;
	bra.uni 	$L__BB9_16;
$L__BB9_8:
	ld.param.u32 	%r112, [_ZN3cub18CUB_300001_SM_10006detail9transform16transform_kernelINS2_10policy_hubILb1EN4cuda3std3__45tupleIJN6thrust24THRUST_300001_SM_1000_NS6detail15normal_iteratorINSA_10device_ptrI8ParticleEEEEEEEE10policy1000Ei14UpdateParticleSG_JPSE_EEEvT0_iT1_T2_DpNS2_10kernel_argIT3_EE_param_1];
	setp.lt.s32 	%p23, %r112, 1;
	@%p23 bra 	$L__BB9_52;
	ld.param.u32 	%r113, [_ZN3cub18CUB_300001_SM_10006detail9transform16transform_kernelINS2_10policy_hubILb1EN4cuda3std3__45tupleIJN6thrust24THRUST_300001_SM_1000_NS6detail15normal_iteratorINSA_10device_ptrI8ParticleEEEEEEEE10policy1000Ei14UpdateParticleSG_JPSE_EEEvT0_iT1_T2_DpNS2_10kernel_argIT3_EE_param_1];
	neg.s32 	%r127, %r113;
	mul.wide.s32 	%rd40, %r2, 56;
	add.s64 	%rd41, %rd40, %rd1;
	add.s64 	%rd7, %rd41, 24;
	mov.u64 	%rd49, __cudart_sin_cos_coeffs;
$L__BB9_10:
	setp.ge.s32 	%p24, %r126, %r4;
	@%p24 bra 	$L__BB9_51;
	ld.param.u32 	%r114, [_ZN3cub18CUB_300001_SM_10006detail9transform16transform_kernelINS2_10policy_hubILb1EN4cuda3std3__45tupleIJN6thrust24THRUST_300001_SM_1000_NS6detail15normal_iteratorINSA_10device_ptrI8ParticleEEEEEEEE10policy1000Ei14UpdateParticleSG_JPSE_EEEvT0_iT1_T2_DpNS2_10kernel_argIT3_EE_param_1];
	mul.wide.s32 	%rd42, %r126, 56;
	cvta.to.global.u64 	%rd43, %rd8;
	mul.lo.s32 	%r87, %r114, %r62;
	shl.b32 	%r88, %r87, 7;
	mul.wide.s32 	%rd44, %r88, 56;
	add.s64 	%rd45, %rd44, %rd43;
	add.s64 	%rd46, %rd45, %rd42;
	ld.global.f64 	%fd43, [%rd46];
	ld.global.f64 	%fd44, [%rd46+8];
	ld.global.f64 	%fd45, [%rd46+16];
	ld.global.f64 	%fd46, [%rd46+24];
	ld.global.f64 	%fd47, [%rd46+32];
	ld.global.f64 	%fd48, [%rd46+40];
	ld.global.f64 	%fd49, [%rd46+48];
	mul.f64 	%fd50, %fd43, 0d401921FB54442D18;
	abs.f64 	%fd51, %fd50;
	setp.neu.f64 	%p25, %fd51, 0d7FF0000000000000;
	@%p25 bra 	$L__BB9_32;
	mov.f64 	%fd202, 0d0000000000000000;
	mul.rn.f64 	%fd318, %fd50, %fd202;
	mov.b32 	%r129, 1;
	bra.uni 	$L__BB9_35;
$L__BB9_13:
	mul.f64 	%fd85, %fd8, 0d3FE45F306DC9C883;
	cvt.rni.s32.f64 	%r118, %fd85;
	cvt.rn.f64.s32 	%fd86, %r118;
	fma.rn.f64 	%fd87, %fd86, 0dBFF921FB54442D18, %fd8;
	fma.rn.f64 	%fd88, %fd86, 0dBC91A62633145C00, %fd87;
	fma.rn.f64 	%fd310, %fd86, 0dB97B839A252049C0, %fd88;
	setp.ltu.f64 	%p6, %fd9, 0d41E0000000000000;
	@%p6 bra 	$L__BB9_15;
	{ // callseq 0, 0
	.param .b64 param0;
	st.param.f64 	[param0], %fd8;
	.param .align 16 .b8 retval0[16];
	call.uni (retval0), 
	__internal_trig_reduction_slowpathd, 
	(
	param0
	);
	ld.param.f64 	%fd310, [retval0];
	ld.param.b32 	%r118, [retval0+8];
	} // callseq 0
$L__BB9_15:
	add.s32 	%r119, %r118, 1;
$L__BB9_16:
	shl.b32 	%r68, %r119, 6;
	cvt.u64.u32 	%rd22, %r68;
	and.b64  	%rd23, %rd22, 64;
	add.s64 	%rd25, %rd24, %rd23;
	mul.rn.f64 	%fd91, %fd310, %fd310;
	and.b32  	%r69, %r119, 1;
	setp.eq.b32 	%p7, %r69, 1;
	selp.f64 	%fd92, 0dBDA8FF8320FD8164, 0d3DE5DB65F9785EBA, %p7;
	ld.global.nc.v2.f64 	{%fd93, %fd94}, [%rd25];
	fma.rn.f64 	%fd95, %fd92, %fd91, %fd93;
	fma.rn.f64 	%fd96, %fd95, %fd91, %fd94;
	ld.global.nc.v2.f64 	{%fd97, %fd98}, [%rd25+16];
	fma.rn.f64 	%fd99, %fd96, %fd91, %fd97;
	fma.rn.f64 	%fd100, %fd99, %fd91, %fd98;
	ld.global.nc.v2.f64 	{%fd101, %fd102}, [%rd25+32];
	fma.rn.f64 	%fd103, %fd100, %fd91, %fd101;
	fma.rn.f64 	%fd104, %fd103, %fd91, %fd102;
	fma.rn.f64 	%fd105, %fd104, %fd310, %fd310;
	fma.rn.f64 	%fd106, %fd104, %fd91, 0d3FF0000000000000;
	selp.f64 	%fd107, %fd106, %fd105, %p7;
	and.b32  	%r70, %r119, 2;
	setp.eq.s32 	%p8, %r70, 0;
	mov.f64 	%fd108, 0d0000000000000000;
	sub.f64 	%fd109, %fd108, %fd107;
	selp.f64 	%fd110, %fd107, %fd109, %p8;
	fma.rn.f64 	%fd111, %fd1, %fd1, 0d4034000000000000;
	fma.rn.f64 	%fd112, %fd110, 0dC024000000000000, %fd111;
	fma.rn.f64 	%fd16, %fd2, %fd2, %fd112;
	mul.f64 	%fd17, %fd2, 0d401921FB54442D18;
	abs.f64 	%fd18, %fd17;
	setp.neu.f64 	%p9, %fd18, 0d7FF0000000000000;
	@%p9 bra 	$L__BB9_18;
	mov.f64 	%fd118, 0d0000000000000000;
	mul.rn.f64 	%fd312, %fd17, %fd118;
	mov.b32 	%r121, 1;
	bra.uni 	$L__BB9_21;
$L__BB9_18:
	mul.f64 	%fd113, %fd17, 0d3FE45F306DC9C883;
	cvt.rni.s32.f64 	%r120, %fd113;
	cvt.rn.f64.s32 	%fd114, %r120;
	fma.rn.f64 	%fd115, %fd114, 0dBFF921FB54442D18, %fd17;
	fma.rn.f64 	%fd116, %fd114, 0dBC91A62633145C00, %fd115;
	fma.rn.f64 	%fd312, %fd114, 0dB97B839A252049C0, %fd116;
	setp.ltu.f64 	%p10, %fd18, 0d41E0000000000000;
	@%p10 bra 	$L__BB9_20;
	{ // callseq 1, 0
	.param .b64 param0;
	st.param.f64 	[param0], %fd17;
	.param .align 16 .b8 retval0[16];
	call.uni (retval0), 
	__internal_trig_reduction_slowpathd, 
	(
	param0
	);
	ld.param.f64 	%fd312, [retval0];
	ld.param.b32 	%r120, [retval0+8];
	} // callseq 1
$L__BB9_20:
	add.s32 	%r121, %r120, 1;
$L__BB9_21:
	shl.b32 	%r73, %r121, 6;
	cvt.u64.u32 	%rd26, %r73;
	and.b64  	%rd27, %rd26, 64;
	add.s64 	%rd29, %rd24, %rd27;
	mul.rn.f64 	%fd119, %fd312, %fd312;
	and.b32  	%r74, %r121, 1;
	setp.eq.b32 	%p11, %r74, 1;
	selp.f64 	%fd120, 0dBDA8FF8320FD8164, 0d3DE5DB65F9785EBA, %p11;
	ld.global.nc.v2.f64 	{%fd121, %fd122}, [%rd29];
	fma.rn.f64 	%fd123, %fd120, %fd119, %fd121;
	fma.rn.f64 	%fd124, %fd123, %fd119, %fd122;
	ld.global.nc.v2.f64 	{%fd125, %fd126}, [%rd29+16];
	fma.rn.f64 	%fd127, %fd124, %fd119, %fd125;
	fma.rn.f64 	%fd128, %fd127, %fd119, %fd126;
	ld.global.nc.v2.f64 	{%fd129, %fd130}, [%rd29+32];
	fma.rn.f64 	%fd131, %fd128, %fd119, %fd129;
	fma.rn.f64 	%fd132, %fd131, %fd119, %fd130;
	fma.rn.f64 	%fd133, %fd132, %fd312, %fd312;
	fma.rn.f64 	%fd134, %fd132, %fd119, 0d3FF0000000000000;
	selp.f64 	%fd135, %fd134, %fd133, %p11;
	and.b32  	%r75, %r121, 2;
	setp.eq.s32 	%p12, %r75, 0;
	mov.f64 	%fd136, 0d0000000000000000;
	sub.f64 	%fd137, %fd136, %fd135;
	selp.f64 	%fd138, %fd135, %fd137, %p12;
	fma.rn.f64 	%fd139, %fd138, 0dC024000000000000, %fd16;
	min.f64 	%fd25, %fd7, %fd139;
	mul.f64 	%fd26, %fd5, 0d401921FB54442D18;
	abs.f64 	%fd27, %fd26;
	setp.neu.f64 	%p13, %fd27, 0d7FF0000000000000;
	@%p13 bra 	$L__BB9_23;
	mov.f64 	%fd145, 0d0000000000000000;
	mul.rn.f64 	%fd314, %fd26, %fd145;
	mov.b32 	%r123, 1;
	bra.uni 	$L__BB9_26;
$L__BB9_23:
	mul.f64 	%fd140, %fd26, 0d3FE45F306DC9C883;
	cvt.rni.s32.f64 	%r122, %fd140;
	cvt.rn.f64.s32 	%fd141, %r122;
	fma.rn.f64 	%fd142, %fd141, 0dBFF921FB54442D18, %fd26;
	fma.rn.f64 	%fd143, %fd141, 0dBC91A62633145C00, %fd142;
	fma.rn.f64 	%fd314, %fd141, 0dB97B839A252049C0, %fd143;
	setp.ltu.f64 	%p14, %fd27, 0d41E0000000000000;
	@%p14 bra 	$L__BB9_25;
	{ // callseq 2, 0
	.param .b64 param0;
	st.param.f64 	[param0], %fd26;
	.param .align 16 .b8 retval0[16];
	call.uni (retval0), 
	__internal_trig_reduction_slowpathd, 
	(
	param0
	);
	ld.param.f64 	%fd314, [retval0];
	ld.param.b32 	%r122, [retval0+8];
	} // callseq 2
$L__BB9_25:
	add.s32 	%r123, %r122, 1;
$L__BB9_26:
	shl.b32 	%r78, %r123, 6;
	cvt.u64.u32 	%rd30, %r78;
	and.b64  	%rd31, %rd30, 64;
	add.s64 	%rd33, %rd24, %rd31;
	mul.rn.f64 	%fd146, %fd314, %fd314;
	and.b32  	%r79, %r123, 1;
	setp.eq.b32 	%p15, %r79, 1;
	selp.f64 	%fd147, 0dBDA8FF8320FD8164, 0d3DE5DB65F9785EBA, %p15;
	ld.global.nc.v2.f64 	{%fd148, %fd149}, [%rd33];
	fma.rn.f64 	%fd150, %fd147, %fd146, %fd148;
	fma.rn.f64 	%fd151, %fd150, %fd146, %fd149;
	ld.global.nc.v2.f64 	{%fd152, %fd153}, [%rd33+16];
	fma.rn.f64 	%fd154, %fd151, %fd146, %fd152;
	fma.rn.f64 	%fd155, %fd154, %fd146, %fd153;
	ld.global.nc.v2.f64 	{%fd156, %fd157}, [%rd33+32];
	fma.rn.f64 	%fd158, %fd155, %fd146, %fd156;
	fma.rn.f64 	%fd159, %fd158, %fd146, %fd157;
	fma.rn.f64 	%fd160, %fd159, %fd314, %fd314;
	fma.rn.f64 	%fd161, %fd159, %fd146, 0d3FF0000000000000;
	selp.f64 	%fd162, %fd161, %fd160, %p15;
	and.b32  	%r80, %r123, 2;
	setp.eq.s32 	%p16, %r80, 0;
	mov.f64 	%fd163, 0d0000000000000000;
	sub.f64 	%fd164, %fd163, %fd162;
	selp.f64 	%fd165, %fd162, %fd164, %p16;
	fma.rn.f64 	%fd166, %fd5, %fd5, 0d4034000000000000;
	fma.rn.f64 	%fd167, %fd165, 0dC024000000000000, %fd166;
	fma.rn.f64 	%fd34, %fd6, %fd6, %fd167;
	mul.f64 	%fd35, %fd6, 0d401921FB54442D18;
	abs.f64 	%fd36, %fd35;
	setp.neu.f64 	%p17, %fd36, 0d7FF0000000000000;
	@%p17 bra 	$L__BB9_28;
	mov.f64 	%fd173, 0d0000000000000000;
	mul.rn.f64 	%fd316, %fd35, %fd173;
	mov.b32 	%r125, 1;
	bra.uni 	$L__BB9_31;
$L__BB9_28:
	mul.f64 	%fd168, %fd35, 0d3FE45F306DC9C883;
	cvt.rni.s32.f64 	%r124, %fd168;
	cvt.rn.f64.s32 	%fd169, %r124;
	fma.rn.f64 	%fd170, %fd169, 0dBFF921FB54442D18, %fd35;
	fma.rn.f64 	%fd171, %fd169, 0dBC91A62633145C00, %fd170;
	fma.rn.f64 	%fd316, %fd169, 0dB97B839A252049C0, %fd171;
	setp.ltu.f64 	%p18, %fd36, 0d41E0000000000000;
	@%p18 bra 	$L__BB9_30;
	{ // callseq 3, 0
	.param .b64 param0;
	st.param.f64 	[param0], %fd35;
	.param .align 16 .b8 retval0[16];
	call.uni (retval0), 
	__internal_trig_reduction_slowpathd, 
	(
	param0
	);
	ld.param.f64 	%fd316, [retval0];
	ld.param.b32 	%r124, [retval0+8];
	} // callseq 3
$L__BB9_30:
	add.s32 	%r125, %r124, 1;
$L__BB9_31:
	mul.wide.s32 	%rd34, %r126, 56;
	add.s64 	%rd35, %rd6, %rd34;
	shl.b32 	%r83, %r125, 6;
	cvt.u64.u32 	%rd36, %r83;
	and.b64  	%rd37, %rd36, 64;
	mov.u64 	%rd38, __cudart_sin_cos_coeffs;
	add.s64 	%rd39, %rd38, %rd37;
	mul.rn.f64 	%fd174, %fd316, %fd316;
	and.b32  	%r84, %r125, 1;
	setp.eq.b32 	%p19, %r84, 1;
	selp.f64 	%fd175, 0dBDA8FF8320FD8164, 0d3DE5DB65F9785EBA, %p19;
	ld.global.nc.v2.f64 	{%fd176, %fd177}, [%rd39];
	fma.rn.f64 	%fd178, %fd175, %fd174, %fd176;
	fma.rn.f64 	%fd179, %fd178, %fd174, %fd177;
	ld.global.nc.v2.f64 	{%fd180, %fd181}, [%rd39+16];
	fma.rn.f64 	%fd182, %fd179, %fd174, %fd180;
	fma.rn.f64 	%fd183, %fd182, %fd174, %fd181;
	ld.global.nc.v2.f64 	{%fd184, %fd185}, [%rd39+32];
	fma.rn.f64 	%fd186, %fd183, %fd174, %fd184;
	fma.rn.f64 	%fd187, %fd186, %fd174, %fd185;
	fma.rn.f64 	%fd188, %fd187, %fd316, %fd316;
	fma.rn.f64 	%fd189, %fd187, %fd174, 0d3FF0000000000000;
	selp.f64 	%fd190, %fd189, %fd188, %p19;
	and.b32  	%r85, %r125, 2;
	setp.eq.s32 	%p20, %r85, 0;
	mov.f64 	%fd191, 0d0000000000000000;
	sub.f64 	%fd192, %fd191, %fd190;
	selp.f64 	%fd193, %fd190, %fd192, %p20;
	fma.rn.f64 	%fd194, %fd193, 0dC024000000000000, %fd34;
	setp.lt.f64 	%p21, %fd25, %fd194;
	selp.f64 	%fd195, %fd1, %fd5, %p21;
	selp.f64 	%fd196, %fd2, %fd6, %p21;
	st.global.f64 	[%rd35+-24], %fd1;
	st.global.f64 	[%rd35+-16], %fd2;
	st.global.f64 	[%rd35+-8], %fd3;
	st.global.f64 	[%rd35], %fd4;
	st.global.f64 	[%rd35+8], %fd195;
	st.global.f64 	[%rd35+16], %fd196;
	st.global.f64 	[%rd35+24], %fd25;
	add.s32 	%r117, %r117, 1;
	setp.eq.s32 	%p22, %r117, 0;
	add.s32 	%r126, %r126, 128;
	@%p22 bra 	$L__BB9_52;
	bra.uni 	$L__BB9_6;
$L__BB9_32:
	mul.f64 	%fd197, %fd50, 0d3FE45F306DC9C883;
	cvt.rni.s32.f64 	%r128, %fd197;
	cvt.rn.f64.s32 	%fd198, %r128;
	fma.rn.f64 	%fd199, %fd198, 0dBFF921FB54442D18, %fd50;
	fma.rn.f64 	%fd200, %fd198, 0dBC91A62633145C00, %fd199;
	fma.rn.f64 	%fd318, %fd198, 0dB97B839A252049C0, %fd200;
	setp.ltu.f64 	%p26, %fd51, 0d41E0000000000000;
	@%p26 bra 	$L__BB9_34;
	{ // callseq 4, 0
	.param .b64 param0;
	st.param.f64 	[param0], %fd50;
	.param .align 16 .b8 retval0[16];
	call.uni (retval0), 
	__internal_trig_reduction_slowpathd, 
	(
	param0
	);
	ld.param.f64 	%fd318, [retval0];
	ld.param.b32 	%r128, [retval0+8];
	} // callseq 4
$L__BB9_34:
	add.s32 	%r129, %r128, 1;
$L__BB9_35:
	shl.b32 	%r91, %r129, 6;
	cvt.u64.u32 	%rd47, %r91;
	and.b64  	%rd48, %rd47, 64;
	add.s64 	%rd50, %rd49, %rd48;
	mul.rn.f64 	%fd203, %fd318, %fd318;
	and.b32  	%r92, %r129, 1;
	setp.eq.b32 	%p27, %r92, 1;
	selp.f64 	%fd204, 0dBDA8FF8320FD8164, 0d3DE5DB65F9785EBA, %p27;
	ld.global.nc.v2.f64 	{%fd205, %fd206}, [%rd50];
	fma.rn.f64 	%fd207, %fd204, %fd203, %fd205;
	fma.rn.f64 	%fd208, %fd207, %fd203, %fd206;
	ld.global.nc.v2.f64 	{%fd209, %fd210}, [%rd50+16];
	fma.rn.f64 	%fd211, %fd208, %fd203, %fd209;
	fma.rn.f64 	%fd212, %fd211, %fd203, %fd210;
	ld.global.nc.v2.f64 	{%fd213, %fd214}, [%rd50+32];
	fma.rn.f64 	%fd215, %fd212, %fd203, %fd213;
	fma.rn.f64 	%fd216, %fd215, %fd203, %fd214;
	fma.rn.f64 	%fd217, %fd216, %fd318, %fd318;
	fma.rn.f64 	%fd218, %fd216, %fd203, 0d3FF0000000000000;
	selp.f64 	%fd219, %fd218, %fd217, %p27;
	and.b32  	%r93, %r129, 2;
	setp.eq.s32 	%p28, %r93, 0;
	mov.f64 	%fd220, 0d0000000000000000;
	sub.f64 	%fd221, %fd220, %fd219;
	selp.f64 	%fd222, %fd219, %fd221, %p28;
	fma.rn.f64 	%fd223, %fd43, %fd43, 0d4034000000000000;
	fma.rn.f64 	%fd224, %fd222, 0dC024000000000000, %fd223;
	fma.rn.f64 	%fd58, %fd44, %fd44, %fd224;
	mul.f64 	%fd59, %fd44, 0d401921FB54442D18;
	abs.f64 	%fd60, %fd59;
	setp.neu.f64 	%p29, %fd60, 0d7FF0000000000000;
	@%p29 bra 	$L__BB9_37;
	mov.f64 	%fd230, 0d0000000000000000;
	mul.rn.f64 	%fd320, %fd59, %fd230;
	mov.b32 	%r131, 1;
	bra.uni 	$L__BB9_40;
$L__BB9_37:
	mul.f64 	%fd225, %fd59, 0d3FE45F306DC9C883;
	cvt.rni.s32.f64 	%r130, %fd225;
	cvt.rn.f64.s32 	%fd226, %r130;
	fma.rn.f64 	%fd227, %fd226, 0dBFF921FB54442D18, %fd59;
	fma.rn.f64 	%fd228, %fd226, 0dBC91A62633145C00, %fd227;
	fma.rn.f64 	%fd320, %fd226, 0dB97B839A252049C0, %fd228;
	setp.ltu.f64 	%p30, %fd60, 0d41E0000000000000;
	@%p30 bra 	$L__BB9_39;
	{ // callseq 5, 0
	.param .b64 param0;
	st.param.f64 	[param0], %fd59;
	.param .align 16 .b8 retval0[16];
	call.uni (retval0), 
	__internal_trig_reduction_slowpathd, 
	(
	param0
	);
	ld.param.f64 	%fd320, [retval0];
	ld.param.b32 	%r130, [retval0+8];
	} // callseq 5
$L__BB9_39:
	add.s32 	%r131, %r130, 1;
$L__BB9_40:
	shl.b32 	%r96, %r131, 6;
	cvt.u64.u32 	%rd51, %r96;
	and.b64  	%rd52, %rd51, 64;
	add.s64 	%rd54, %rd49, %rd52;
	mul.rn.f64 	%fd231, %fd320, %fd320;
	and.b32  	%r97, %r131, 1;
	setp.eq.b32 	%p31, %r97, 1;
	selp.f64 	%fd232, 0dBDA8FF8320FD8164, 0d3DE5DB65F9785EBA, %p31;
	ld.global.nc.v2.f64 	{%fd233, %fd234}, [%rd54];
	fma.rn.f64 	%fd235, %fd232, %fd231, %fd233;
	fma.rn.f64 	%fd236, %fd235, %fd231, %fd234;
	ld.global.nc.v2.f64 	{%fd237, %fd238}, [%rd54+16];
	fma.rn.f64 	%fd239, %fd236, %fd231, %fd237;
	fma.rn.f64 	%fd240, %fd239, %fd231, %fd238;
	ld.global.nc.v2.f64 	{%fd241, %fd242}, [%rd54+32];
	fma.rn.f64 	%fd243, %fd240, %fd231, %fd241;
	fma.rn.f64 	%fd244, %fd243, %fd231, %fd242;
	fma.rn.f64 	%fd245, %fd244, %fd320, %fd320;
	fma.rn.f64 	%fd246, %fd244, %fd231, 0d3FF0000000000000;
	selp.f64 	%fd247, %fd246, %fd245, %p31;
	and.b32  	%r98, %r131, 2;
	setp.eq.s32 	%p32, %r98, 0;
	mov.f64 	%fd248, 0d0000000000000000;
	sub.f64 	%fd249, %fd248, %fd247;
	selp.f64 	%fd250, %fd247, %fd249, %p32;
	fma.rn.f64 	%fd251, %fd250, 0dC024000000000000, %fd58;
	min.f64 	%fd67, %fd49, %fd251;
	mul.f64 	%fd68, %fd47, 0d401921FB54442D18;
	abs.f64 	%fd69, %fd68;
	setp.neu.f64 	%p33, %fd69, 0d7FF0000000000000;
	@%p33 bra 	$L__BB9_42;
	mov.f64 	%fd257, 0d0000000000000000;
	mul.rn.f64 	%fd322, %fd68, %fd257;
	mov.b32 	%r133, 1;
	bra.uni 	$L__BB9_45;
$L__BB9_42:
	mul.f64 	%fd252, %fd68, 0d3FE45F306DC9C883;
	cvt.rni.s32.f64 	%r132, %fd252;
	cvt.rn.f64.s32 	%fd253, %r132;
	fma.rn.f64 	%fd254, %fd253, 0dBFF921FB54442D18, %fd68;
	fma.rn.f64 	%fd255, %fd253, 0dBC91A62633145C00, %fd254;
	fma.rn.f64 	%fd322, %fd253, 0dB97B839A252049C0, %fd255;
	setp.ltu.f64 	%p34, %fd69, 0d41E0000000000000;
	@%p34 bra 	$L__BB9_44;
	{ // callseq 6, 0
	.param .b64 param0;
	st.param.f64 	[param0], %fd68;
	.param .align 16 .b8 retval0[16];
	call.uni (retval0), 
	__internal_trig_reduction_slowpathd, 
	(
	param0
	);
	ld.param.f64 	%fd322, [retval0];
	ld.param.b32 	%r132, [retval0+8];
	} // callseq 6
$L__BB9_44:
	add.s32 	%r133, %r132, 1;
$L__BB9_45:
	shl.b32 	%r101, %r133, 6;
	cvt.u64.u32 	%rd55, %r101;
	and.b64  	%rd56, %rd55, 64;
	add.s64 	%rd58, %rd49, %rd56;
	mul.rn.f64 	%fd258, %fd322, %fd322;
	and.b32  	%r102, %r133, 1;
	setp.eq.b32 	%p35, %r102, 1;
	selp.f64 	%fd259, 0dBDA8FF8320FD8164, 0d3DE5DB65F9785EBA, %p35;
	ld.global.nc.v2.f64 	{%fd260, %fd261}, [%rd58];
	fma.rn.f64 	%fd262, %fd259, %fd258, %fd260;
	fma.rn.f64 	%fd263, %fd262, %fd258, %fd261;
	ld.global.nc.v2.f64 	{%fd264, %fd265}, [%rd58+16];
	fma.rn.f64 	%fd266, %fd263, %fd258, %fd264;
	fma.rn.f64 	%fd267, %fd266, %fd258, %fd265;
	ld.global.nc.v2.f64 	{%fd268, %fd269}, [%rd58+32];
	fma.rn.f64 	%fd270, %fd267, %fd258, %fd268;
	fma.rn.f64 	%fd271, %fd270, %fd258, %fd269;
	fma.rn.f64 	%fd272, %fd271, %fd322, %fd322;
	fma.rn.f64 	%fd273, %fd271, %fd258, 0d3FF0000000000000;
	selp.f64 	%fd274, %fd273, %fd272, %p35;
	and.b32  	%r103, %r133, 2;
	setp.eq.s32 	%p36, %r103, 0;
	mov.f64 	%fd275, 0d0000000000000000;
	sub.f64 	%fd276, %fd275, %fd274;
	selp.f64 	%fd277, %fd274, %fd276, %p36;
	fma.rn.f64 	%fd278, %fd47, %fd47, 0d4034000000000000;
	fma.rn.f64 	%fd279, %fd277, 0dC024000000000000, %fd278;
	fma.rn.f64 	%fd76, %fd48, %fd48, %fd279;
	mul.f64 	%fd77, %fd48, 0d401921FB54442D18;
	abs.f64 	%fd78, %fd77;
	setp.neu.f64 	%p37, %fd78, 0d7FF0000000000000;
	@%p37 bra 	$L__BB9_47;
	mov.f64 	%fd285, 0d0000000000000000;
	mul.rn.f64 	%fd324, %fd77, %fd285;
	mov.b32 	%r135, 1;
	bra.uni 	$L__BB9_50;
$L__BB9_47:
	mul.f64 	%fd280, %fd77, 0d3FE45F306DC9C883;
	cvt.rni.s32.f64 	%r134, %fd280;
	cvt.rn.f64.s32 	%fd281, %r134;
	fma.rn.f64 	%fd282, %fd281, 0dBFF921FB54442D18, %fd77;
	fma.rn.f64 	%fd283, %fd281, 0dBC91A62633145C00, %fd282;
	fma.rn.f64 	%fd324, %fd281, 0dB97B839A252049C0, %fd283;
	setp.ltu.f64 	%p38, %fd78, 0d41E0000000000000;
	@%p38 bra 	$L__BB9_49;
	{ // callseq 7, 0
	.param .b64 param0;
	st.param.f64 	[param0], %fd77;
	.param .align 16 .b8 retval0[16];
	call.uni (retval0), 
	__internal_trig_reduction_slowpathd, 
	(
	param0
	);
	ld.param.f64 	%fd324, [retval0];
	ld.param.b32 	%r134, [retval0+8];
	} // callseq 7
$L__BB9_49:
	add.s32 	%r135, %r134, 1;
$L__BB9_50:
	mul.wide.s32 	%rd59, %r126, 56;
	add.s64 	%rd60, %rd7, %rd59;
	shl.b32 	%r106, %r135, 6;
	cvt.u64.u32 	%rd61, %r106;
	and.b64  	%rd62, %rd61, 64;
	mov.u64 	%rd63, __cudart_sin_cos_coeffs;
	add.s64 	%rd64, %rd63, %rd62;
	mul.rn.f64 	%fd286, %fd324, %fd324;
	and.b32  	%r107, %r135, 1;
	setp.eq.b32 	%p39, %r107, 1;
	selp.f64 	%fd287, 0dBDA8FF8320FD8164, 0d3DE5DB65F9785EBA, %p39;
	ld.global.nc.v2.f64 	{%fd288, %fd289}, [%rd64];
	fma.rn.f64 	%fd290, %fd287, %fd286, %fd288;
	fma.rn.f64 	%fd291, %fd290, %fd286, %fd289;
	ld.global.nc.v2.f64 	{%fd292, %fd293}, [%rd64+16];
	fma.rn.f64 	%fd294, %fd291, %fd286, %fd292;
	fma.rn.f64 	%fd295, %fd294, %fd286, %fd293;
	ld.global.nc.v2.f64 	{%fd296, %fd297}, [%rd64+32];
	fma.rn.f64 	%fd298, %fd295, %fd286, %fd296;
	fma.rn.f64 	%fd299, %fd298, %fd286, %fd297;
	fma.rn.f64 	%fd300, %fd299, %fd324, %fd324;
	fma.rn.f64 	%fd301, %fd299, %fd286, 0d3FF0000000000000;
	selp.f64 	%fd302, %fd301, %fd300, %p39;
	and.b32  	%r108, %r135, 2;
	setp.eq.s32 	%p40, %r108, 0;
	mov.f64 	%fd303, 0d0000000000000000;
	sub.f64 	%fd304, %fd303, %fd302;
	selp.f64 	%fd305, %fd302, %fd304, %p40;
	fma.rn.f64 	%fd306, %fd305, 0dC024000000000000, %fd76;
	setp.lt.f64 	%p41, %fd67, %fd306;
	selp.f64 	%fd307, %fd43, %fd47, %p41;
	selp.f64 	%fd308, %fd44, %fd48, %p41;
	st.global.f64 	[%rd60+-24], %fd43;
	st.global.f64 	[%rd60+-16], %fd44;
	st.global.f64 	[%rd60+-8], %fd45;
	st.global.f64 	[%rd60], %fd46;
	st.global.f64 	[%rd60+8], %fd307;
	st.global.f64 	[%rd60+16], %fd308;
	st.global.f64 	[%rd60+24], %fd67;
$L__BB9_51:
	add.s32 	%r127, %r127, 1;
	setp.ne.s32 	%p42, %r127, 0;
	add.s32 	%r126, %r126, 128;
	@%p42 bra 	$L__BB9_10;
$L__BB9_52:
	ret;

}
	// .globl	_ZN3cub18CUB_300001_SM_10006detail9transform16transform_kernelINS2_10policy_hubILb1EN4cuda3std3__45tupleIJN6thrust24THRUST_300001_SM_1000_NS6detail15normal_iteratorINSA_10device_ptrI8ParticleEEEEEEEE10policy1000El14UpdateParticleSG_JPSE_EEEvT0_iT1_T2_DpNS2_10kernel_argIT3_EE
.visible .entry _ZN3cub18CUB_300001_SM_10006detail9transform16transform_kernelINS2_10policy_hubILb1EN4cuda3std3__45tupleIJN6thrust24THRUST_300001_SM_1000_NS6detail15normal_iteratorINSA_10device_ptrI8ParticleEEEEEEEE10policy1000El14UpdateParticleSG_JPSE_EEEvT0_iT1_T2_DpNS2_10kernel_argIT3_EE(
	.param .u64 _ZN3cub18CUB_300001_SM_10006detail9transform16transform_kernelINS2_10policy_hubILb1EN4cuda3std3__45tupleIJN6thrust24THRUST_300001_SM_1000_NS6detail15normal_iteratorINSA_10device_ptrI8ParticleEEEEEEEE10policy1000El14UpdateParticleSG_JPSE_EEEvT0_iT1_T2_DpNS2_10kernel_argIT3_EE_param_0,
	.param .u32 _ZN3cub18CUB_300001_SM_10006detail9transform16transform_kernelINS2_10policy_hubILb1EN4cuda3std3__45tupleIJN6thrust24THRUST_300001_SM_1000_NS6detail15normal_iteratorINSA_10device_ptrI8ParticleEEEEEEEE10policy1000El14UpdateParticleSG_JPSE_EEEvT0_iT1_T2_DpNS2_10kernel_argIT3_EE_param_1,
	.param .align 1 .b8 _ZN3cub18CUB_300001_SM_10006detail9transform16transform_kernelINS2_10policy_hubILb1EN4cuda3std3__45tupleIJN6thrust24THRUST_300001_SM_1000_NS6detail15normal_iteratorINSA_10device_ptrI8ParticleEEEEEEEE10policy1000El14UpdateParticleSG_JPSE_EEEvT0_iT1_T2_DpNS2_10kernel_argIT3_EE_param_2[1],
	.param .align 8 .b8 _ZN3cub18CUB_300001_SM_10006detail9transform16transform_kernelINS2_10policy_hubILb1EN4cuda3std3__45tupleIJN6thrust24THRUST_300001_SM_1000_NS6detail15normal_iteratorINSA_10device_ptrI8ParticleEEEEEEEE10policy1000El14UpdateParticleSG_JPSE_EEEvT0_iT1_T2_DpNS2_10kernel_argIT3_EE_param_3[8],
	.param .align 8 .b8 _ZN3cub18CUB_300001_SM_10006detail9transform16transform_kernelINS2_10policy_hubILb1EN4cuda3std3__45tupleIJN6thrust24THRUST_300001_SM_1000_NS6detail15normal_iteratorINSA_10device_ptrI8ParticleEEEEEEEE10policy1000El14UpdateParticleSG_JPSE_EEEvT0_iT1_T2_DpNS2_10kernel_argIT3_EE_param_4[16]
)
.maxntid 128
{
	.reg .pred 	%p<43>;
	.reg .b32 	%r<131>;
	.reg .b64 	%rd<73>;
	.reg .b64 	%fd<325>;

	ld.param.u64 	%rd11, [_ZN3cub18CUB_300001_SM_10006detail9transform16transform_kernelINS2_10policy_hubILb1EN4cuda3std3__45tupleIJN6thrust24THRUST_300001_SM_1000_NS6detail15normal_iteratorINSA_10device_ptrI8ParticleEEEEEEEE10policy1000El14UpdateParticleSG_JPSE_EEEvT0_iT1_T2_DpNS2_10kernel_argIT3_EE_param_0];
	ld.param.u64 	%rd9, [_ZN3cub18CUB_300001_SM_10006detail9transform16transform_kernelINS2_10policy_hubILb1EN4cuda3std3__45tupleIJN6thrust24THRUST_300001_SM_1000_NS6detail15normal_iteratorINSA_10device_ptrI8ParticleEEEEEEEE10policy1000El14UpdateParticleSG_JPSE_EEEvT0_iT1_T2_DpNS2_10kernel_argIT3_EE_param_4];
	ld.param.u64 	%rd12, [_ZN3cub18CUB_300001_SM_10006detail9transform16transform_kernelINS2_10policy_hubILb1EN4cuda3std3__45tupleIJN6thrust24THRUST_300001_SM_1000_NS6detail15normal_iteratorINSA_10device_ptrI8ParticleEEEEEEEE10policy1000El14UpdateParticleSG_JPSE_EEEvT0_iT1_T2_DpNS2_10kernel_argIT3_EE_param_3];
	ld.param.u32 	%r58, [_ZN3cub18CUB_300001_SM_10006detail9transform16transform_kernelINS2_10policy_hubILb1EN4cuda3std3__45tupleIJN6thrust24THRUST_300001_SM_1000_NS6detail15normal_iteratorINSA_10device_ptrI8ParticleEEEEEEEE10policy1000El14UpdateParticleSG_JPSE_EEEvT0_iT1_T2_DpNS2_10kernel_argIT3_EE_param_1];
	cvta.to.global.u64 	%rd1, %rd12;
	cvta.to.global.u64 	%rd2, %rd9;
	shl.b32 	%r1, %r58, 7;
	mov.u32 	%r59, %ctaid.x;
	cvt.u64.u32 	%rd13, %r59;
	cvt.s64.s32 	%rd14, %r1;
	mul.lo.s64 	%rd3, %rd14, %rd13;
	sub.s64 	%rd15, %rd11, %rd3;
	min.s64 	%rd16, %rd15, %rd14;
	cvt.u32.u64 	%r2, %rd16;
	mul.lo.s32 	%r3, %r2, 56;
	mov.u32 	%r111, %tid.x;
	shl.b32 	%r110, %r111, 7;
	setp.ge.s32 	%p1, %r110, %r3;
	@%p1 bra 	$L__BB10_3;
	mad.lo.s64 	%rd17, %rd3, 56, %rd2;
	mul.wide.u32 	%rd18, %r111, 128;
	add.s64 	%rd72, %rd17, %rd18;
$L__BB10_2:
	.pragma "nounroll";
	// begin inline asm
	prefetch.global.L2 [%rd72];
	// end inline asm
	add.s32 	%r110, %r110, 16384;
	add.s64 	%rd72, %rd72, 16384;
	setp.lt.s32 	%p2, %r110, %r3;
	@%p2 bra 	$L__BB10_2;
$L__BB10_3:
	setp.eq.s32 	%p3, %r1, %r2;
	@%p3 bra 	$L__BB10_9;
	ld.param.u32 	%r104, [_ZN3cub18CUB_300001_SM_10006detail9transform16transform_kernelINS2_10policy_hubILb1EN4cuda3std3__45tupleIJN6thrust24THRUST_300001_SM_1000_NS6detail15normal_iteratorINSA_10device_ptrI8ParticleEEEEEEEE10policy1000El14UpdateParticleSG_JPSE_EEEvT0_iT1_T2_DpNS2_10kernel_argIT3_EE_param_1];
	setp.lt.s32 	%p4, %r104, 1;
	@%p4 bra 	$L__BB10_52;
	ld.param.u32 	%r105, [_ZN3cub18CUB_300001_SM_10006detail9transform16transform_kernelINS2_10policy_hubILb1EN4cuda3std3__45tupleIJN6thrust24THRUST_300001_SM_1000_NS6detail15normal_iteratorINSA_10device_ptrI8ParticleEEEEEEEE10policy1000El14UpdateParticleSG_JPSE_EEEvT0_iT1_T2_DpNS2_10kernel_argIT3_EE_param_1];
	neg.s32 	%r122, %r105;
	mad.lo.s64 	%rd20, %rd3, 56, %rd1;
	add.s64 	%rd7, %rd20, 24;
	mov.u64 	%rd30, __cudart_sin_cos_coeffs;
$L__BB10_6:
	setp.ge.s32 	%p5, %r111, %r2;
	@%p5 bra 	$L__BB10_51;
	ld.param.u32 	%r106, [_ZN3cub18CUB_300001_SM_10006detail9transform16transform_kernelINS2_10policy_hubILb1EN4cuda3std3__45tupleIJN6thrust24THRUST_300001_SM_1000_NS6detail15normal_iteratorINSA_10device_ptrI8ParticleEEEEEEEE10policy1000El14UpdateParticleSG_JPSE_EEEvT0_iT1_T2_DpNS2_10kernel_argIT3_EE_param_1];
	mul.wide.s32 	%rd21, %r111, 56;
	cvta.to.global.u64 	%rd22, %rd9;
	shl.b32 	%r60, %r106, 7;
	cvt.s64.s32 	%rd23, %r60;
	mul.lo.s64 	%rd25, %rd23, %rd13;
	mad.lo.s64 	%rd26, %rd25, 56, %rd22;
	add.s64 	%rd27, %rd26, %rd21;
	ld.global.f64 	%fd43, [%rd27];
	ld.global.f64 	%fd44, [%rd27+8];
	ld.global.f64 	%fd45, [%rd27+16];
	ld.global.f64 	%fd46, [%rd27+24];
	ld.global.f64 	%fd47, [%rd27+32];
	ld.global.f64 	%fd48, [%rd27+40];
	ld.global.f64 	%fd49, [%rd27+48];
	mul.f64 	%fd50, %fd43, 0d401921FB54442D18;
	abs.f64 	%fd51, %fd50;
	setp.neu.f64 	%p6, %fd51, 0d7FF0000000000000;
	@%p6 bra 	$L__BB10_32;
	mov.f64 	%fd90, 0d0000000000000000;
	mul.rn.f64 	%fd318, %fd50, %fd90;
	mov.b32 	%r124, 1;
	bra.uni 	$L__BB10_35;
$L__BB10_9:
	ld.param.u32 	%r107, [_ZN3cub18CUB_300001_SM_10006detail9transform16transform_kernelINS2_10policy_hubILb1EN4cuda3std3__45tupleIJN6thrust24THRUST_300001_SM_1000_NS6detail15normal_iteratorINSA_10device_ptrI8ParticleEEEEEEEE10policy1000El14UpdateParticleSG_JPSE_EEEvT0_iT1_T2_DpNS2_10kernel_argIT3_EE_param_1];
	setp.lt.s32 	%p24, %r107, 1;
	@%p24 bra 	$L__BB10_52;
	ld.param.u32 	%r108, [_ZN3cub18CUB_300001_SM_10006detail9transform16transform_kernelINS2_10policy_hubILb1EN4cuda3std3__45tupleIJN6thrust24THRUST_300001_SM_1000_NS6detail15normal_iteratorINSA_10device_ptrI8ParticleEEEEEEEE10policy1000El14UpdateParticleSG_JPSE_EEEvT0_iT1_T2_DpNS2_10kernel_argIT3_EE_param_1];
	neg.s32 	%r112, %r108;
	mad.lo.s64 	%rd46, %rd3, 56, %rd1;
	add.s64 	%rd8, %rd46, 24;
	mov.u64 	%rd56, __cudart_sin_cos_coeffs;
$L__BB10_11:
	ld.param.u32 	%r109, [_ZN3cub18CUB_300001_SM_10006detail9transform16transform_kernelINS2_10policy_hubILb1EN4cuda3std3__45tupleIJN6thrust24THRUST_300001_SM_1000_NS6detail15normal_iteratorINSA_10device_ptrI8ParticleEEEEEEEE10policy1000El14UpdateParticleSG_JPSE_EEEvT0_iT1_T2_DpNS2_10kernel_argIT3_EE_param_1];
	mul.wide.s32 	%rd47, %r111, 56;
	cvta.to.global.u64 	%rd48, %rd9;
	shl.b32 	%r82, %r109, 7;
	cvt.s64.s32 	%rd49, %r82;
	mul.lo.s64 	%rd51, %rd49, %rd13;
	mad.lo.s64 	%rd52, %rd51, 56, %rd48;
	add.s64 	%rd53, %rd52, %rd47;
	ld.global.f64 	%fd1, [%rd53];
	ld.global.f64 	%fd2, [%rd53+8];
	ld.global.f64 	%fd3, [%rd53+16];
	ld.global.f64 	%fd4, [%rd53+24];
	ld.global.f64 	%fd5, [%rd53+32];
	ld.global.f64 	%fd6, [%rd53+40];
	ld.global.f64 	%fd7, [%rd53+48];
	mul.f64 	%fd8, %fd1, 0d401921FB54442D18;
	abs.f64 	%fd9, %fd8;
	setp.neu.f64 	%p25, %fd9, 0d7FF0000000000000;
	@%p25 bra 	$L__BB10_13;
	mov.f64 	%fd202, 0d0000000000000000;
	mul.rn.f64 	%fd310, %fd8, %fd202;
	mov.b32 	%r114, 1;
	bra.uni 	$L__BB10_16;
$L__BB10_13:
	mul.f64 	%fd197, %fd8, 0d3FE45F306DC9C883;
	cvt.rni.s32.f64 	%r113, %fd197;
	cvt.rn.f64.s32 	%fd198, %r113;
	fma.rn.f64 	%fd199, %fd198, 0dBFF921FB54442D18, %fd8;
	fma.rn.f64 	%fd200, %fd198, 0dBC91A62633145C00, %fd199;
	fma.rn.f64 	%fd310, %fd198, 0dB97B839A252049C0, %fd200;
	setp.ltu.f64 	%p26, %fd9, 0d41E0000000000000;
	@%p26 bra 	$L__BB10_15;
	{ // callseq 12, 0
	.param .b64 param0;
	st.param.f64 	[param0], %fd8;
	.param .align 16 .b8 retval0[16];
	call.uni (retval0), 
	__internal_trig_reduction_slowpathd, 
	(
	param0
	);
	ld.param.f64 	%fd310, [retval0];
	ld.param.b32 	%r113, [retval0+8];
	} // callseq 12
$L__BB10_15:
	add.s32 	%r114, %r113, 1;
$L__BB10_16:
	shl.b32 	%r86, %r114, 6;
	cvt.u64.u32 	%rd54, %r86;
	and.b64  	%rd55, %rd54, 64;
	add.s64 	%rd57, %rd56, %rd55;
	mul.rn.f64 	%fd203, %fd310, %fd310;
	and.b32  	%r87, %r114, 1;
	setp.eq.b32 	%p27, %r87, 1;
	selp.f64 	%fd204, 0dBDA8FF8320FD8164, 0d3DE5DB65F9785EBA, %p27;
	ld.global.nc.v2.f64 	{%fd205, %fd206}, [%rd57];
	fma.rn.f64 	%fd207, %fd204, %fd203, %fd205;
	fma.rn.f64 	%fd208, %fd207, %fd203, %fd206;
	ld.global.nc.v2.f64 	{%fd209, %fd210}, [%rd57+16];
	fma.rn.f64 	%fd211, %fd208, %fd203, %fd209;
	fma.rn.f64 	%fd212, %fd211, %fd203, %fd210;
	ld.global.nc.v2.f64 	{%fd213, %fd214}, [%rd57+32];
	fma.rn.f64 	%fd215, %fd212, %fd203, %fd213;
	fma.rn.f64 	%fd216, %fd215, %fd203, %fd214;
	fma.rn.f64 	%fd217, %fd216, %fd310, %fd310;
	fma.rn.f64 	%fd218, %fd216, %fd203, 0d3FF0000000000000;
	selp.f64 	%fd219, %fd218, %fd217, %p27;
	and.b32  	%r88, %r114, 2;
	setp.eq.s32 	%p28, %r88, 0;
	mov.f64 	%fd220, 0d0000000000000000;
	sub.f64 	%fd221, %fd220, %fd219;
	selp.f64 	%fd222, %fd219, %fd221, %p28;
	fma.rn.f64 	%fd223, %fd1, %fd1, 0d4034000000000000;
	fma.rn.f64 	%fd224, %fd222, 0dC024000000000000, %fd223;
	fma.rn.f64 	%fd16, %fd2, %fd2, %fd224;
	mul.f64 	%fd17, %fd2, 0d401921FB54442D18;
	abs.f64 	%fd18, %fd17;
	setp.neu.f64 	%p29, %fd18, 0d7FF0000000000000;
	@%p29 bra 	$L__BB10_18;
	mov.f64 	%fd230, 0d0000000000000000;
	mul.rn.f64 	%fd312, %fd17, %fd230;
	mov.b32 	%r116, 1;
	bra.uni 	$L__BB10_21;
$L__BB10_18:
	mul.f64 	%fd225, %fd17, 0d3FE45F306DC9C883;
	cvt.rni.s32.f64 	%r115, %fd225;
	cvt.rn.f64.s32 	%fd226, %r115;
	fma.rn.f64 	%fd227, %fd226, 0dBFF921FB54442D18, %fd17;
	fma.rn.f64 	%fd228, %fd226, 0dBC91A62633145C00, %fd227;
	fma.rn.f64 	%fd312, %fd226, 0dB97B839A252049C0, %fd228;
	setp.ltu.f64 	%p30, %fd18, 0d41E0000000000000;
	@%p30 bra 	$L__BB10_20;
	{ // callseq 13, 0
	.param .b64 param0;
	st.param.f64 	[param0], %fd17;
	.param .align 16 .b8 retval0[16];
	call.uni (retval0), 
	__internal_trig_reduction_slowpathd, 
	(
	param0
	);
	ld.param.f64 	%fd312, [retval0];
	ld.param.b32 	%r115, [retval0+8];
	} // callseq 13
$L__BB10_20:
	add.s32 	%r116, %r115, 1;
$L__BB10_21:
	shl.b32 	%r91, %r116, 6;
	cvt.u64.u32 	%rd58, %r91;
	and.b64  	%rd59, %rd58, 64;
	add.s64 	%rd61, %rd56, %rd59;
	mul.rn.f64 	%fd231, %fd312, %fd312;
	and.b32  	%r92, %r116, 1;
	setp.eq.b32 	%p31, %r92, 1;
	selp.f64 	%fd232, 0dBDA8FF8320FD8164, 0d3DE5DB65F9785EBA, %p31;
	ld.global.nc.v2.f64 	{%fd233, %fd234}, [%rd61];
	fma.rn.f64 	%fd235, %fd232, %fd231, %fd233;
	fma.rn.f64 	%fd236, %fd235, %fd231, %fd234;
	ld.global.nc.v2.f64 	{%fd237, %fd238}, [%rd61+16];
	fma.rn.f64 	%fd239, %fd236, %fd231, %fd237;
	fma.rn.f64 	%fd240, %fd239, %fd231, %fd238;
	ld.global.nc.v2.f64 	{%fd241, %fd242}, [%rd61+32];
	fma.rn.f64 	%fd243, %fd240, %fd231, %fd241;
	fma.rn.f64 	%fd244, %fd243, %fd231, %fd242;
	fma.rn.f64 	%fd245, %fd244, %fd312, %fd312;
	fma.rn.f64 	%fd246, %fd244, %fd231, 0d3FF0000000000000;
	selp.f64 	%fd247, %fd246, %fd245, %p31;
	and.b32  	%r93, %r116, 2;
	setp.eq.s32 	%p32, %r93, 0;
	mov.f64 	%fd248, 0d0000000000000000;
	sub.f64 	%fd249, %fd248, %fd247;
	selp.f64 	%fd250, %fd247, %fd249, %p32;
	fma.rn.f64 	%fd251, %fd250, 0dC024000000000000, %fd16;
	min.f64 	%fd25, %fd7, %fd251;
	mul.f64 	%fd26, %fd5, 0d401921FB54442D18;
	abs.f64 	%fd27, %fd26;
	setp.neu.f64 	%p33, %fd27, 0d7FF0000000000000;
	@%p33 bra 	$L__BB10_23;
	mov.f64 	%fd257, 0d0000000000000000;
	mul.rn.f64 	%fd314, %fd26, %fd257;
	mov.b32 	%r118, 1;
	bra.uni 	$L__BB10_26;
$L__BB10_23:
	mul.f64 	%fd252, %fd26, 0d3FE45F306DC9C883;
	cvt.rni.s32.f64 	%r117, %fd252;
	cvt.rn.f64.s32 	%fd253, %r117;
	fma.rn.f64 	%fd254, %fd253, 0dBFF921FB54442D18, %fd26;
	fma.rn.f64 	%fd255, %fd253, 0dBC91A62633145C00, %fd254;
	fma.rn.f64 	%fd314, %fd253, 0dB97B839A252049C0, %fd255;
	setp.ltu.f64 	%p34, %fd27, 0d41E0000000000000;
	@%p34 bra 	$L__BB10_25;
	{ // callseq 14, 0
	.param .b64 param0;
	st.param.f64 	[param0], %fd26;
	.param .align 16 .b8 retval0[16];
	call.uni (retval0), 
	__internal_trig_reduction_slowpathd, 
	(
	param0
	);
	ld.param.f64 	%fd314, [retval0];
	ld.param.b32 	%r117, [retval0+8];
	} // callseq 14
$L__BB10_25:
	add.s32 	%r118, %r117, 1;
$L__BB10_26:
	shl.b32 	%r96, %r118, 6;
	cvt.u64.u32 	%rd62, %r96;
	and.b64  	%rd63, %rd62, 64;
	mov.u64 	%rd64, __cudart_sin_cos_coeffs;
	add.s64 	%rd65, %rd64, %rd63;
	mul.rn.f64 	%fd258, %fd314, %fd314;
	and.b32  	%r97, %r118, 1;
	setp.eq.b32 	%p35, %r97, 1;
	selp.f64 	%fd259, 0dBDA8FF8320FD8164, 0d3DE5DB65F9785EBA, %p35;
	ld.global.nc.v2.f64 	{%fd260, %fd261}, [%rd65];
	fma.rn.f64 	%fd262, %fd259, %fd258, %fd260;
	fma.rn.f64 	%fd263, %fd262, %fd258, %fd261;
	ld.global.nc.v2.f64 	{%fd264, %fd265}, [%rd65+16];
	fma.rn.f64 	%fd266, %fd263, %fd258, %fd264;
	fma.rn.f64 	%fd267, %fd266, %fd258, %fd265;
	ld.global.nc.v2.f64 	{%fd268, %fd269}, [%rd65+32];
	fma.rn.f64 	%fd270, %fd267, %fd258, %fd268;
	fma.rn.f64 	%fd271, %fd270, %fd258, %fd269;
	fma.rn.f64 	%fd272, %fd271, %fd314, %fd314;
	fma.rn.f64 	%fd273, %fd271, %fd258, 0d3FF0000000000000;
	selp.f64 	%fd274, %fd273, %fd272, %p35;
	and.b32  	%r98, %r118, 2;
	setp.eq.s32 	%p36, %r98, 0;
	mov.f64 	%fd275, 0d0000000000000000;
	sub.f64 	%fd276, %fd275, %fd274;
	selp.f64 	%fd277, %fd274, %fd276, %p36;
	fma.rn.f64 	%fd278, %fd5, %fd5, 0d4034000000000000;
	fma.rn.f64 	%fd279, %fd277, 0dC024000000000000, %fd278;
	fma.rn.f64 	%fd34, %fd6, %fd6, %fd279;
	mul.f64 	%fd35, %fd6, 0d401921FB54442D18;
	abs.f64 	%fd36, %fd35;
	setp.neu.f64 	%p37, %fd36, 0d7FF0000000000000;
	@%p37 bra 	$L__BB10_28;
	mov.f64 	%fd285, 0d0000000000000000;
	mul.rn.f64 	%fd316, %fd35, %fd285;
	mov.b32 	%r120, 1;
	bra.uni 	$L__BB10_31;
$L__BB10_28:
	mul.f64 	%fd280, %fd35, 0d3FE45F306DC9C883;
	cvt.rni.s32.f64 	%r119, %fd280;
	cvt.rn.f64.s32 	%fd281, %r119;
	fma.rn.f64 	%fd282, %fd281, 0dBFF921FB54442D18, %fd35;
	fma.rn.f64 	%fd283, %fd281, 0dBC91A62633145C00, %fd282;
	fma.rn.f64 	%fd316, %fd281, 0dB97B839A252049C0, %fd283;
	setp.ltu.f64 	%p38, %fd36, 0d41E0000000000000;
	@%p38 bra 	$L__BB10_30;
	{ // callseq 15, 0
	.param .b64 param0;
	st.param.f64 	[param0], %fd35;
	.param .align 16 .b8 retval0[16];
	call.uni (retval0), 
	__internal_trig_reduction_slowpathd, 
	(
	param0
	);
	ld.param.f64 	%fd316, [retval0];
	ld.param.b32 	%r119, [retval0+8];
	} // callseq 15
$L__BB10_30:
	add.s32 	%r120, %r119, 1;
$L__BB10_31:
	mul.wide.s32 	%rd66, %r111, 56;
	add.s64 	%rd67, %rd8, %rd66;
	shl.b32 	%r101, %r120, 6;
	cvt.u64.u32 	%rd68, %r101;
	and.b64  	%rd69, %rd68, 64;
	mov.u64 	%rd70, __cudart_sin_cos_coeffs;
	add.s64 	%rd71, %rd70, %rd69;
	mul.rn.f64 	%fd286, %fd316, %fd316;
	and.b32  	%r102, %r120, 1;
	setp.eq.b32 	%p39, %r102, 1;
	selp.f64 	%fd287, 0dBDA8FF8320FD8164, 0d3DE5DB65F9785EBA, %p39;
	ld.global.nc.v2.f64 	{%fd288, %fd289}, [%rd71];
	fma.rn.f64 	%fd290, %fd287, %fd286, %fd288;
	fma.rn.f64 	%fd291, %fd290, %fd286, %fd289;
	ld.global.nc.v2.f64 	{%fd292, %fd293}, [%rd71+16];
	fma.rn.f64 	%fd294, %fd291, %fd286, %fd292;
	fma.rn.f64 	%fd295, %fd294, %fd286, %fd293;
	ld.global.nc.v2.f64 	{%fd296, %fd297}, [%rd71+32];
	fma.rn.f64 	%fd298, %fd295, %fd286, %fd296;
	fma.rn.f64 	%fd299, %fd298, %fd286, %fd297;
	fma.rn.f64 	%fd300, %fd299, %fd316, %fd316;
	fma.rn.f64 	%fd301, %fd299, %fd286, 0d3FF0000000000000;
	selp.f64 	%fd302, %fd301, %fd300, %p39;
	and.b32  	%r103, %r120, 2;
	setp.eq.s32 	%p40, %r103, 0;
	mov.f64 	%fd303, 0d0000000000000000;
	sub.f64 	%fd304, %fd303, %fd302;
	selp.f64 	%fd305, %fd302, %fd304, %p40;
	fma.rn.f64 	%fd306, %fd305, 0dC024000000000000, %fd34;
	setp.lt.f64 	%p41, %fd25, %fd306;
	selp.f64 	%fd307, %fd1, %fd5, %p41;
	selp.f64 	%fd308, %fd2, %fd6, %p41;
	st.global.f64 	[%rd67+-24], %fd1;
	st.global.f64 	[%rd67+-16], %fd2;
	st.global.f64 	[%rd67+-8], %fd3;
	st.global.f64 	[%rd67], %fd4;
	st.global.f64 	[%rd67+8], %fd307;
	st.global.f64 	[%rd67+16], %fd308;
	st.global.f64 	[%rd67+24], %fd25;
	add.s32 	%r112, %r112, 1;
	setp.eq.s32 	%p42, %r112, 0;
	add.s32 	%r111, %r111, 128;
	@%p42 bra 	$L__BB10_52;
	bra.uni 	$L__BB10_11;
$L__BB10_32:
	mul.f64 	%fd85, %fd50, 0d3FE45F306DC9C883;
	cvt.rni.s32.f64 	%r123, %fd85;
	cvt.rn.f64.s32 	%fd86, %r123;
	fma.rn.f64 	%fd87, %fd86, 0dBFF921FB54442D18, %fd50;
	fma.rn.f64 	%fd88, %fd86, 0dBC91A62633145C00, %fd87;
	fma.rn.f64 	%fd318, %fd86, 0dB97B839A252049C0, %fd88;
	setp.ltu.f64 	%p7, %fd51, 0d41E0000000000000;
	@%p7 bra 	$L__BB10_34;
	{ // callseq 8, 0
	.param .b64 param0;
	st.param.f64 	[param0], %fd50;
	.param .align 16 .b8 retval0[16];
	call.uni (retval0), 
	__internal_trig_reduction_slowpathd, 
	(
	param0
	);
	ld.param.f64 	%fd318, [retval0];
	ld.param.b32 	%r123, [retval0+8];
	} // callseq 8
$L__BB10_34:
	add.s32 	%r124, %r123, 1;
$L__BB10_35:
	shl.b32 	%r64, %r124, 6;
	cvt.u64.u32 	%rd28, %r64;
	and.b64  	%rd29, %rd28, 64;
	add.s64 	%rd31, %rd30, %rd29;
	mul.rn.f64 	%fd91, %fd318, %fd318;
	and.b32  	%r65, %r124, 1;
	setp.eq.b32 	%p8, %r65, 1;
	selp.f64 	%fd92, 0dBDA8FF8320FD8164, 0d3DE5DB65F9785EBA, %p8;
	ld.global.nc.v2.f64 	{%fd93, %fd94}, [%rd31];
	fma.rn.f64 	%fd95, %fd92, %fd91, %fd93;
	fma.rn.f64 	%fd96, %fd95, %fd91, %fd94;
	ld.global.nc.v2.f64 	{%fd97, %fd98}, [%rd31+16];
	fma.rn.f64 	%fd99, %fd96, %fd91, %fd97;
	fma.rn.f64 	%fd100, %fd99, %fd91, %fd98;
	ld.global.nc.v2.f64 	{%fd101, %fd102}, [%rd31+32];
	fma.rn.f64 	%fd103, %fd100, %fd91, %fd101;
	fma.rn.f64 	%fd104, %fd103, %fd91, %fd102;
	fma.rn.f64 	%fd105, %fd104, %fd318, %fd318;
	fma.rn.f64 	%fd106, %fd104, %fd91, 0d3FF0000000000000;
	selp.f64 	%fd107, %fd106, %fd105, %p8;
	and.b32  	%r66, %r124, 2;
	setp.eq.s32 	%p9, %r66, 0;
	mov.f64 	%fd108, 0d0000000000000000;
	sub.f64 	%fd109, %fd108, %fd107;
	selp.f64 	%fd110, %fd107, %fd109, %p9;
	fma.rn.f64 	%fd111, %fd43, %fd43, 0d4034000000000000;
	fma.rn.f64 	%fd112, %fd110, 0dC024000000000000, %fd111;
	fma.rn.f64 	%fd58, %fd44, %fd44, %fd112;
	mul.f64 	%fd59, %fd44, 0d401921FB54442D18;
	abs.f64 	%fd60, %fd59;
	setp.neu.f64 	%p10, %fd60, 0d7FF0000000000000;
	@%p10 bra 	$L__BB10_37;
	mov.f64 	%fd118, 0d0000000000000000;
	mul.rn.f64 	%fd320, %fd59, %fd118;
	mov.b32 	%r126, 1;
	bra.uni 	$L__BB10_40;
$L__BB10_37:
	mul.f64 	%fd113, %fd59, 0d3FE45F306DC9C883;
	cvt.rni.s32.f64 	%r125, %fd113;
	cvt.rn.f64.s32 	%fd114, %r125;
	fma.rn.f64 	%fd115, %fd114, 0dBFF921FB54442D18, %fd59;
	fma.rn.f64 	%fd116, %fd114, 0dBC91A62633145C00, %fd115;
	fma.rn.f64 	%fd320, %fd114, 0dB97B839A252049C0, %fd116;
	setp.ltu.f64 	%p11, %fd60, 0d41E0000000000000;
	@%p11 bra 	$L__BB10_39;
	{ // callseq 9, 0
	.param .b64 param0;
	st.param.f64 	[param0], %fd59;
	.param .align 16 .b8 retval0[16];
	call.uni (retval0), 
	__internal_trig_reduction_slowpathd, 
	(
	param0
	);
	ld.param.f64 	%fd320, [retval0];
	ld.param.b32 	%r125, [retval0+8];
	} // callseq 9
$L__BB10_39:
	add.s32 	%r126, %r125, 1;
$L__BB10_40:
	shl.b32 	%r69, %r126, 6;
	cvt.u64.u32 	%rd32, %r69;
	and.b64  	%rd33, %rd32, 64;
	add.s64 	%rd35, %rd30, %rd33;
	mul.rn.f64 	%fd119, %fd320, %fd320;
	and.b32  	%r70, %r126, 1;
	setp.eq.b32 	%p12, %r70, 1;
	selp.f64 	%fd120, 0dBDA8FF8320FD8164, 0d3DE5DB65F9785EBA, %p12;
	ld.global.nc.v2.f64 	{%fd121, %fd122}, [%rd35];
	fma.rn.f64 	%fd123, %fd120, %fd119, %fd121;
	fma.rn.f64 	%fd124, %fd123, %fd119, %fd122;
	ld.global.nc.v2.f64 	{%fd125, %fd126}, [%rd35+16];
	fma.rn.f64 	%fd127, %fd124, %fd119, %fd125;
	fma.rn.f64 	%fd128, %fd127, %fd119, %fd126;
	ld.global.nc.v2.f64 	{%fd129, %fd130}, [%rd35+32];
	fma.rn.f64 	%fd131, %fd128, %fd119, %fd129;
	fma.rn.f64 	%fd132, %fd131, %fd119, %fd130;
	fma.rn.f64 	%fd133, %fd132, %fd320, %fd320;
	fma.rn.f64 	%fd134, %fd132, %fd119, 0d3FF0000000000000;
	selp.f64 	%fd135, %fd134, %fd133, %p12;
	and.b32  	%r71, %r126, 2;
	setp.eq.s32 	%p13, %r71, 0;
	mov.f64 	%fd136, 0d0000000000000000;
	sub.f64 	%fd137, %fd136, %fd135;
	selp.f64 	%fd138, %fd135, %fd137, %p13;
	fma.rn.f64 	%fd139, %fd138, 0dC024000000000000, %fd58;
	min.f64 	%fd67, %fd49, %fd139;
	mul.f64 	%fd68, %fd47, 0d401921FB54442D18;
	abs.f64 	%fd69, %fd68;
	setp.neu.f64 	%p14, %fd69, 0d7FF0000000000000;
	@%p14 bra 	$L__BB10_42;
	mov.f64 	%fd145, 0d0000000000000000;
	mul.rn.f64 	%fd322, %fd68, %fd145;
	mov.b32 	%r128, 1;
	bra.uni 	$L__BB10_45;
$L__BB10_42:
	mul.f64 	%fd140, %fd68, 0d3FE45F306DC9C883;
	cvt.rni.s32.f64 	%r127, %fd140;
	cvt.rn.f64.s32 	%fd141, %r127;
	fma.rn.f64 	%fd142, %fd141, 0dBFF921FB54442D18, %fd68;
	fma.rn.f64 	%fd143, %fd141, 0dBC91A62633145C00, %fd142;
	fma.rn.f64 	%fd322, %fd141, 0dB97B839A252049C0, %fd143;
	setp.ltu.f64 	%p15, %fd69, 0d41E0000000000000;
	@%p15 bra 	$L__BB10_44;
	{ // callseq 10, 0
	.param .b64 param0;
	st.param.f64 	[param0], %fd68;
	.param .align 16 .b8 retval0[16];
	call.uni (retval0), 
	__internal_trig_reduction_slowpathd, 
	(
	param0
	);
	ld.param.f64 	%fd322, [retval0];
	ld.param.b32 	%r127, [retval0+8];
	} // callseq 10
$L__BB10_44:
	add.s32 	%r128, %r127, 1;
$L__BB10_45:
	shl.b32 	%r74, %r128, 6;
	cvt.u64.u32 	%rd36, %r74;
	and.b64  	%rd37, %rd36, 64;
	mov.u64 	%rd38, __cudart_sin_cos_coeffs;
	add.s64 	%rd39, %rd38, %rd37;
	mul.rn.f64 	%fd146, %fd322, %fd322;
	and.b32  	%r75, %r128, 1;
	setp.eq.b32 	%p16, %r75, 1;
	selp.f64 	%fd147, 0dBDA8FF8320FD8164, 0d3DE5DB65F9785EBA, %p16;
	ld.global.nc.v2.f64 	{%fd148, %fd149}, [%rd39];
	fma.rn.f64 	%fd150, %fd147, %fd146, %fd148;
	fma.rn.f64 	%fd151, %fd150, %fd146, %fd149;
	ld.global.nc.v2.f64 	{%fd152, %fd153}, [%rd39+16];
	fma.rn.f64 	%fd154, %fd151, %fd146, %fd152;
	fma.rn.f64 	%fd155, %fd154, %fd146, %fd153;
	ld.global.nc.v2.f64 	{%fd156, %fd157}, [%rd39+32];
	fma.rn.f64 	%fd158, %fd155, %fd146, %fd156;
	fma.rn.f64 	%fd159, %fd158, %fd146, %fd157;
	fma.rn.f64 	%fd160, %fd159, %fd322, %fd322;
	fma.rn.f64 	%fd161, %fd159, %fd146, 0d3FF0000000000000;
	selp.f64 	%fd162, %fd161, %fd160, %p16;
	and.b32  	%r76, %r128, 2;
	setp.eq.s32 	%p17, %r76, 0;
	mov.f64 	%fd163, 0d0000000000000000;
	sub.f64 	%fd164, %fd163, %fd162;
	selp.f64 	%fd165, %fd162, %fd164, %p17;
	fma.rn.f64 	%fd166, %fd47, %fd47, 0d4034000000000000;
	fma.rn.f64 	%fd167, %fd165, 0dC024000000000000, %fd166;
	fma.rn.f64 	%fd76, %fd48, %fd48, %fd167;
	mul.f64 	%fd77, %fd48, 0d401921FB54442D18;
	abs.f64 	%fd78, %fd77;
	setp.neu.f64 	%p18, %fd78, 0d7FF0000000000000;
	@%p18 bra 	$L__BB10_47;
	mov.f64 	%fd173, 0d0000000000000000;
	mul.rn.f64 	%fd324, %fd77, %fd173;
	mov.b32 	%r130, 1;
	bra.uni 	$L__BB10_50;
$L__BB10_47:
	mul.f64 	%fd168, %fd77, 0d3FE45F306DC9C883;
	cvt.rni.s32.f64 	%r129, %fd168;
	cvt.rn.f64.s32 	%fd169, %r129;
	fma.rn.f64 	%fd170, %fd169, 0dBFF921FB54442D18, %fd77;
	fma.rn.f64 	%fd171, %fd169, 0dBC91A62633145C00, %fd170;
	fma.rn.f64 	%fd324, %fd169, 0dB97B839A252049C0, %fd171;
	setp.ltu.f64 	%p19, %fd78, 0d41E0000000000000;
	@%p19 bra 	$L__BB10_49;
	{ // callseq 11, 0
	.param .b64 param0;
	st.param.f64 	[param0], %fd77;
	.param .align 16 .b8 retval0[16];
	call.uni (retval0), 
	__internal_trig_reduction_slowpathd, 
	(
	param0
	);
	ld.param.f64 	%fd324, [retval0];
	ld.param.b32 	%r129, [retval0+8];
	} // callseq 11
$L__BB10_49:
	add.s32 	%r130, %r129, 1;
$L__BB10_50:
	mul.wide.s32 	%rd40, %r111, 56;
	add.s64 	%rd41, %rd7, %rd40;
	shl.b32 	%r79, %r130, 6;
	cvt.u64.u32 	%rd42, %r79;
	and.b64  	%rd43, %rd42, 64;
	mov.u64 	%rd44, __cudart_sin_cos_coeffs;
	add.s64 	%rd45, %rd44, %rd43;
	mul.rn.f64 	%fd174, %fd324, %fd324;
	and.b32  	%r80, %r130, 1;
	setp.eq.b32 	%p20, %r80, 1;
	selp.f64 	%fd175, 0dBDA8FF8320FD8164, 0d3DE5DB65F9785EBA, %p20;
	ld.global.nc.v2.f64 	{%fd176, %fd177}, [%rd45];
	fma.rn.f64 	%fd178, %fd175, %fd174, %fd176;
	fma.rn.f64 	%fd179, %fd178, %fd174, %fd177;
	ld.global.nc.v2.f64 	{%fd180, %fd181}, [%rd45+16];
	fma.rn.f64 	%fd182, %fd179, %fd174, %fd180;
	fma.rn.f64 	%fd183, %fd182, %fd174, %fd181;
	ld.global.nc.v2.f64 	{%fd184, %fd185}, [%rd45+32];
	fma.rn.f64 	%fd186, %fd183, %fd174, %fd184;
	fma.rn.f64 	%fd187, %fd186, %fd174, %fd185;
	fma.rn.f64 	%fd188, %fd187, %fd324, %fd324;
	fma.rn.f64 	%fd189, %fd187, %fd174, 0d3FF0000000000000;
	selp.f64 	%fd190, %fd189, %fd188, %p20;
	and.b32  	%r81, %r130, 2;
	setp.eq.s32 	%p21, %r81, 0;
	mov.f64 	%fd191, 0d0000000000000000;
	sub.f64 	%fd192, %fd191, %fd190;
	selp.f64 	%fd193, %fd190, %fd192, %p21;
	fma.rn.f64 	%fd194, %fd193, 0dC024000000000000, %fd76;
	setp.lt.f64 	%p22, %fd67, %fd194;
	selp.f64 	%fd195, %fd43, %fd47, %p22;
	selp.f64 	%fd196, %fd44, %fd48, %p22;
	st.global.f64 	[%rd41+-24], %fd43;
	st.global.f64 	[%rd41+-16], %fd44;
	st.global.f64 	[%rd41+-8], %fd45;
	st.global.f64 	[%rd41], %fd46;
	st.global.f64 	[%rd41+8], %fd195;
	st.global.f64 	[%rd41+16], %fd196;
	st.global.f64 	[%rd41+24], %fd67;
$L__BB10_51:
	add.s32 	%r122, %r122, 1;
	setp.ne.s32 	%p23, %r122, 0;
	add.s32 	%r111, %r111, 128;
	@%p23 bra 	$L__BB10_6;
$L__BB10_52:
	ret;

}
	// .globl	_ZN3cub18CUB_300001_SM_10006detail9transform16transform_kernelINS2_10policy_hubILb1EN4cuda3std3__45tupleIJN6thrust24THRUST_300001_SM_1000_NS6detail15normal_iteratorINSA_10device_ptrI8ParticleEEEEEEEE10policy1000Ei25UpdateVelocityAndPositionSG_JPSE_EEEvT0_iT1_T2_DpNS2_10kernel_argIT3_EE
.visible .entry _ZN3cub18CUB_300001_SM_10006detail9transform16transform_kernelINS2_10policy_hubILb1EN4cuda3std3__45tupleIJN6thrust24THRUST_300001_SM_1000_NS6detail15normal_iteratorINSA_10device_ptrI8ParticleEEEEEEEE10policy1000Ei25UpdateVelocityAndPositionSG_JPSE_EEEvT0_iT1_T2_DpNS2_10kernel_argIT3_EE(
	.param .u32 _ZN3cub18CUB_300001_SM_10006detail9transform16transform_kernelINS2_10policy_hubILb1EN4cuda3std3__45tupleIJN6thrust24THRUST_300001_SM_1000_NS6detail15normal_iteratorINSA_10device_ptrI8ParticleEEEEEEEE10policy1000Ei25UpdateVelocityAndPositionSG_JPSE_EEEvT0_iT1_T2_DpNS2_10kernel_argIT3_EE_param_0,
	.param .u32 _ZN3cub18CUB_300001_SM_10006detail9transform16transform_kernelINS2_10policy_hubILb1EN4cuda3std3__45tupleIJN6thrust24THRUST_300001_SM_1000_NS6detail15normal_iteratorINSA_10device_ptrI8ParticleEEEEEEEE10policy1000Ei25UpdateVelocityAndPositionSG_JPSE_EEEvT0_iT1_T2_DpNS2_10kernel_argIT3_EE_param_1,
	.param .align 8 .b8 _ZN3cub18CUB_300001_SM_10006detail9transform16transform_kernelINS2_10policy_hubILb1EN4cuda3std3__45tupleIJN6thrust24THRUST_300001_SM_1000_NS6detail15normal_iteratorINSA_10device_ptrI8ParticleEEEEEEEE10policy1000Ei25UpdateVelocityAndPositionSG_JPSE_EEEvT0_iT1_T2_DpNS2_10kernel_argIT3_EE_param_2[32],
	.param .align 8 .b8 _ZN3cub18CUB_300001_SM_10006detail9transform16transform_kernelINS2_10policy_hubILb1EN4cuda3std3__45tupleIJN6thrust24THRUST_300001_SM_1000_NS6detail15normal_iteratorINSA_10device_ptrI8ParticleEEEEEEEE10policy1000Ei25UpdateVelocityAndPositionSG_JPSE_EEEvT0_iT1_T2_DpNS2_10kernel_argIT3_EE_param_3[8],
	.param .align 8 .b8 _ZN3cub18CUB_300001_SM_10006detail9transform16transform_kernelINS2_10policy_hubILb1EN4cuda3std3__45tupleIJN6thrust24THRUST_300001_SM_1000_NS6detail15normal_iteratorINSA_10device_ptrI8ParticleEEEEEEEE10policy1000Ei25UpdateVelocityAndPositionSG_JPSE_EEEvT0_iT1_T2_DpNS2_10kernel_argIT3_EE_param_4[16]
)
.maxntid 128
{
	.reg .pred 	%p<25>;
	.reg .b32 	%r<58>;
	.reg .b64 	%rd<50>;
	.reg .b64 	%fd<279>;

	ld.param.f64 	%fd12, [_ZN3cub18CUB_300001_SM_10006detail9transform16transform_kernelINS2_10policy_hubILb1EN4cuda3std3__45tupleIJN6thrust24THRUST_300001_SM_1000_NS6detail15normal_iteratorINSA_10device_ptrI8ParticleEEEEEEEE10policy1000Ei25UpdateVelocityAndPositionSG_JPSE_EEEvT0_iT1_T2_DpNS2_10kernel_argIT3_EE_param_2+24];
	ld.param.f64 	%fd11, [_ZN3cub18CUB_300001_SM_10006detail9transform16transform_kernelINS2_10policy_hubILb1EN4cuda3std3__45tupleIJN6thrust24THRUST_300001_SM_1000_NS6detail15normal_iteratorINSA_10device_ptrI8ParticleEEEEEEEE10policy1000Ei25UpdateVelocityAndPositionSG_JPSE_EEEvT0_iT1_T2_DpNS2_10kernel_argIT3_EE_param_2+16];
	ld.param.f64 	%fd10, [_ZN3cub18CUB_300001_SM_10006detail9transform16transform_kernelINS2_10policy_hubILb1EN4cuda3std3__45tupleIJN6thrust24THRUST_300001_SM_1000_NS6detail15normal_iteratorINSA_10device_ptrI8ParticleEEEEEEEE10policy1000Ei25UpdateVelocityAndPositionSG_JPSE_EEEvT0_iT1_T2_DpNS2_10kernel_argIT3_EE_param_2+8];
	ld.param.f64 	%fd9, [_ZN3cub18CUB_300001_SM_10006detail9transform16transform_kernelINS2_10policy_hubILb1EN4cuda3std3__45tupleIJN6thrust24THRUST_300001_SM_1000_NS6detail15normal_iteratorINSA_10device_ptrI8ParticleEEEEEEEE10policy1000Ei25UpdateVelocityAndPositionSG_JPSE_EEEvT0_iT1_T2_DpNS2_10kernel_argIT3_EE_param_2];
	ld.param.u32 	%r35, [_ZN3cub18CUB_300001_SM_10006detail9transform16transform_kernelINS2_10policy_hubILb1EN4cuda3std3__45tupleIJN6thrust24THRUST_300001_SM_1000_NS6detail15normal_iteratorINSA_10device_ptrI8ParticleEEEEEEEE10policy1000Ei25UpdateVelocityAndPositionSG_JPSE_EEEvT0_iT1_T2_DpNS2_10kernel_argIT3_EE_param_0];
	ld.param.u64 	%rd10, [_ZN3cub18CUB_300001_SM_10006detail9transform16transform_kernelINS2_10policy_hubILb1EN4cuda3std3__45tupleIJN6thrust24THRUST_300001_SM_1000_NS6detail15normal_iteratorINSA_10device_ptrI8ParticleEEEEEEEE10policy1000Ei25UpdateVelocityAndPositionSG_JPSE_EEEvT0_iT1_T2_DpNS2_10kernel_argIT3_EE_param_4];
	ld.param.u64 	%rd11, [_ZN3cub18CUB_300001_SM_10006detail9transform16transform_kernelINS2_10policy_hubILb1EN4cuda3std3__45tupleIJN6thrust24THRUST_300001_SM_1000_NS6detail15normal_iteratorINSA_10device_ptrI8ParticleEEEEEEEE10policy1000Ei25UpdateVelocityAndPositionSG_JPSE_EEEvT0_iT1_T2_DpNS2_10kernel_argIT3_EE_param_3];
	ld.param.u32 	%r34, [_ZN3cub18CUB_300001_SM_10006detail9transform16transform_kernelINS2_10policy_hubILb1EN4cuda3std3__45tupleIJN6thrust24THRUST_300001_SM_1000_NS6detail15normal_iteratorINSA_10device_ptrI8ParticleEEEEEEEE10policy1000Ei25UpdateVelocityAndPositionSG_JPSE_EEEvT0_iT1_T2_DpNS2_10kernel_argIT3_EE_param_1];
	cvta.to.global.u64 	%rd1, %rd11;
	cvta.to.global.u64 	%rd2, %rd10;
	shl.b32 	%r1, %r34, 7;
	mov.u32 	%r36, %ctaid.x;
	mul.lo.s32 	%r2, %r1, %r36;
	sub.s32 	%r3, %r35, %r2;
	min.s32 	%r4, %r1, %r3;
	mul.lo.s32 	%r5, %r4, 56;
	mov.u32 	%r6, %tid.x;
	shl.b32 	%r50, %r6, 7;
	setp.ge.s32 	%p1, %r50, %r5;
	@%p1 bra 	$L__BB11_3;
	mul.wide.u32 	%rd12, %r6, 128;
	add.s64 	%rd13, %rd2, %rd12;
	mul.wide.s32 	%rd14, %r2, 56;
	add.s64 	%rd49, %rd13, %rd14;
$L__BB11_2:
	.pragma "nounroll";
	// begin inline asm
	prefetch.global.L2 [%rd49];
	// end inline asm
	add.s32 	%r50, %r50, 16384;
	add.s64 	%rd49, %rd49, 16384;
	setp.lt.s32 	%p2, %r50, %r5;
	@%p2 bra 	$L__BB11_2;
$L__BB11_3:
	mul.wide.s32 	%rd16, %r2, 56;
	add.s64 	%rd6, %rd2, %rd16;
	add.s64 	%rd7, %rd1, %rd16;
	setp.gt.s32 	%p3, %r1, %r3;
	@%p3 bra 	$L__BB11_13;
	setp.lt.s32 	%p4, %r34, 1;
	@%p4 bra 	$L__BB11_35;
	mul.f64 	%fd3, %fd9, 0d3FF7D70A3D70A3D7;
	mul.f64 	%fd4, %fd10, 0d3FF7D70A3D70A3D7;
	and.b32  	%r10, %r34, 3;
	setp.lt.u32 	%p5, %r34, 4;
	mov.b32 	%r56, 0;
	@%p5 bra 	$L__BB11_8;
	and.b32  	%r56, %r34, 2147483644;
	neg.s32 	%r52, %r56;
	add.s64 	%rd18, %rd16, 14336;
	add.s64 	%rd8, %rd2, %rd18;
	add.s64 	%rd9, %rd1, %rd18;
	mov.u32 	%r51, %r6;
$L__BB11_7:
	.pragma "nounroll";
	mul.wide.s32 	%rd19, %r51, 56;
	add.s64 	%rd20, %rd8, %rd19;
	add.s64 	%rd21, %rd9, %rd19;
	ld.global.f64 	%fd13, [%rd20+-14336];
	ld.global.f64 	%fd14, [%rd20+-14328];
	ld.global.f64 	%fd15, [%rd20+-14320];
	ld.global.f64 	%fd16, [%rd20+-14312];
	ld.global.f64 	%fd17, [%rd20+-14304];
	ld.global.f64 	%fd18, [%rd20+-14296];
	ld.global.f64 	%fd19, [%rd20+-14288];
	sub.f64 	%fd20, %fd17, %fd13;
	mul.f64 	%fd21, %fd3, %fd20;
	fma.rn.f64 	%fd22, %fd15, 0d3FE753F7CED91687, %fd21;
	sub.f64 	%fd23, %fd11, %fd13;
	fma.rn.f64 	%fd24, %fd4, %fd23, %fd22;
	sub.f64 	%fd25, %fd18, %fd14;
	mul.f64 	%fd26, %fd3, %fd25;
	fma.rn.f64 	%fd27, %fd16, 0d3FE753F7CED91687, %fd26;
	sub.f64 	%fd28, %fd12, %fd14;
	fma.rn.f64 	%fd29, %fd4, %fd28, %fd27;
	add.f64 	%fd30, %fd13, %fd24;
	add.f64 	%fd31, %fd14, %fd29;
	st.global.f64 	[%rd21+-14336], %fd30;
	st.global.f64 	[%rd21+-14328], %fd31;
	st.global.f64 	[%rd21+-14320], %fd24;
	st.global.f64 	[%rd21+-14312], %fd29;
	st.global.f64 	[%rd21+-14304], %fd17;
	st.global.f64 	[%rd21+-14296], %fd18;
	st.global.f64 	[%rd21+-14288], %fd19;
	ld.global.f64 	%fd32, [%rd20+-7168];
	ld.global.f64 	%fd33, [%rd20+-7160];
	ld.global.f64 	%fd34, [%rd20+-7152];
	ld.global.f64 	%fd35, [%rd20+-7144];
	ld.global.f64 	%fd36, [%rd20+-7136];
	ld.global.f64 	%fd37, [%rd20+-7128];
	ld.global.f64 	%fd38, [%rd20+-7120];
	sub.f64 	%fd39, %fd36, %fd32;
	mul.f64 	%fd40, %fd3, %fd39;
	fma.rn.f64 	%fd41, %fd34, 0d3FE753F7CED91687, %fd40;
	sub.f64 	%fd42, %fd11, %fd32;
	fma.rn.f64 	%fd43, %fd4, %fd42, %fd41;
	sub.f64 	%fd44, %fd37, %fd33;
	mul.f64 	%fd45, %fd3, %fd44;
	fma.rn.f64 	%fd46, %fd35, 0d3FE753F7CED91687, %fd45;
	sub.f64 	%fd47, %fd12, %fd33;
	fma.rn.f64 	%fd48, %fd4, %fd47, %fd46;
	add.f64 	%fd49, %fd32, %fd43;
	add.f64 	%fd50, %fd33, %fd48;
	st.global.f64 	[%rd21+-7168], %fd49;
	st.global.f64 	[%rd21+-7160], %fd50;
	st.global.f64 	[%rd21+-7152], %fd43;
	st.global.f64 	[%rd21+-7144], %fd48;
	st.global.f64 	[%rd21+-7136], %fd36;
	st.global.f64 	[%rd21+-7128], %fd37;
	st.global.f64 	[%rd21+-7120], %fd38;
	ld.global.f64 	%fd51, [%rd20];
	ld.global.f64 	%fd52, [%rd20+8];
	ld.global.f64 	%fd53, [%rd20+16];
	ld.global.f64 	%fd54, [%rd20+24];
	ld.global.f64 	%fd55, [%rd20+32];
	ld.global.f64 	%fd56, [%rd20+40];
	ld.global.f64 	%fd57, [%rd20+48];
	sub.f64 	%fd58, %fd55, %fd51;
	mul.f64 	%fd59, %fd3, %fd58;
	fma.rn.f64 	%fd60, %fd53, 0d3FE753F7CED91687, %fd59;
	sub.f64 	%fd61, %fd11, %fd51;
	fma.rn.f64 	%fd62, %fd4, %fd61, %fd60;
	sub.f64 	%fd63, %fd56, %fd52;
	mul.f64 	%fd64, %fd3, %fd63;
	fma.rn.f64 	%fd65, %fd54, 0d3FE753F7CED91687, %fd64;
	sub.f64 	%fd66, %fd12, %fd52;
	fma.rn.f64 	%fd67, %fd4, %fd66, %fd65;
	add.f64 	%fd68, %fd51, %fd62;
	add.f64 	%fd69, %fd52, %fd67;
	st.global.f64 	[%rd21], %fd68;
	st.global.f64 	[%rd21+8], %fd69;
	st.global.f64 	[%rd21+16], %fd62;
	st.global.f64 	[%rd21+24], %fd67;
	st.global.f64 	[%rd21+32], %fd55;
	st.global.f64 	[%rd21+40], %fd56;
	st.global.f64 	[%rd21+48], %fd57;
	ld.global.f64 	%fd70, [%rd20+7168];
	ld.global.f64 	%fd71, [%rd20+7176];
	ld.global.f64 	%fd72, [%rd20+7184];
	ld.global.f64 	%fd73, [%rd20+7192];
	ld.global.f64 	%fd74, [%rd20+7200];
	ld.global.f64 	%fd75, [%rd20+7208];
	ld.global.f64 	%fd76, [%rd20+7216];
	sub.f64 	%fd77, %fd74, %fd70;
	mul.f64 	%fd78, %fd3, %fd77;
	fma.rn.f64 	%fd79, %fd72, 0d3FE753F7CED91687, %fd78;
	sub.f64 	%fd80, %fd11, %fd70;
	fma.rn.f64 	%fd81, %fd4, %fd80, %fd79;
	sub.f64 	%fd82, %fd75, %fd71;
	mul.f64 	%fd83, %fd3, %fd82;
	fma.rn.f64 	%fd84, %fd73, 0d3FE753F7CED91687, %fd83;
	sub.f64 	%fd85, %fd12, %fd71;
	fma.rn.f64 	%fd86, %fd4, %fd85, %fd84;
	add.f64 	%fd87, %fd70, %fd81;
	add.f64 	%fd88, %fd71, %fd86;
	st.global.f64 	[%rd21+7168], %fd87;
	st.global.f64 	[%rd21+7176], %fd88;
	st.global.f64 	[%rd21+7184], %fd81;
	st.global.f64 	[%rd21+7192], %fd86;
	st.global.f64 	[%rd21+7200], %fd74;
	st.global.f64 	[%rd21+7208], %fd75;
	st.global.f64 	[%rd21+7216], %fd76;
	add.s32 	%r52, %r52, 4;
	add.s32 	%r51, %r51, 512;
	setp.eq.s32 	%p6, %r52, 0;
	@%p6 bra 	$L__BB11_8;
	bra.uni 	$L__BB11_7;
$L__BB11_8:
	setp.eq.s32 	%p7, %r10, 0;
	@%p7 bra 	$L__BB11_35;
	setp.eq.s32 	%p8, %r10, 1;
	@%p8 bra 	$L__BB11_11;
	shl.b32 	%r39, %r56, 7;
	add.s32 	%r40, %r39, %r6;
	mul.wide.s32 	%rd22, %r40, 56;
	add.s64 	%rd23, %rd6, %rd22;
	ld.global.f64 	%fd89, [%rd23];
	ld.global.f64 	%fd90, [%rd23+8];
	ld.global.f64 	%fd91, [%rd23+16];
	ld.global.f64 	%fd92, [%rd23+24];
	ld.global.f64 	%fd93, [%rd23+32];
	ld.global.f64 	%fd94, [%rd23+40];
	ld.global.f64 	%fd95, [%rd23+48];
	sub.f64 	%fd96, %fd93, %fd89;
	mul.f64 	%fd97, %fd3, %fd96;
	fma.rn.f64 	%fd98, %fd91, 0d3FE753F7CED91687, %fd97;
	sub.f64 	%fd99, %fd11, %fd89;
	fma.rn.f64 	%fd100, %fd4, %fd99, %fd98;
	sub.f64 	%fd101, %fd94, %fd90;
	mul.f64 	%fd102, %fd3, %fd101;
	fma.rn.f64 	%fd103, %fd92, 0d3FE753F7CED91687, %fd102;
	sub.f64 	%fd104, %fd12, %fd90;
	fma.rn.f64 	%fd105, %fd4, %fd104, %fd103;
	add.f64 	%fd106, %fd89, %fd100;
	add.f64 	%fd107, %fd90, %fd105;
	add.s64 	%rd24, %rd7, %rd22;
	st.global.f64 	[%rd24], %fd106;
	st.global.f64 	[%rd24+8], %fd107;
	st.global.f64 	[%rd24+16], %fd100;
	st.global.f64 	[%rd24+24], %fd105;
	st.global.f64 	[%rd24+32], %fd93;
	st.global.f64 	[%rd24+40], %fd94;
	st.global.f64 	[%rd24+48], %fd95;
	ld.global.f64 	%fd108, [%rd23+7168];
	ld.global.f64 	%fd109, [%rd23+7176];
	ld.global.f64 	%fd110, [%rd23+7184];
	ld.global.f64 	%fd111, [%rd23+7192];
	ld.global.f64 	%fd112, [%rd23+7200];
	ld.global.f64 	%fd113, [%rd23+7208];
	ld.global.f64 	%fd114, [%rd23+7216];
	sub.f64 	%fd115, %fd112, %fd108;
	mul.f64 	%fd116, %fd3, %fd115;
	fma.rn.f64 	%fd117, %fd110, 0d3FE753F7CED91687, %fd116;
	sub.f64 	%fd118, %fd11, %fd108;
	fma.rn.f64 	%fd119, %fd4, %fd118, %fd117;
	sub.f64 	%fd120, %fd113, %fd109;
	mul.f64 	%fd121, %fd3, %fd120;
	fma.rn.f64 	%fd122, %fd111, 0d3FE753F7CED91687, %fd121;
	sub.f64 	%fd123, %fd12, %fd109;
	fma.rn.f64 	%fd124, %fd4, %fd123, %fd122;
	add.f64 	%fd125, %fd108, %fd119;
	add.f64 	%fd126, %fd109, %fd124;
	st.global.f64 	[%rd24+7168], %fd125;
	st.global.f64 	[%rd24+7176], %fd126;
	st.global.f64 	[%rd24+7184], %fd119;
	st.global.f64 	[%rd24+7192], %fd124;
	st.global.f64 	[%rd24+7200], %fd112;
	st.global.f64 	[%rd24+7208], %fd113;
	st.global.f64 	[%rd24+7216], %fd114;
	add.s32 	%r56, %r56, 2;
$L__BB11_11:
	and.b32  	%r41, %r34, 1;
	setp.eq.b32 	%p9, %r41, 1;
	not.pred 	%p10, %p9;
	@%p10 bra 	$L__BB11_35;
	shl.b32 	%r42, %r56, 7;
	add.s32 	%r43, %r42, %r6;
	mul.wide.s32 	%rd25, %r43, 56;
	add.s64 	%rd26, %rd6, %rd25;
	ld.global.f64 	%fd127, [%rd26];
	ld.global.f64 	%fd128, [%rd26+8];
	ld.global.f64 	%fd129, [%rd26+16];
	ld.global.f64 	%fd130, [%rd26+24];
	ld.global.f64 	%fd131, [%rd26+32];
	ld.global.f64 	%fd132, [%rd26+40];
	ld.global.f64 	%fd133, [%rd26+48];
	sub.f64 	%fd134, %fd131, %fd127;
	mul.f64 	%fd135, %fd3, %fd134;
	fma.rn.f64 	%fd136, %fd129, 0d3FE753F7CED91687, %fd135;
	sub.f64 	%fd137, %fd11, %fd127;
	fma.rn.f64 	%fd138, %fd4, %fd137, %fd136;
	sub.f64 	%fd139, %fd132, %fd128;
	mul.f64 	%fd140, %fd3, %fd139;
	fma.rn.f64 	%fd141, %fd130, 0d3FE753F7CED91687, %fd140;
	sub.f64 	%fd142, %fd12, %fd128;
	fma.rn.f64 	%fd143, %fd4, %fd142, %fd141;
	add.f64 	%fd144, %fd127, %fd138;
	add.f64 	%fd145, %fd128, %fd143;
	add.s64 	%rd27, %rd7, %rd25;
	st.global.f64 	[%rd27], %fd144;
	st.global.f64 	[%rd27+8], %fd145;
	st.global.f64 	[%rd27+16], %fd138;
	st.global.f64 	[%rd27+24], %fd143;
	st.global.f64 	[%rd27+32], %fd131;
	st.global.f64 	[%rd27+40], %fd132;
	st.global.f64 	[%rd27+48], %fd133;
	bra.uni 	$L__BB11_35;
$L__BB11_13:
	setp.lt.s32 	%p11, %r34, 1;
	@%p11 bra 	$L__BB11_35;
	mul.f64 	%fd5, %fd9, 0d3FF7D70A3D70A3D7;
	mul.f64 	%fd6, %fd10, 0d3FF7D70A3D70A3D7;
	and.b32  	%r12, %r34, 3;
	setp.lt.u32 	%p12, %r34, 4;
	mov.b32 	%r54, 0;
	@%p12 bra 	$L__BB11_25;
	and.b32  	%r54, %r34, 2147483644;
	mov.b32 	%r53, 0;
$L__BB11_16:
	.pragma "nounroll";
	shl.b32 	%r46, %r53, 7;
	add.s32 	%r20, %r46, %r6;
	setp.ge.s32 	%p13, %r20, %r4;
	@%p13 bra 	$L__BB11_18;
	mul.wide.s32 	%rd28, %r20, 56;
	add.s64 	%rd29, %rd6, %rd28;
	ld.global.f64 	%fd146, [%rd29];
	ld.global.f64 	%fd147, [%rd29+8];
	ld.global.f64 	%fd148, [%rd29+16];
	ld.global.f64 	%fd149, [%rd29+24];
	ld.global.f64 	%fd150, [%rd29+32];
	ld.global.f64 	%fd151, [%rd29+40];
	ld.global.f64 	%fd152, [%rd29+48];
	sub.f64 	%fd153, %fd150, %fd146;
	mul.f64 	%fd154, %fd5, %fd153;
	fma.rn.f64 	%fd155, %fd148, 0d3FE753F7CED91687, %fd154;
	sub.f64 	%fd156, %fd11, %fd146;
	fma.rn.f64 	%fd157, %fd6, %fd156, %fd155;
	sub.f64 	%fd158, %fd151, %fd147;
	mul.f64 	%fd159, %fd5, %fd158;
	fma.rn.f64 	%fd160, %fd149, 0d3FE753F7CED91687, %fd159;
	sub.f64 	%fd161, %fd12, %fd147;
	fma.rn.f64 	%fd162, %fd6, %fd161, %fd160;
	add.f64 	%fd163, %fd146, %fd157;
	add.f64 	%fd164, %fd147, %fd162;
	add.s64 	%rd30, %rd7, %rd28;
	st.global.f64 	[%rd30], %fd163;
	st.global.f64 	[%rd30+8], %fd164;
	st.global.f64 	[%rd30+16], %fd157;
	st.global.f64 	[%rd30+24], %fd162;
	st.global.f64 	[%rd30+32], %fd150;
	st.global.f64 	[%rd30+40], %fd151;
	st.global.f64 	[%rd30+48], %fd152;
$L__BB11_18:
	add.s32 	%r21, %r20, 128;
	setp.ge.s32 	%p14, %r21, %r4;
	@%p14 bra 	$L__BB11_20;
	mul.wide.s32 	%rd31, %r21, 56;
	add.s64 	%rd32, %rd6, %rd31;
	ld.global.f64 	%fd165, [%rd32];
	ld.global.f64 	%fd166, [%rd32+8];
	ld.global.f64 	%fd167, [%rd32+16];
	ld.global.f64 	%fd168, [%rd32+24];
	ld.global.f64 	%fd169, [%rd32+32];
	ld.global.f64 	%fd170, [%rd32+40];
	ld.global.f64 	%fd171, [%rd32+48];
	sub.f64 	%fd172, %fd169, %fd165;
	mul.f64 	%fd173, %fd5, %fd172;
	fma.rn.f64 	%fd174, %fd167, 0d3FE753F7CED91687, %fd173;
	sub.f64 	%fd175, %fd11, %fd165;
	fma.rn.f64 	%fd176, %fd6, %fd175, %fd174;
	sub.f64 	%fd177, %fd170, %fd166;
	mul.f64 	%fd178, %fd5, %fd177;
	fma.rn.f64 	%fd179, %fd168, 0d3FE753F7CED91687, %fd178;
	sub.f64 	%fd180, %fd12, %fd166;
	fma.rn.f64 	%fd181, %fd6, %fd180, %fd179;
	add.f64 	%fd182, %fd165, %fd176;
	add.f64 	%fd183, %fd166, %fd181;
	add.s64 	%rd33, %rd7, %rd31;
	st.global.f64 	[%rd33], %fd182;
	st.global.f64 	[%rd33+8], %fd183;
	st.global.f64 	[%rd33+16], %fd176;
	st.global.f64 	[%rd33+24], %fd181;
	st.global.f64 	[%rd33+32], %fd169;
	st.global.f64 	[%rd33+40], %fd170;
	st.global.f64 	[%rd33+48], %fd171;
$L__BB11_20:
	add.s32 	%r22, %r20, 256;
	setp.ge.s32 	%p15, %r22, %r4;
	@%p15 bra 	$L__BB11_22;
	mul.wide.s32 	%rd34, %r22, 56;
	add.s64 	%rd35, %rd6, %rd34;
	ld.global.f64 	%fd184, [%rd35];
	ld.global.f64 	%fd185, [%rd35+8];
	ld.global.f64 	%fd186, [%rd35+16];
	ld.global.f64 	%fd187, [%rd35+24];
	ld.global.f64 	%fd188, [%rd35+32];
	ld.global.f64 	%fd189, [%rd35+40];
	ld.global.f64 	%fd190, [%rd35+48];
	sub.f64 	%fd191, %fd188, %fd184;
	mul.f64 	%fd192, %fd5, %fd191;
	fma.rn.f64 	%fd193, %fd186, 0d3FE753F7CED91687, %fd192;
	sub.f64 	%fd194, %fd11, %fd184;
	fma.rn.f64 	%fd195, %fd6, %fd194, %fd193;
	sub.f64 	%fd196, %fd189, %fd185;
	mul.f64 	%fd197, %fd5, %fd196;
	fma.rn.f64 	%fd198, %fd187, 0d3FE753F7CED91687, %fd197;
	sub.f64 	%fd199, %fd12, %fd185;
	fma.rn.f64 	%fd200, %fd6, %fd199, %fd198;
	add.f64 	%fd201, %fd184, %fd195;
	add.f64 	%fd202, %fd185, %fd200;
	add.s64 	%rd36, %rd7, %rd34;
	st.global.f64 	[%rd36], %fd201;
	st.global.f64 	[%rd36+8], %fd202;
	st.global.f64 	[%rd36+16], %fd195;
	st.global.f64 	[%rd36+24], %fd200;
	st.global.f64 	[%rd36+32], %fd188;
	st.global.f64 	[%rd36+40], %fd189;
	st.global.f64 	[%rd36+48], %fd190;
$L__BB11_22:
	add.s32 	%r23, %r20, 384;
	setp.ge.s32 	%p16, %r23, %r4;
	@%p16 bra 	$L__BB11_24;
	mul.wide.s32 	%rd37, %r23, 56;
	add.s64 	%rd38, %rd6, %rd37;
	ld.global.f64 	%fd203, [%rd38];
	ld.global.f64 	%fd204, [%rd38+8];
	ld.global.f64 	%fd205, [%rd38+16];
	ld.global.f64 	%fd206, [%rd38+24];
	ld.global.f64 	%fd207, [%rd38+32];
	ld.global.f64 	%fd208, [%rd38+40];
	ld.global.f64 	%fd209, [%rd38+48];
	sub.f64 	%fd210, %fd207, %fd203;
	mul.f64 	%fd211, %fd5, %fd210;
	fma.rn.f64 	%fd212, %fd205, 0d3FE753F7CED91687, %fd211;
	sub.f64 	%fd213, %fd11, %fd203;
	fma.rn.f64 	%fd214, %fd6, %fd213, %fd212;
	sub.f64 	%fd215, %fd208, %fd204;
	mul.f64 	%fd216, %fd5, %fd215;
	fma.rn.f64 	%fd217, %fd206, 0d3FE753F7CED91687, %fd216;
	sub.f64 	%fd218, %fd12, %fd204;
	fma.rn.f64 	%fd219, %fd6, %fd218, %fd217;
	add.f64 	%fd220, %fd203, %fd214;
	add.f64 	%fd221, %fd204, %fd219;
	add.s64 	%rd39, %rd7, %rd37;
	st.global.f64 	[%rd39], %fd220;
	st.global.f64 	[%rd39+8], %fd221;
	st.global.f64 	[%rd39+16], %fd214;
	st.global.f64 	[%rd39+24], %fd219;
	st.global.f64 	[%rd39+32], %fd207;
	st.global.f64 	[%rd39+40], %fd208;
	st.global.f64 	[%rd39+48], %fd209;
$L__BB11_24:
	add.s32 	%r53, %r53, 4;
	setp.ne.s32 	%p17, %r53, %r54;
	@%p17 bra 	$L__BB11_16;
$L__BB11_25:
	setp.eq.s32 	%p18, %r12, 0;
	@%p18 bra 	$L__BB11_35;
	setp.eq.s32 	%p19, %r12, 1;
	@%p19 bra 	$L__BB11_32;
	shl.b32 	%r47, %r54, 7;
	add.s32 	%r26, %r47, %r6;
	setp.ge.s32 	%p20, %r26, %r4;
	@%p20 bra 	$L__BB11_29;
	mul.wide.s32 	%rd40, %r26, 56;
	add.s64 	%rd41, %rd6, %rd40;
	ld.global.f64 	%fd222, [%rd41];
	ld.global.f64 	%fd223, [%rd41+8];
	ld.global.f64 	%fd224, [%rd41+16];
	ld.global.f64 	%fd225, [%rd41+24];
	ld.global.f64 	%fd226, [%rd41+32];
	ld.global.f64 	%fd227, [%rd41+40];
	ld.global.f64 	%fd228, [%rd41+48];
	sub.f64 	%fd229, %fd226, %fd222;
	mul.f64 	%fd230, %fd5, %fd229;
	fma.rn.f64 	%fd231, %fd224, 0d3FE753F7CED91687, %fd230;
	sub.f64 	%fd232, %fd11, %fd222;
	fma.rn.f64 	%fd233, %fd6, %fd232, %fd231;
	sub.f64 	%fd234, %fd227, %fd223;
	mul.f64 	%fd235, %fd5, %fd234;
	fma.rn.f64 	%fd236, %fd225, 0d3FE753F7CED91687, %fd235;
	sub.f64 	%fd237, %fd12, %fd223;
	fma.rn.f64 	%fd238, %fd6, %fd237, %fd236;
	add.f64 	%fd239, %fd222, %fd233;
	add.f64 	%fd240, %fd223, %fd238;
	add.s64 	%rd42, %rd7, %rd40;
	st.global.f64 	[%rd42], %fd239;
	st.global.f64 	[%rd42+8], %fd240;
	st.global.f64 	[%rd42+16], %fd233;
	st.global.f64 	[%rd42+24], %fd238;
	st.global.f64 	[%rd42+32], %fd226;
	st.global.f64 	[%rd42+40], %fd227;
	st.global.f64 	[%rd42+48], %fd228;
$L__BB11_29:
	add.s32 	%r27, %r26, 128;
	setp.ge.s32 	%p21, %r27, %r4;
	@%p21 bra 	$L__BB11_31;
	mul.wide.s32 	%rd43, %r27, 56;
	add.s64 	%rd44, %rd6, %rd43;
	ld.global.f64 	%fd241, [%rd44];
	ld.global.f64 	%fd242, [%rd44+8];
	ld.global.f64 	%fd243, [%rd44+16];
	ld.global.f64 	%fd244, [%rd44+24];
	ld.global.f64 	%fd245, [%rd44+32];
	ld.global.f64 	%fd246, [%rd44+40];
	ld.global.f64 	%fd247, [%rd44+48];
	sub.f64 	%fd248, %fd245, %fd241;
	mul.f64 	%fd249, %fd5, %fd248;
	fma.rn.f64 	%fd250, %fd243, 0d3FE753F7CED91687, %fd249;
	sub.f64 	%fd251, %fd11, %fd241;
	fma.rn.f64 	%fd252, %fd6, %fd251, %fd250;
	sub.f64 	%fd253, %fd246, %fd242;
	mul.f64 	%fd254, %fd5, %fd253;
	fma.rn.f64 	%fd255, %fd244, 0d3FE753F7CED91687, %fd254;
	sub.f64 	%fd256, %fd12, %fd242;
	fma.rn.f64 	%fd257, %fd6, %fd256, %fd255;
	add.f64 	%fd258, %fd241, %fd252;
	add.f64 	%fd259, %fd242, %fd257;
	add.s64 	%rd45, %rd7, %rd43;
	st.global.f64 	[%rd45], %fd258;
	st.global.f64 	[%rd45+8], %fd259;
	st.global.f64 	[%rd45+16], %fd252;
	st.global.f64 	[%rd45+24], %fd257;
	st.global.f64 	[%rd45+32], %fd245;
	st.global.f64 	[%rd45+40], %fd246;
	st.global.f64 	[%rd45+48], %fd247;
$L__BB11_31:
	add.s32 	%r54, %r54, 2;
$L__BB11_32:
	and.b32  	%r48, %r34, 1;
	setp.eq.b32 	%p22, %r48, 1;
	not.pred 	%p23, %p22;
	@%p23 bra 	$L__BB11_35;
	shl.b32 	%r49, %r54, 7;
	add.s32 	%r30, %r49, %r6;
	setp.ge.s32 	%p24, %r30, %r4;
	@%p24 bra 	$L__BB11_35;
	mul.wide.s32 	%rd46, %r30, 56;
	add.s64 	%rd47, %rd6, %rd46;
	ld.global.f64 	%fd260, [%rd47];
	ld.global.f64 	%fd261, [%rd47+8];
	ld.global.f64 	%fd262, [%rd47+16];
	ld.global.f64 	%fd263, [%rd47+24];
	ld.global.f64 	%fd264, [%rd47+32];
	ld.global.f64 	%fd265, [%rd47+40];
	ld.global.f64 	%fd266, [%rd47+48];
	sub.f64 	%fd267, %fd264, %fd260;
	mul.f64 	%fd268, %fd5, %fd267;
	fma.rn.f64 	%fd269, %fd262, 0d3FE753F7CED91687, %fd268;
	sub.f64 	%fd270, %fd11, %fd260;
	fma.rn.f64 	%fd271, %fd6, %fd270, %fd269;
	sub.f64 	%fd272, %fd265, %fd261;
	mul.f64 	%fd273, %fd5, %fd272;
	fma.rn.f64 	%fd274, %fd263, 0d3FE753F7CED91687, %fd273;
	sub.f64 	%fd275, %fd12, %fd261;
	fma.rn.f64 	%fd276, %fd6, %fd275, %fd274;
	add.f64 	%fd277, %fd260, %fd271;
	add.f64 	%fd278, %fd261, %fd276;
	add.s64 	%rd48, %rd7, %rd46;
	st.global.f64 	[%rd48], %fd277;
	st.global.f64 	[%rd48+8], %fd278;
	st.global.f64 	[%rd48+16], %fd271;
	st.global.f64 	[%rd48+24], %fd276;
	st.global.f64 	[%rd48+32], %fd264;
	st.global.f64 	[%rd48+40], %fd265;
	st.global.f64 	[%rd48+48], %fd266;
$L__BB11_35:
	ret;

}
	// .globl	_ZN3cub18CUB_300001_SM_10006detail9transform16transform_kernelINS2_10policy_hubILb1EN4cuda3std3__45tupleIJN6thrust24THRUST_300001_SM_1000_NS6detail15normal_iteratorINSA_10device_ptrI8ParticleEEEEEEEE10policy1000El25UpdateVelocityAndPositionSG_JPSE_EEEvT0_iT1_T2_DpNS2_10kernel_argIT3_EE
.visible .entry _ZN3cub18CUB_300001_SM_10006detail9transform16transform_kernelINS2_10policy_hubILb1EN4cuda3std3__45tupleIJN6thrust24THRUST_300001_SM_1000_NS6detail15normal_iteratorINSA_10device_ptrI8ParticleEEEEEEEE10policy1000El25UpdateVelocityAndPositionSG_JPSE_EEEvT0_iT1_T2_DpNS2_10kernel_argIT3_EE(
	.param .u64 _ZN3cub18CUB_300001_SM_10006detail9transform16transform_kernelINS2_10policy_hubILb1EN4cuda3std3__45tupleIJN6thrust24THRUST_300001_SM_1000_NS6detail15normal_iteratorINSA_10device_ptrI8ParticleEEEEEEEE10policy1000El25UpdateVelocityAndPositionSG_JPSE_EEEvT0_iT1_T2_DpNS2_10kernel_argIT3_EE_param_0,
	.param .u32 _ZN3cub18CUB_300001_SM_10006detail9transform16transform_kernelINS2_10policy_hubILb1EN4cuda3std3__45tupleIJN6thrust24THRUST_300001_SM_1000_NS6detail15normal_iteratorINSA_10device_ptrI8ParticleEEEEEEEE10policy1000El25UpdateVelocityAndPositionSG_JPSE_EEEvT0_iT1_T2_DpNS2_10kernel_argIT3_EE_param_1,
	.param .align 8 .b8 _ZN3cub18CUB_300001_SM_10006detail9transform16transform_kernelINS2_10policy_hubILb1EN4cuda3std3__45tupleIJN6thrust24THRUST_300001_SM_1000_NS6detail15normal_iteratorINSA_10device_ptrI8ParticleEEEEEEEE10policy1000El25UpdateVelocityAndPositionSG_JPSE_EEEvT0_iT1_T2_DpNS2_10kernel_argIT3_EE_param_2[32],
	.param .align 8 .b8 _ZN3cub18CUB_300001_SM_10006detail9transform16transform_kernelINS2_10policy_hubILb1EN4cuda3std3__45tupleIJN6thrust24THRUST_300001_SM_1000_NS6detail15normal_iteratorINSA_10device_ptrI8ParticleEEEEEEEE10policy1000El25UpdateVelocityAndPositionSG_JPSE_EEEvT0_iT1_T2_DpNS2_10kernel_argIT3_EE_param_3[8],
	.param .align 8 .b8 _ZN3cub18CUB_300001_SM_10006detail9transform16transform_kernelINS2_10policy_hubILb1EN4cuda3std3__45tupleIJN6thrust24THRUST_300001_SM_1000_NS6detail15normal_iteratorINSA_10device_ptrI8ParticleEEEEEEEE10policy1000El25UpdateVelocityAndPositionSG_JPSE_EEEvT0_iT1_T2_DpNS2_10kernel_argIT3_EE_param_4[16]
)
.maxntid 128
{
	.reg .pred 	%p<25>;
	.reg .b32 	%r<55>;
	.reg .b64 	%rd<54>;
	.reg .b64 	%fd<279>;

	ld.param.f64 	%fd12, [_ZN3cub18CUB_300001_SM_10006detail9transform16transform_kernelINS2_10policy_hubILb1EN4cuda3std3__45tupleIJN6thrust24THRUST_300001_SM_1000_NS6detail15normal_iteratorINSA_10device_ptrI8ParticleEEEEEEEE10policy1000El25UpdateVelocityAndPositionSG_JPSE_EEEvT0_iT1_T2_DpNS2_10kernel_argIT3_EE_param_2+24];
	ld.param.f64 	%fd11, [_ZN3cub18CUB_300001_SM_10006detail9transform16transform_kernelINS2_10policy_hubILb1EN4cuda3std3__45tupleIJN6thrust24THRUST_300001_SM_1000_NS6detail15normal_iteratorINSA_10device_ptrI8ParticleEEEEEEEE10policy1000El25UpdateVelocityAndPositionSG_JPSE_EEEvT0_iT1_T2_DpNS2_10kernel_argIT3_EE_param_2+16];
	ld.param.f64 	%fd10, [_ZN3cub18CUB_300001_SM_10006detail9transform16transform_kernelINS2_10policy_hubILb1EN4cuda3std3__45tupleIJN6thrust24THRUST_300001_SM_1000_NS6detail15normal_iteratorINSA_10device_ptrI8ParticleEEEEEEEE10policy1000El25UpdateVelocityAndPositionSG_JPSE_EEEvT0_iT1_T2_DpNS2_10kernel_argIT3_EE_param_2+8];
	ld.param.f64 	%fd9, [_ZN3cub18CUB_300001_SM_10006detail9transform16transform_kernelINS2_10policy_hubILb1EN4cuda3std3__45tupleIJN6thrust24THRUST_300001_SM_1000_NS6detail15normal_iteratorINSA_10device_ptrI8ParticleEEEEEEEE10policy1000El25UpdateVelocityAndPositionSG_JPSE_EEEvT0_iT1_T2_DpNS2_10kernel_argIT3_EE_param_2];
	ld.param.u64 	%rd11, [_ZN3cub18CUB_300001_SM_10006detail9transform16transform_kernelINS2_10policy_hubILb1EN4cuda3std3__45tupleIJN6thrust24THRUST_300001_SM_1000_NS6detail15normal_iteratorINSA_10device_ptrI8ParticleEEEEEEEE10policy1000El25UpdateVelocityAndPositionSG_JPSE_EEEvT0_iT1_T2_DpNS2_10kernel_argIT3_EE_param_0];
	ld.param.u64 	%rd12, [_ZN3cub18CUB_300001_SM_10006detail9transform16transform_kernelINS2_10policy_hubILb1EN4cuda3std3__45tupleIJN6thrust24THRUST_300001_SM_1000_NS6detail15normal_iteratorINSA_10device_ptrI8ParticleEEEEEEEE10policy1000El25UpdateVelocityAndPositionSG_JPSE_EEEvT0_iT1_T2_DpNS2_10kernel_argIT3_EE_param_4];
	ld.param.u64 	%rd13, [_ZN3cub18CUB_300001_SM_10006detail9transform16transform_kernelINS2_10policy_hubILb1EN4cuda3std3__45tupleIJN6thrust24THRUST_300001_SM_1000_NS6detail15normal_iteratorINSA_10device_ptrI8ParticleEEEEEEEE10policy1000El25UpdateVelocityAndPositionSG_JPSE_EEEvT0_iT1_T2_DpNS2_10kernel_argIT3_EE_param_3];
	ld.param.u32 	%r32, [_ZN3cub18CUB_300001_SM_10006detail9transform16transform_kernelINS2_10policy_hubILb1EN4cuda3std3__45tupleIJN6thrust24THRUST_300001_SM_1000_NS6detail15normal_iteratorINSA_10device_ptrI8ParticleEEEEEEEE10policy1000El25UpdateVelocityAndPositionSG_JPSE_EEEvT0_iT1_T2_DpNS2_10kernel_argIT3_EE_param_1];
	cvta.to.global.u64 	%rd1, %rd13;
	cvta.to.global.u64 	%rd2, %rd12;
	shl.b32 	%r1, %r32, 7;
	mov.u32 	%r33, %ctaid.x;
	cvt.u64.u32 	%rd14, %r33;
	cvt.s64.s32 	%rd15, %r1;
	mul.lo.s64 	%rd3, %rd15, %rd14;
	sub.s64 	%rd16, %rd11, %rd3;
	min.s64 	%rd17, %rd16, %rd15;
	cvt.u32.u64 	%r2, %rd17;
	mul.lo.s32 	%r3, %r2, 56;
	mov.u32 	%r4, %tid.x;
	shl.b32 	%r47, %r4, 7;
	setp.ge.s32 	%p1, %r47, %r3;
	@%p1 bra 	$L__BB12_3;
	mad.lo.s64 	%rd18, %rd3, 56, %rd2;
	mul.wide.u32 	%rd19, %r4, 128;
	add.s64 	%rd53, %rd18, %rd19;
$L__BB12_2:
	.pragma "nounroll";
	// begin inline asm
	prefetch.global.L2 [%rd53];
	// end inline asm
	add.s32 	%r47, %r47, 16384;
	add.s64 	%rd53, %rd53, 16384;
	setp.lt.s32 	%p2, %r47, %r3;
	@%p2 bra 	$L__BB12_2;
$L__BB12_3:
	mul.lo.s64 	%rd21, %rd3, 56;
	add.s64 	%rd7, %rd2, %rd21;
	add.s64 	%rd8, %rd1, %rd21;
	setp.eq.s32 	%p3, %r1, %r2;
	@%p3 bra 	$L__BB12_26;
	setp.lt.s32 	%p4, %r32, 1;
	@%p4 bra 	$L__BB12_35;
	mul.f64 	%fd3, %fd9, 0d3FF7D70A3D70A3D7;
	mul.f64 	%fd4, %fd10, 0d3FF7D70A3D70A3D7;
	and.b32  	%r8, %r32, 3;
	setp.lt.u32 	%p5, %r32, 4;
	mov.b32 	%r53, 0;
	@%p5 bra 	$L__BB12_16;
	and.b32  	%r53, %r32, 2147483644;
	mov.b32 	%r50, 0;
$L__BB12_7:
	.pragma "nounroll";
	shl.b32 	%r36, %r50, 7;
	add.s32 	%r18, %r36, %r4;
	setp.ge.s32 	%p6, %r18, %r2;
	@%p6 bra 	$L__BB12_9;
	mul.wide.s32 	%rd22, %r18, 56;
	add.s64 	%rd23, %rd7, %rd22;
	ld.global.f64 	%fd13, [%rd23];
	ld.global.f64 	%fd14, [%rd23+8];
	ld.global.f64 	%fd15, [%rd23+16];
	ld.global.f64 	%fd16, [%rd23+24];
	ld.global.f64 	%fd17, [%rd23+32];
	ld.global.f64 	%fd18, [%rd23+40];
	ld.global.f64 	%fd19, [%rd23+48];
	sub.f64 	%fd20, %fd17, %fd13;
	mul.f64 	%fd21, %fd3, %fd20;
	fma.rn.f64 	%fd22, %fd15, 0d3FE753F7CED91687, %fd21;
	sub.f64 	%fd23, %fd11, %fd13;
	fma.rn.f64 	%fd24, %fd4, %fd23, %fd22;
	sub.f64 	%fd25, %fd18, %fd14;
	mul.f64 	%fd26, %fd3, %fd25;
	fma.rn.f64 	%fd27, %fd16, 0d3FE753F7CED91687, %fd26;
	sub.f64 	%fd28, %fd12, %fd14;
	fma.rn.f64 	%fd29, %fd4, %fd28, %fd27;
	add.f64 	%fd30, %fd13, %fd24;
	add.f64 	%fd31, %fd14, %fd29;
	add.s64 	%rd24, %rd8, %rd22;
	st.global.f64 	[%rd24], %fd30;
	st.global.f64 	[%rd24+8], %fd31;
	st.global.f64 	[%rd24+16], %fd24;
	st.global.f64 	[%rd24+24], %fd29;
	st.global.f64 	[%rd24+32], %fd17;
	st.global.f64 	[%rd24+40], %fd18;
	st.global.f64 	[%rd24+48], %fd19;
$L__BB12_9:
	add.s32 	%r19, %r18, 128;
	setp.ge.s32 	%p7, %r19, %r2;
	@%p7 bra 	$L__BB12_11;
	mul.wide.s32 	%rd25, %r19, 56;
	add.s64 	%rd26, %rd7, %rd25;
	ld.global.f64 	%fd32, [%rd26];
	ld.global.f64 	%fd33, [%rd26+8];
	ld.global.f64 	%fd34, [%rd26+16];
	ld.global.f64 	%fd35, [%rd26+24];
	ld.global.f64 	%fd36, [%rd26+32];
	ld.global.f64 	%fd37, [%rd26+40];
	ld.global.f64 	%fd38, [%rd26+48];
	sub.f64 	%fd39, %fd36, %fd32;
	mul.f64 	%fd40, %fd3, %fd39;
	fma.rn.f64 	%fd41, %fd34, 0d3FE753F7CED91687, %fd40;
	sub.f64 	%fd42, %fd11, %fd32;
	fma.rn.f64 	%fd43, %fd4, %fd42, %fd41;
	sub.f64 	%fd44, %fd37, %fd33;
	mul.f64 	%fd45, %fd3, %fd44;
	fma.rn.f64 	%fd46, %fd35, 0d3FE753F7CED91687, %fd45;
	sub.f64 	%fd47, %fd12, %fd33;
	fma.rn.f64 	%fd48, %fd4, %fd47, %fd46;
	add.f64 	%fd49, %fd32, %fd43;
	add.f64 	%fd50, %fd33, %fd48;
	add.s64 	%rd27, %rd8, %rd25;
	st.global.f64 	[%rd27], %fd49;
	st.global.f64 	[%rd27+8], %fd50;
	st.global.f64 	[%rd27+16], %fd43;
	st.global.f64 	[%rd27+24], %fd48;
	st.global.f64 	[%rd27+32], %fd36;
	st.global.f64 	[%rd27+40], %fd37;
	st.global.f64 	[%rd27+48], %fd38;
$L__BB12_11:
	add.s32 	%r20, %r18, 256;
	setp.ge.s32 	%p8, %r20, %r2;
	@%p8 bra 	$L__BB12_13;
	mul.wide.s32 	%rd28, %r20, 56;
	add.s64 	%rd29, %rd7, %rd28;
	ld.global.f64 	%fd51, [%rd29];
	ld.global.f64 	%fd52, [%rd29+8];
	ld.global.f64 	%fd53, [%rd29+16];
	ld.global.f64 	%fd54, [%rd29+24];
	ld.global.f64 	%fd55, [%rd29+32];
	ld.global.f64 	%fd56, [%rd29+40];
	ld.global.f64 	%fd57, [%rd29+48];
	sub.f64 	%fd58, %fd55, %fd51;
	mul.f64 	%fd59, %fd3, %fd58;
	fma.rn.f64 	%fd60, %fd53, 0d3FE753F7CED91687, %fd59;
	sub.f64 	%fd61, %fd11, %fd51;
	fma.rn.f64 	%fd62, %fd4, %fd61, %fd60;
	sub.f64 	%fd63, %fd56, %fd52;
	mul.f64 	%fd64, %fd3, %fd63;
	fma.rn.f64 	%fd65, %fd54, 0d3FE753F7CED91687, %fd64;
	sub.f64 	%fd66, %fd12, %fd52;
	fma.rn.f64 	%fd67, %fd4, %fd66, %fd65;
	add.f64 	%fd68, %fd51, %fd62;
	add.f64 	%fd69, %fd52, %fd67;
	add.s64 	%rd30, %rd8, %rd28;
	st.global.f64 	[%rd30], %fd68;
	st.global.f64 	[%rd30+8], %fd69;
	st.global.f64 	[%rd30+16], %fd62;
	st.global.f64 	[%rd30+24], %fd67;
	st.global.f64 	[%rd30+32], %fd55;
	st.global.f64 	[%rd30+40], %fd56;
	st.global.f64 	[%rd30+48], %fd57;
$L__BB12_13:
	add.s32 	%r21, %r18, 384;
	setp.ge.s32 	%p9, %r21, %r2;
	@%p9 bra 	$L__BB12_15;
	mul.wide.s32 	%rd31, %r21, 56;
	add.s64 	%rd32, %rd7, %rd31;
	ld.global.f64 	%fd70, [%rd32];
	ld.global.f64 	%fd71, [%rd32+8];
	ld.global.f64 	%fd72, [%rd32+16];
	ld.global.f64 	%fd73, [%rd32+24];
	ld.global.f64 	%fd74, [%rd32+32];
	ld.global.f64 	%fd75, [%rd32+40];
	ld.global.f64 	%fd76, [%rd32+48];
	sub.f64 	%fd77, %fd74, %fd70;
	mul.f64 	%fd78, %fd3, %fd77;
	fma.rn.f64 	%fd79, %fd72, 0d3FE753F7CED91687, %fd78;
	sub.f64 	%fd80, %fd11, %fd70;
	fma.rn.f64 	%fd81, %fd4, %fd80, %fd79;
	sub.f64 	%fd82, %fd75, %fd71;
	mul.f64 	%fd83, %fd3, %fd82;
	fma.rn.f64 	%fd84, %fd73, 0d3FE753F7CED91687, %fd83;
	sub.f64 	%fd85, %fd12, %fd71;
	fma.rn.f64 	%fd86, %fd4, %fd85, %fd84;
	add.f64 	%fd87, %fd70, %fd81;
	add.f64 	%fd88, %fd71, %fd86;
	add.s64 	%rd33, %rd8, %rd31;
	st.global.f64 	[%rd33], %fd87;
	st.global.f64 	[%rd33+8], %fd88;
	st.global.f64 	[%rd33+16], %fd81;
	st.global.f64 	[%rd33+24], %fd86;
	st.global.f64 	[%rd33+32], %fd74;
	st.global.f64 	[%rd33+40], %fd75;
	st.global.f64 	[%rd33+48], %fd76;
$L__BB12_15:
	add.s32 	%r50, %r50, 4;
	setp.eq.s32 	%p10, %r50, %r53;
	@%p10 bra 	$L__BB12_16;
	bra.uni 	$L__BB12_7;
$L__BB12_16:
	setp.eq.s32 	%p11, %r8, 0;
	@%p11 bra 	$L__BB12_35;
	setp.eq.s32 	%p12, %r8, 1;
	@%p12 bra 	$L__BB12_23;
	shl.b32 	%r37, %r53, 7;
	add.s32 	%r27, %r37, %r4;
	setp.ge.s32 	%p13, %r27, %r2;
	@%p13 bra 	$L__BB12_20;
	mul.wide.s32 	%rd34, %r27, 56;
	add.s64 	%rd35, %rd7, %rd34;
	ld.global.f64 	%fd89, [%rd35];
	ld.global.f64 	%fd90, [%rd35+8];
	ld.global.f64 	%fd91, [%rd35+16];
	ld.global.f64 	%fd92, [%rd35+24];
	ld.global.f64 	%fd93, [%rd35+32];
	ld.global.f64 	%fd94, [%rd35+40];
	ld.global.f64 	%fd95, [%rd35+48];
	sub.f64 	%fd96, %fd93, %fd89;
	mul.f64 	%fd97, %fd3, %fd96;
	fma.rn.f64 	%fd98, %fd91, 0d3FE753F7CED91687, %fd97;
	sub.f64 	%fd99, %fd11, %fd89;
	fma.rn.f64 	%fd100, %fd4, %fd99, %fd98;
	sub.f64 	%fd101, %fd94, %fd90;
	mul.f64 	%fd102, %fd3, %fd101;
	fma.rn.f64 	%fd103, %fd92, 0d3FE753F7CED91687, %fd102;
	sub.f64 	%fd104, %fd12, %fd90;
	fma.rn.f64 	%fd105, %fd4, %fd104, %fd103;
	add.f64 	%fd106, %fd89, %fd100;
	add.f64 	%fd107, %fd90, %fd105;
	add.s64 	%rd36, %rd8, %rd34;
	st.global.f64 	[%rd36], %fd106;
	st.global.f64 	[%rd36+8], %fd107;
	st.global.f64 	[%rd36+16], %fd100;
	st.global.f64 	[%rd36+24], %fd105;
	st.global.f64 	[%rd36+32], %fd93;
	st.global.f64 	[%rd36+40], %fd94;
	st.global.f64 	[%rd36+48], %fd95;
$L__BB12_20:
	add.s32 	%r28, %r27, 128;
	setp.ge.s32 	%p14, %r28, %r2;
	@%p14 bra 	$L__BB12_22;
	mul.wide.s32 	%rd37, %r28, 56;
	add.s64 	%rd38, %rd7, %rd37;
	ld.global.f64 	%fd108, [%rd38];
	ld.global.f64 	%fd109, [%rd38+8];
	ld.global.f64 	%fd110, [%rd38+16];
	ld.global.f64 	%fd111, [%rd38+24];
	ld.global.f64 	%fd112, [%rd38+32];
	ld.global.f64 	%fd113, [%rd38+40];
	ld.global.f64 	%fd114, [%rd38+48];
	sub.f64 	%fd115, %fd112, %fd108;
	mul.f64 	%fd116, %fd3, %fd115;
	fma.rn.f64 	%fd117, %fd110, 0d3FE753F7CED91687, %fd116;
	sub.f64 	%fd118, %fd11, %fd108;
	fma.rn.f64 	%fd119, %fd4, %fd118, %fd117;
	sub.f64 	%fd120, %fd113, %fd109;
	mul.f64 	%fd121, %fd3, %fd120;
	fma.rn.f64 	%fd122, %fd111, 0d3FE753F7CED91687, %fd121;
	sub.f64 	%fd123, %fd12, %fd109;
	fma.rn.f64 	%fd124, %fd4, %fd123, %fd122;
	add.f64 	%fd125, %fd108, %fd119;
	add.f64 	%fd126, %fd109, %fd124;
	add.s64 	%rd39, %rd8, %rd37;
	st.global.f64 	[%rd39], %fd125;
	st.global.f64 	[%rd39+8], %fd126;
	st.global.f64 	[%rd39+16], %fd119;
	st.global.f64 	[%rd39+24], %fd124;
	st.global.f64 	[%rd39+32], %fd112;
	st.global.f64 	[%rd39+40], %fd113;
	st.global.f64 	[%rd39+48], %fd114;
$L__BB12_22:
	add.s32 	%r53, %r53, 2;
$L__BB12_23:
	and.b32  	%r38, %r32, 1;
	setp.eq.b32 	%p15, %r38, 1;
	not.pred 	%p16, %p15;
	@%p16 bra 	$L__BB12_35;
	shl.b32 	%r39, %r53, 7;
	add.s32 	%r31, %r39, %r4;
	setp.ge.s32 	%p17, %r31, %r2;
	@%p17 bra 	$L__BB12_35;
	mul.wide.s32 	%rd40, %r31, 56;
	add.s64 	%rd41, %rd7, %rd40;
	ld.global.f64 	%fd127, [%rd41];
	ld.global.f64 	%fd128, [%rd41+8];
	ld.global.f64 	%fd129, [%rd41+16];
	ld.global.f64 	%fd130, [%rd41+24];
	ld.global.f64 	%fd131, [%rd41+32];
	ld.global.f64 	%fd132, [%rd41+40];
	ld.global.f64 	%fd133, [%rd41+48];
	sub.f64 	%fd134, %fd131, %fd127;
	mul.f64 	%fd135, %fd3, %fd134;
	fma.rn.f64 	%fd136, %fd129, 0d3FE753F7CED91687, %fd135;
	sub.f64 	%fd137, %fd11, %fd127;
	fma.rn.f64 	%fd138, %fd4, %fd137, %fd136;
	sub.f64 	%fd139, %fd132, %fd128;
	mul.f64 	%fd140, %fd3, %fd139;
	fma.rn.f64 	%fd141, %fd130, 0d3FE753F7CED91687, %fd140;
	sub.f64 	%fd142, %fd12, %fd128;
	fma.rn.f64 	%fd143, %fd4, %fd142, %fd141;
	add.f64 	%fd144, %fd127, %fd138;
	add.f64 	%fd145, %fd128, %fd143;
	add.s64 	%rd42, %rd8, %rd40;
	st.global.f64 	[%rd42], %fd144;
	st.global.f64 	[%rd42+8], %fd145;
	st.global.f64 	[%rd42+16], %fd138;
	st.global.f64 	[%rd42+24], %fd143;
	st.global.f64 	[%rd42+32], %fd131;
	st.global.f64 	[%rd42+40], %fd132;
	st.global.f64 	[%rd42+48], %fd133;
	bra.uni 	$L__BB12_35;
$L__BB12_26:
	setp.lt.s32 	%p18, %r32, 1;
	@%p18 bra 	$L__BB12_35;
	mul.f64 	%fd5, %fd9, 0d3FF7D70A3D70A3D7;
	mul.f64 	%fd6, %fd10, 0d3FF7D70A3D70A3D7;
	and.b32  	%r10, %r32, 3;
	setp.lt.u32 	%p19, %r32, 4;
	mov.b32 	%r52, 0;
	@%p19 bra 	$L__BB12_30;
	and.b32  	%r52, %r32, 2147483644;
	neg.s32 	%r49, %r52;
	mad.lo.s64 	%rd43, %rd3, 56, 14336;
	add.s64 	%rd9, %rd2, %rd43;
	add.s64 	%rd10, %rd1, %rd43;
	mov.u32 	%r48, %r4;
$L__BB12_29:
	.pragma "nounroll";
	mul.wide.s32 	%rd44, %r48, 56;
	add.s64 	%rd45, %rd9, %rd44;
	add.s64 	%rd46, %rd10, %rd44;
	ld.global.f64 	%fd146, [%rd45+-14336];
	ld.global.f64 	%fd147, [%rd45+-14328];
	ld.global.f64 	%fd148, [%rd45+-14320];
	ld.global.f64 	%fd149, [%rd45+-14312];
	ld.global.f64 	%fd150, [%rd45+-14304];
	ld.global.f64 	%fd151, [%rd45+-14296];
	ld.global.f64 	%fd152, [%rd45+-14288];
	sub.f64 	%fd153, %fd150, %fd146;
	mul.f64 	%fd154, %fd5, %fd153;
	fma.rn.f64 	%fd155, %fd148, 0d3FE753F7CED91687, %fd154;
	sub.f64 	%fd156, %fd11, %fd146;
	fma.rn.f64 	%fd157, %fd6, %fd156, %fd155;
	sub.f64 	%fd158, %fd151, %fd147;
	mul.f64 	%fd159, %fd5, %fd158;
	fma.rn.f64 	%fd160, %fd149, 0d3FE753F7CED91687, %fd159;
	sub.f64 	%fd161, %fd12, %fd147;
	fma.rn.f64 	%fd162, %fd6, %fd161, %fd160;
	add.f64 	%fd163, %fd146, %fd157;
	add.f64 	%fd164, %fd147, %fd162;
	st.global.f64 	[%rd46+-14336], %fd163;
	st.global.f64 	[%rd46+-14328], %fd164;
	st.global.f64 	[%rd46+-14320], %fd157;
	st.global.f64 	[%rd46+-14312], %fd162;
	st.global.f64 	[%rd46+-14304], %fd150;
	st.global.f64 	[%rd46+-14296], %fd151;
	st.global.f64 	[%rd46+-14288], %fd152;
	ld.global.f64 	%fd165, [%rd45+-7168];
	ld.global.f64 	%fd166, [%rd45+-7160];
	ld.global.f64 	%fd167, [%rd45+-7152];
	ld.global.f64 	%fd168, [%rd45+-7144];
	ld.global.f64 	%fd169, [%rd45+-7136];
	ld.global.f64 	%fd170, [%rd45+-7128];
	ld.global.f64 	%fd171, [%rd45+-7120];
	sub.f64 	%fd172, %fd169, %fd165;
	mul.f64 	%fd173, %fd5, %fd172;
	fma.rn.f64 	%fd174, %fd167, 0d3FE753F7CED91687, %fd173;
	sub.f64 	%fd175, %fd11, %fd165;
	fma.rn.f64 	%fd176, %fd6, %fd175, %fd174;
	sub.f64 	%fd177, %fd170, %fd166;
	mul.f64 	%fd178, %fd5, %fd177;
	fma.rn.f64 	%fd179, %fd168, 0d3FE753F7CED91687, %fd178;
	sub.f64 	%fd180, %fd12, %fd166;
	fma.rn.f64 	%fd181, %fd6, %fd180, %fd179;
	add.f64 	%fd182, %fd165, %fd176;
	add.f64 	%fd183, %fd166, %fd181;
	st.global.f64 	[%rd46+-7168], %fd182;
	st.global.f64 	[%rd46+-7160], %fd183;
	st.global.f64 	[%rd46+-7152], %fd176;
	st.global.f64 	[%rd46+-7144], %fd181;
	st.global.f64 	[%rd46+-7136], %fd169;
	st.global.f64 	[%rd46+-7128], %fd170;
	st.global.f64 	[%rd46+-7120], %fd171;
	ld.global.f64 	%fd184, [%rd45];
	ld.global.f64 	%fd185, [%rd45+8];
	ld.global.f64 	%fd186, [%rd45+16];
	ld.global.f64 	%fd187, [%rd45+24];
	ld.global.f64 	%fd188, [%rd45+32];
	ld.global.f64 	%fd189, [%rd45+40];
	ld.global.f64 	%fd190, [%rd45+48];
	sub.f64 	%fd191, %fd188, %fd184;
	mul.f64 	%fd192, %fd5, %fd191;
	fma.rn.f64 	%fd193, %fd186, 0d3FE753F7CED91687, %fd192;
	sub.f64 	%fd194, %fd11, %fd184;
	fma.rn.f64 	%fd195, %fd6, %fd194, %fd193;
	sub.f64 	%fd196, %fd189, %fd185;
	mul.f64 	%fd197, %fd5, %fd196;
	fma.rn.f64 	%fd198, %fd187, 0d3FE753F7CED91687, %fd197;
	sub.f64 	%fd199, %fd12, %fd185;
	fma.rn.f64 	%fd200, %fd6, %fd199, %fd198;
	add.f64 	%fd201, %fd184, %fd195;
	add.f64 	%fd202, %fd185, %fd200;
	st.global.f64 	[%rd46], %fd201;
	st.global.f64 	[%rd46+8], %fd202;
	st.global.f64 	[%rd46+16], %fd195;
	st.global.f64 	[%rd46+24], %fd200;
	st.global.f64 	[%rd46+32], %fd188;
	st.global.f64 	[%rd46+40], %fd189;
	st.global.f64 	[%rd46+48], %fd190;
	ld.global.f64 	%fd203, [%rd45+7168];
	ld.global.f64 	%fd204, [%rd45+7176];
	ld.global.f64 	%fd205, [%rd45+7184];
	ld.global.f64 	%fd206, [%rd45+7192];
	ld.global.f64 	%fd207, [%rd45+7200];
	ld.global.f64 	%fd208, [%rd45+7208];
	ld.global.f64 	%fd209, [%rd45+7216];
	sub.f64 	%fd210, %fd207, %fd203;
	mul.f64 	%fd211, %fd5, %fd210;
	fma.rn.f64 	%fd212, %fd205, 0d3FE753F7CED91687, %fd211;
	sub.f64 	%fd213, %fd11, %fd203;
	fma.rn.f64 	%fd214, %fd6, %fd213, %fd212;
	sub.f64 	%fd215, %fd208, %fd204;
	mul.f64 	%fd216, %fd5, %fd215;
	fma.rn.f64 	%fd217, %fd206, 0d3FE753F7CED91687, %fd216;
	sub.f64 	%fd218, %fd12, %fd204;
	fma.rn.f64 	%fd219, %fd6, %fd218, %fd217;
	add.f64 	%fd220, %fd203, %fd214;
	add.f64 	%fd221, %fd204, %fd219;
	st.global.f64 	[%rd46+7168], %fd220;
	st.global.f64 	[%rd46+7176], %fd221;
	st.global.f64 	[%rd46+7184], %fd214;
	st.global.f64 	[%rd46+7192], %fd219;
	st.global.f64 	[%rd46+7200], %fd207;
	st.global.f64 	[%rd46+7208], %fd208;
	st.global.f64 	[%rd46+7216], %fd209;
	add.s32 	%r49, %r49, 4;
	add.s32 	%r48, %r48, 512;
	setp.eq.s32 	%p20, %r49, 0;
	@%p20 bra 	$L__BB12_30;
	bra.uni 	$L__BB12_29;
$L__BB12_30:
	setp.eq.s32 	%p21, %r10, 0;
	@%p21 bra 	$L__BB12_35;
	setp.eq.s32 	%p22, %r10, 1;
	@%p22 bra 	$L__BB12_33;
	shl.b32 	%r42, %r52, 7;
	add.s32 	%r43, %r42, %r4;
	mul.wide.s32 	%rd47, %r43, 56;
	add.s64 	%rd48, %rd7, %rd47;
	ld.global.f64 	%fd222, [%rd48];
	ld.global.f64 	%fd223, [%rd48+8];
	ld.global.f64 	%fd224, [%rd48+16];
	ld.global.f64 	%fd225, [%rd48+24];
	ld.global.f64 	%fd226, [%rd48+32];
	ld.global.f64 	%fd227, [%rd48+40];
	ld.global.f64 	%fd228, [%rd48+48];
	sub.f64 	%fd229, %fd226, %fd222;
	mul.f64 	%fd230, %fd5, %fd229;
	fma.rn.f64 	%fd231, %fd224, 0d3FE753F7CED91687, %fd230;
	sub.f64 	%fd232, %fd11, %fd222;
	fma.rn.f64 	%fd233, %fd6, %fd232, %fd231;
	sub.f64 	%fd234, %fd227, %fd223;
	mul.f64 	%fd235, %fd5, %fd234;
	fma.rn.f64 	%fd236, %fd225, 0d3FE753F7CED91687, %fd235;
	sub.f64 	%fd237, %fd12, %fd223;
	fma.rn.f64 	%fd238, %fd6, %fd237, %fd236;
	add.f64 	%fd239, %fd222, %fd233;
	add.f64 	%fd240, %fd223, %fd238;
	add.s64 	%rd49, %rd8, %rd47;
	st.global.f64 	[%rd49], %fd239;
	st.global.f64 	[%rd49+8], %fd240;
	st.global.f64 	[%rd49+16], %fd233;
	st.global.f64 	[%rd49+24], %fd238;
	st.global.f64 	[%rd49+32], %fd226;
	st.global.f64 	[%rd49+40], %fd227;
	st.global.f64 	[%rd49+48], %fd228;
	ld.global.f64 	%fd241, [%rd48+7168];
	ld.global.f64 	%fd242, [%rd48+7176];
	ld.global.f64 	%fd243, [%rd48+7184];
	ld.global.f64 	%fd244, [%rd48+7192];
	ld.global.f64 	%fd245, [%rd48+7200];
	ld.global.f64 	%fd246, [%rd48+7208];
	ld.global.f64 	%fd247, [%rd48+7216];
	sub.f64 	%fd248, %fd245, %fd241;
	mul.f64 	%fd249, %fd5, %fd248;
	fma.rn.f64 	%fd250, %fd243, 0d3FE753F7CED91687, %fd249;
	sub.f64 	%fd251, %fd11, %fd241;
	fma.rn.f64 	%fd252, %fd6, %fd251, %fd250;
	sub.f64 	%fd253, %fd246, %fd242;
	mul.f64 	%fd254, %fd5, %fd253;
	fma.rn.f64 	%fd255, %fd244, 0d3FE753F7CED91687, %fd254;
	sub.f64 	%fd256, %fd12, %fd242;
	fma.rn.f64 	%fd257, %fd6, %fd256, %fd255;
	add.f64 	%fd258, %fd241, %fd252;
	add.f64 	%fd259, %fd242, %fd257;
	st.global.f64 	[%rd49+7168], %fd258;
	st.global.f64 	[%rd49+7176], %fd259;
	st.global.f64 	[%rd49+7184], %fd252;
	st.global.f64 	[%rd49+7192], %fd257;
	st.global.f64 	[%rd49+7200], %fd245;
	st.global.f64 	[%rd49+7208], %fd246;
	st.global.f64 	[%rd49+7216], %fd247;
	add.s32 	%r52, %r52, 2;
$L__BB12_33:
	and.b32  	%r44, %r32, 1;
	setp.eq.b32 	%p23, %r44, 1;
	not.pred 	%p24, %p23;
	@%p24 bra 	$L__BB12_35;
	shl.b32 	%r45, %r52, 7;
	add.s32 	%r46, %r45, %r4;
	mul.wide.s32 	%rd50, %r46, 56;
	add.s64 	%rd51, %rd7, %rd50;
	ld.global.f64 	%fd260, [%rd51];
	ld.global.f64 	%fd261, [%rd51+8];
	ld.global.f64 	%fd262, [%rd51+16];
	ld.global.f64 	%fd263, [%rd51+24];
	ld.global.f64 	%fd264, [%rd51+32];
	ld.global.f64 	%fd265, [%rd51+40];
	ld.global.f64 	%fd266, [%rd51+48];
	sub.f64 	%fd267, %fd264, %fd260;
	mul.f64 	%fd268, %fd5, %fd267;
	fma.rn.f64 	%fd269, %fd262, 0d3FE753F7CED91687, %fd268;
	sub.f64 	%fd270, %fd11, %fd260;
	fma.rn.f64 	%fd271, %fd6, %fd270, %fd269;
	sub.f64 	%fd272, %fd265, %fd261;
	mul.f64 	%fd273, %fd5, %fd272;
	fma.rn.f64 	%fd274, %fd263, 0d3FE753F7CED91687, %fd273;
	sub.f64 	%fd275, %fd12, %fd261;
	fma.rn.f64 	%fd276, %fd6, %fd275, %fd274;
	add.f64 	%fd277, %fd260, %fd271;
	add.f64 	%fd278, %fd261, %fd276;
	add.s64 	%rd52, %rd8, %rd50;
	st.global.f64 	[%rd52], %fd277;
	st.global.f64 	[%rd52+8], %fd278;
	st.global.f64 	[%rd52+16], %fd271;
	st.global.f64 	[%rd52+24], %fd276;
	st.global.f64 	[%rd52+32], %fd264;
	st.global.f64 	[%rd52+40], %fd265;
	st.global.f64 	[%rd52+48], %fd266;
$L__BB12_35:
	ret;

}
.func  (.param .align 16 .b8 func_retval0[16]) __internal_trig_reduction_slowpathd(
	.param .b64 __internal_trig_reduction_slowpathd_param_0
)
{
	.local .align 8 .b8 	__local_depot13[40];
	.reg .b64 	%SP;
	.reg .b64 	%SPL;
	.reg .pred 	%p<10>;
	.reg .b32 	%r<47>;
	.reg .b64 	%rd<74>;
	.reg .b64 	%fd<5>;

	mov.u64 	%SPL, __local_depot13;
	ld.param.f64 	%fd4, [__internal_trig_reduction_slowpathd_param_0];
	add.u64 	%rd1, %SPL, 0;
	{
	.reg .b32 %temp; 
	mov.b64 	{%temp, %r1}, %fd4;
	}
	shr.u32 	%r2, %r1, 20;
	and.b32  	%r3, %r2, 2047;
	setp.eq.s32 	%p1, %r3, 2047;
	mov.b32 	%r46, 0;
	@%p1 bra 	$L__BB13_9;
	add.s32 	%r20, %r3, -1024;
	mov.b64 	%rd20, %fd4;
	shl.b64 	%rd2, %rd20, 11;
	shr.u32 	%r4, %r20, 6;
	sub.s32 	%r45, 15, %r4;
	sub.s32 	%r21, 19, %r4;
	setp.lt.u32 	%p2, %r20, 128;
	selp.b32 	%r6, 18, %r21, %p2;
	setp.ge.s32 	%p3, %r45, %r6;
	mov.b64 	%rd70, 0;
	@%p3 bra 	$L__BB13_4;
	add.s32 	%r23, %r6, %r4;
	neg.s32 	%r43, %r23;
	or.b64  	%rd3, %rd2, -9223372036854775808;
	mov.b64 	%rd70, 0;
	mov.b32 	%r42, 0;
	mov.u64 	%rd25, __cudart_i2opi_d;
	mov.u32 	%r44, %r45;
$L__BB13_3:
	.pragma "nounroll";
	mul.wide.s32 	%rd22, %r42, 8;
	add.s64 	%rd23, %rd1, %rd22;
	mul.wide.s32 	%rd24, %r44, 8;
	add.s64 	%rd26, %rd25, %rd24;
	ld.global.nc.u64 	%rd27, [%rd26];
	{
	.reg .u32 %r0, %r1, %r2, %r3, %alo, %ahi, %blo, %bhi, %clo, %chi;
	mov.b64 	{%alo,%ahi}, %rd27;
	mov.b64 	{%blo,%bhi}, %rd3;
	mov.b64 	{%clo,%chi}, %rd70;
	mad.lo.cc.u32 	%r0, %alo, %blo, %clo;
	madc.hi.cc.u32 	%r1, %alo, %blo, %chi;
	madc.hi.u32 	%r2, %alo, %bhi, 0;
	mad.lo.cc.u32 	%r1, %alo, %bhi, %r1;
	madc.hi.cc.u32 	%r2, %ahi, %blo, %r2;
	madc.hi.u32 	%r3, %ahi, %bhi, 0;
	mad.lo.cc.u32 	%r1, %ahi, %blo, %r1;
	madc.lo.cc.u32 	%r2, %ahi, %bhi, %r2;
	addc.u32 	%r3, %r3, 0;
	mov.b64 	%rd28, {%r0,%r1};
	mov.b64 	%rd70, {%r2,%r3};
	}
	st.local.u64 	[%rd23], %rd28;
	add.s32 	%r44, %r44, 1;
	add.s32 	%r43, %r43, 1;
	add.s32 	%r42, %r42, 1;
	setp.ne.s32 	%p4, %r43, -15;
	mov.u32 	%r45, %r6;
	@%p4 bra 	$L__BB13_3;
$L__BB13_4:
	cvt.s64.s32 	%rd29, %r45;
	cvt.u64.u32 	%rd30, %r4;
	add.s64 	%rd31, %rd30, %rd29;
	shl.b64 	%rd32, %rd31, 3;
	add.s64 	%rd33, %rd1, %rd32;
	st.local.u64 	[%rd33+-120], %rd70;
	and.b32  	%r15, %r2, 63;
	ld.local.u64 	%rd72, [%rd1+16];
	ld.local.u64 	%rd71, [%rd1+24];
	setp.eq.s32 	%p5, %r15, 0;
	@%p5 bra 	$L__BB13_6;
	shl.b64 	%rd34, %rd71, %r15;
	shr.u64 	%rd35, %rd72, 1;
	xor.b32  	%r24, %r15, 63;
	shr.u64 	%rd36, %rd35, %r24;
	or.b64  	%rd71, %rd34, %rd36;
	ld.local.u64 	%rd37, [%rd1+8];
	shl.b64 	%rd38, %rd72, %r15;
	shr.u64 	%rd39, %rd37, 1;
	shr.u64 	%rd40, %rd39, %r24;
	or.b64  	%rd72, %rd38, %rd40;
$L__BB13_6:
	and.b32  	%r25, %r1, -2147483648;
	shr.u64 	%rd41, %rd71, 62;
	cvt.u32.u64 	%r26, %rd41;
	mov.b64 	{%r27, %r28}, %rd71;
	mov.b64 	{%r29, %r30}, %rd72;
	shf.l.wrap.b32 	%r31, %r30, %r27, 2;
	shf.l.wrap.b32 	%r32, %r27, %r28, 2;
	mov.b64 	%rd42, {%r31, %r32};
	shl.b64 	%rd43, %rd72, 2;
	shr.u64 	%rd44, %rd42, 63;
	cvt.u32.u64 	%r33, %rd44;
	add.s32 	%r34, %r33, %r26;
	setp.eq.s32 	%p6, %r25, 0;
	neg.s32 	%r35, %r34;
	selp.b32 	%r46, %r34, %r35, %p6;
	setp.gt.s64 	%p7, %rd42, -1;
	mov.b64 	%rd45, 0;
	{
	.reg .u32 %r0, %r1, %r2, %r3, %a0, %a1, %a2, %a3, %b0, %b1, %b2, %b3;
	mov.b64 	{%a0,%a1}, %rd45;
	mov.b64 	{%a2,%a3}, %rd45;
	mov.b64 	{%b0,%b1}, %rd43;
	mov.b64 	{%b2,%b3}, %rd42;
	sub.cc.u32 	%r0, %a0, %b0;
	subc.cc.u32 	%r1, %a1, %b1;
	subc.cc.u32 	%r2, %a2, %b2;
	subc.u32 	%r3, %a3, %b3;
	mov.b64 	%rd46, {%r0,%r1};
	mov.b64 	%rd47, {%r2,%r3};
	}
	xor.b32  	%r36, %r25, -2147483648;
	selp.b64 	%rd73, %rd42, %rd47, %p7;
	selp.b64 	%rd14, %rd43, %rd46, %p7;
	selp.b32 	%r17, %r25, %r36, %p7;
	clz.b64 	%r37, %rd73;
	cvt.u64.u32 	%rd15, %r37;
	setp.eq.s32 	%p8, %r37, 0;
	@%p8 bra 	$L__BB13_8;
	cvt.u32.u64 	%r38, %rd15;
	and.b32  	%r39, %r38, 63;
	shl.b64 	%rd48, %rd73, %r39;
	shr.u64 	%rd49, %rd14, 1;
	not.b32 	%r40, %r38;
	and.b32  	%r41, %r40, 63;
	shr.u64 	%rd50, %rd49, %r41;
	or.b64  	%rd73, %rd48, %rd50;
$L__BB13_8:
	mov.b64 	%rd51, -3958705157555305931;
	{
	.reg .u32 %r0, %r1, %r2, %r3, %alo, %ahi, %blo, %bhi;
	mov.b64 	{%alo,%ahi}, %rd73;
	mov.b64 	{%blo,%bhi}, %rd51;
	mul.lo.u32 	%r0, %alo, %blo;
	mul.hi.u32 	%r1, %alo, %blo;
	mad.lo.cc.u32 	%r1, %alo, %bhi, %r1;
	madc.hi.u32 	%r2, %alo, %bhi, 0;
	mad.lo.cc.u32 	%r1, %ahi, %blo, %r1;
	madc.hi.cc.u32 	%r2, %ahi, %blo, %r2;
	madc.hi.u32 	%r3, %ahi, %bhi, 0;
	mad.lo.cc.u32 	%r2, %ahi, %bhi, %r2;
	addc.u32 	%r3, %r3, 0;
	mov.b64 	%rd52, {%r0,%r1};
	mov.b64 	%rd53, {%r2,%r3};
	}
	setp.gt.s64 	%p9, %rd53, 0;
	{
	.reg .u32 %r0, %r1, %r2, %r3, %a0, %a1, %a2, %a3, %b0, %b1, %b2, %b3;
	mov.b64 	{%a0,%a1}, %rd52;
	mov.b64 	{%a2,%a3}, %rd53;
	mov.b64 	{%b0,%b1}, %rd52;
	mov.b64 	{%b2,%b3}, %rd53;
	add.cc.u32 	%r0, %a0, %b0;
	addc.cc.u32 	%r1, %a1, %b1;
	addc.cc.u32 	%r2, %a2, %b2;
	addc.u32 	%r3, %a3, %b3;
	mov.b64 	%rd54, {%r0,%r1};
	mov.b64 	%rd55, {%r2,%r3};
	}
	selp.b64 	%rd56, %rd55, %rd53, %p9;
	selp.s64 	%rd57, -1, 0, %p9;
	sub.s64 	%rd58, %rd57, %rd15;
	cvt.u64.u32 	%rd59, %r17;
	shl.b64 	%rd60, %rd59, 32;
	add.s64 	%rd61, %rd56, 1;
	shr.u64 	%rd62, %rd61, 10;
	add.s64 	%rd63, %rd62, 1;
	shr.u64 	%rd64, %rd63, 1;
	shl.b64 	%rd65, %rd58, 52;
	add.s64 	%rd66, %rd65, %rd64;
	add.s64 	%rd67, %rd66, 4602678819172646912;
	or.b64  	%rd68, %rd67, %rd60;
	mov.b64 	%fd4, %rd68;
$L__BB13_9:
	st.param.f64 	[func_retval0], %fd4;
	st.param.b32 	[func_retval0+8], %r46;
	ret;

}


// ===== COMPILED SASS (sm_100) =====

	.target	sm_100

	.elftype	@"ET_EXEC"


//--------------------- .note.nv.tkinfo           --------------------------
	.section	.note.nv.tkinfo,"",@"SHT_NOTE"
	.sectionflags	@"SHF_NOTE_NV_TKINFO"
	.tkinfo
        /*0018*/ 	.word	0x00000002
        /*0030*/ 	.string	""
        /*0030*/ 	.string	"ptxas"
        /*0030*/ 	.string	"Cuda compilation tools, release 13.0, V13.0.88"
        /*0030*/ 	.string	"Build cuda_13.0.r13.0/compiler.36424714_0"
        /*0030*/ 	.string	"-arch sm_100 -m 64 "



//--------------------- .note.nv.cuinfo           --------------------------
	.section	.note.nv.cuinfo,"",@"SHT_NOTE"
	.sectionflags	@"SHF_NOTE_NV_CUINFO"
        /*0018*/ 	.short	0x0002
        /*001a*/ 	.short	0x0064
        /*001c*/ 	.short	0x0082
	.zero		2


//--------------------- .nv.info                  --------------------------
	.section	.nv.info,"",@"SHT_CUDA_INFO"
	.align	4


	//----- nvinfo : EIATTR_REGCOUNT
	.align		4
        /*0000*/ 	.byte	0x04, 0x2f
        /*0002*/ 	.short	(.L_48 - .L_47)
	.align		4
.L_47:
        /*0004*/ 	.word	index@(_ZN6thrust24THRUST_300001_SM_1000_NS8cuda_cub4core6detail13_kernel_agentINS1_8__reduce11ReduceAgentINS0_12zip_iteratorIN4cuda3std3__45tupleIJNS0_6detail15normal_iteratorINS0_10device_ptrI8ParticleEEEENS0_17counting_iteratorIlNS0_11use_defaultESJ_SJ_EEEEEEEPNSB_IJSF_lEEESN_iNS1_9__extrema9arg_min_fISF_l16CompareParticlesEEEEJSM_SO_iSS_EEEvDpT0_)
        /*0008*/ 	.word	0x00000040


	//----- nvinfo : EIATTR_FRAME_SIZE
	.align		4
.L_48:
        /*000c*/ 	.byte	0x04, 0x11
        /*000e*/ 	.short	(.L_50 - .L_49)
	.align		4
.L_49:
        /*0010*/ 	.word	index@(_ZN6thrust24THRUST_300001_SM_1000_NS8cuda_cub4core6detail13_kernel_agentINS1_8__reduce11ReduceAgentINS0_12zip_iteratorIN4cuda3std3__45tupleIJNS0_6detail15normal_iteratorINS0_10device_ptrI8ParticleEEEENS0_17counting_iteratorIlNS0_11use_defaultESJ_SJ_EEEEEEEPNSB_IJSF_lEEESN_iNS1_9__extrema9arg_min_fISF_l16CompareParticlesEEEEJSM_SO_iSS_EEEvDpT0_)
        /*0014*/ 	.word	0x00000000


	//----- nvinfo : EIATTR_REGCOUNT
	.align		4
.L_50:
        /*0018*/ 	.byte	0x04, 0x2f
        /*001a*/ 	.short	(.L_52 - .L_51)
	.align		4
.L_51:
        /*001c*/ 	.word	index@(_ZN6thrust24THRUST_300001_SM_1000_NS8cuda_cub4core6detail13_kernel_agentINS1_8__reduce11ReduceAgentINS0_12zip_iteratorIN4cuda3std3__45tupleIJNS0_6detail15normal_iteratorINS0_10device_ptrI8ParticleEEEENS0_17counting_iteratorIlNS0_11use_defaultESJ_SJ_EEEEEEEPNSB_IJSF_lEEESN_iNS1_9__extrema9arg_min_fISF_l16CompareParticlesEEEEJSM_SO_iN3cub18CUB_300001_SM_100013GridEvenShareIiEENSV_9GridQueueIjEESS_EEEvDpT0_)
        /*0020*/ 	.word	0x00000040


	//----- nvinfo : EIATTR_FRAME_SIZE
	.align		4
.L_52:
        /*0024*/ 	.byte	0x04, 0x11
        /*0026*/ 	.short	(.L_54 - .L_53)
	.align		4
.L_53:
        /*0028*/ 	.word	index@(_ZN6thrust24THRUST_300001_SM_1000_NS8cuda_cub4core6detail13_kernel_agentINS1_8__reduce11ReduceAgentINS0_12zip_iteratorIN4cuda3std3__45tupleIJNS0_6detail15normal_iteratorINS0_10device_ptrI8ParticleEEEENS0_17counting_iteratorIlNS0_11use_defaultESJ_SJ_EEEEEEEPNSB_IJSF_lEEESN_iNS1_9__extrema9arg_min_fISF_l16CompareParticlesEEEEJSM_SO_iN3cub18CUB_300001_SM_100013GridEvenShareIiEENSV_9GridQueueIjEESS_EEEvDpT0_)
        /*002c*/ 	.word	0x00000000


	//----- nvinfo : EIATTR_REGCOUNT
	.align		4
.L_54:
        /*0030*/ 	.byte	0x04, 0x2f
        /*0032*/ 	.short	(.L_56 - .L_55)
	.align		4
.L_55:
        /*0034*/ 	.word	index@(_ZN6thrust24THRUST_300001_SM_1000_NS8cuda_cub4core6detail13_kernel_agentINS1_8__reduce10DrainAgentIiEEJN3cub18CUB_300001_SM_10009GridQueueIjEEiEEEvDpT0_)
        /*0038*/ 	.word	0x00000008


	//----- nvinfo : EIATTR_FRAME_SIZE
	.align		4
.L_56:
        /*003c*/ 	.byte	0x04, 0x11
        /*003e*/ 	.short	(.L_58 - .L_57)
	.align		4
.L_57:
        /*0040*/ 	.word	index@(_ZN6thrust24THRUST_300001_SM_1000_NS8cuda_cub4core6detail13_kernel_agentINS1_8__reduce10DrainAgentIiEEJN3cub18CUB_300001_SM_10009GridQueueIjEEiEEEvDpT0_)
        /*0044*/ 	.word	0x00000000


	//----- nvinfo : EIATTR_REGCOUNT
	.align		4
.L_58:
        /*0048*/ 	.byte	0x04, 0x2f
        /*004a*/ 	.short	(.L_60 - .L_59)
	.align		4
.L_59:
        /*004c*/ 	.word	index@(_ZN6thrust24THRUST_300001_SM_1000_NS8cuda_cub4core6detail13_kernel_agentINS1_8__reduce11ReduceAgentIPN4cuda3std3__45tupleIJ8ParticlelEEESD_SC_iNS1_9__extrema9arg_min_fISB_l16CompareParticlesEEEEJSD_SD_iSH_EEEvDpT0_)
        /*0050*/ 	.word	0x00000040


	//----- nvinfo : EIATTR_FRAME_SIZE
	.align		4
.L_60:
        /*0054*/ 	.byte	0x04, 0x11
        /*0056*/ 	.short	(.L_62 - .L_61)
	.align		4
.L_61:
        /*0058*/ 	.word	index@(_ZN6thrust24THRUST_300001_SM_1000_NS8cuda_cub4core6detail13_kernel_agentINS1_8__reduce11ReduceAgentIPN4cuda3std3__45tupleIJ8ParticlelEEESD_SC_iNS1_9__extrema9arg_min_fISB_l16CompareParticlesEEEEJSD_SD_iSH_EEEvDpT0_)
        /*005c*/ 	.word	0x00000000


	//----- nvinfo : EIATTR_REGCOUNT
	.align		4
.L_62:
        /*0060*/ 	.byte	0x04, 0x2f
        /*0062*/ 	.short	(.L_64 - .L_63)
	.align		4
.L_63:
        /*0064*/ 	.word	index@(_ZN6thrust24THRUST_300001_SM_1000_NS8cuda_cub4core6detail13_kernel_agentINS1_8__reduce11ReduceAgentINS0_12zip_iteratorIN4cuda3std3__45tupleIJNS0_6detail15normal_iteratorINS0_10device_ptrI8ParticleEEEENS0_17counting_iteratorIlNS0_11use_defaultESJ_SJ_EEEEEEEPNSB_IJSF_lEEESN_lNS1_9__extrema9arg_min_fISF_l16CompareParticlesEEEEJSM_SO_lSS_EEEvDpT0_)
        /*0068*/ 	.word	0x00000040


	//----- nvinfo : EIATTR_FRAME_SIZE
	.align		4
.L_64:
        /*006c*/ 	.byte	0x04, 0x11
        /*006e*/ 	.short	(.L_66 - .L_65)
	.align		4
.L_65:
        /*0070*/ 	.word	index@(_ZN6thrust24THRUST_300001_SM_1000_NS8cuda_cub4core6detail13_kernel_agentINS1_8__reduce11ReduceAgentINS0_12zip_iteratorIN4cuda3std3__45tupleIJNS0_6detail15normal_iteratorINS0_10device_ptrI8ParticleEEEENS0_17counting_iteratorIlNS0_11use_defaultESJ_SJ_EEEEEEEPNSB_IJSF_lEEESN_lNS1_9__extrema9arg_min_fISF_l16CompareParticlesEEEEJSM_SO_lSS_EEEvDpT0_)
        /*0074*/ 	.word	0x00000000


	//----- nvinfo : EIATTR_REGCOUNT
	.align		4
.L_66:
        /*0078*/ 	.byte	0x04, 0x2f
        /*007a*/ 	.short	(.L_68 - .L_67)
	.align		4
.L_67:
        /*007c*/ 	.word	index@(_ZN6thrust24THRUST_300001_SM_1000_NS8cuda_cub4core6detail13_kernel_agentINS1_8__reduce11ReduceAgentINS0_12zip_iteratorIN4cuda3std3__45tupleIJNS0_6detail15normal_iteratorINS0_10device_ptrI8ParticleEEEENS0_17counting_iteratorIlNS0_11use_defaultESJ_SJ_EEEEEEEPNSB_IJSF_lEEESN_lNS1_9__extrema9arg_min_fISF_l16CompareParticlesEEEEJSM_SO_lN3cub18CUB_300001_SM_100013GridEvenShareIlEENSV_9GridQueueIyEESS_EEEvDpT0_)
        /*0080*/ 	.word	0x00000040


	//----- nvinfo : EIATTR_FRAME_SIZE
	.align		4
.L_68:
        /*0084*/ 	.byte	0x04, 0x11
        /*0086*/ 	.short	(.L_70 - .L_69)
	.align		4
.L_69:
        /*0088*/ 	.word	index@(_ZN6thrust24THRUST_300001_SM_1000_NS8cuda_cub4core6detail13_kernel_agentINS1_8__reduce11ReduceAgentINS0_12zip_iteratorIN4cuda3std3__45tupleIJNS0_6detail15normal_iteratorINS0_10device_ptrI8ParticleEEEENS0_17counting_iteratorIlNS0_11use_defaultESJ_SJ_EEEEEEEPNSB_IJSF_lEEESN_lNS1_9__extrema9arg_min_fISF_l16CompareParticlesEEEEJSM_SO_lN3cub18CUB_300001_SM_100013GridEvenShareIlEENSV_9GridQueueIyEESS_EEEvDpT0_)
        /*008c*/ 	.word	0x00000000


	//----- nvinfo : EIATTR_REGCOUNT
	.align		4
.L_70:
        /*0090*/ 	.byte	0x04, 0x2f
        /*0092*/ 	.short	(.L_72 - .L_71)
	.align		4
.L_71:
        /*0094*/ 	.word	index@(_ZN6thrust24THRUST_300001_SM_1000_NS8cuda_cub4core6detail13_kernel_agentINS1_8__reduce10DrainAgentIlEEJN3cub18CUB_300001_SM_10009GridQueueIyEElEEEvDpT0_)
        /*0098*/ 	.word	0x00000008


	//----- nvinfo : EIATTR_FRAME_SIZE
	.align		4
.L_72:
        /*009c*/ 	.byte	0x04, 0x11
        /*009e*/ 	.short	(.L_74 - .L_73)
	.align		4
.L_73:
        /*00a0*/ 	.word	index@(_ZN6thrust24THRUST_300001_SM_1000_NS8cuda_cub4core6detail13_kernel_agentINS1_8__reduce10DrainAgentIlEEJN3cub18CUB_300001_SM_10009GridQueueIyEElEEEvDpT0_)
        /*00a4*/ 	.word	0x00000000


	//----- nvinfo : EIATTR_REGCOUNT
	.align		4
.L_74:
        /*00a8*/ 	.byte	0x04, 0x2f
        /*00aa*/ 	.short	(.L_76 - .L_75)
	.align		4
.L_75:
        /*00ac*/ 	.word	index@(_ZN6thrust24THRUST_300001_SM_1000_NS8cuda_cub4core6detail13_kernel_agentINS1_8__reduce11ReduceAgentIPN4cuda3std3__45tupleIJ8ParticlelEEESD_SC_lNS1_9__extrema9arg_min_fISB_l16CompareParticlesEEEEJSD_SD_iSH_EEEvDpT0_)
        /*00b0*/ 	.word	0x00000040


	//----- nvinfo : EIATTR_FRAME_SIZE
	.align		4
.L_76:
        /*00b4*/ 	.byte	0x04, 0x11
        /*00b6*/ 	.short	(.L_78 - .L_77)
	.align		4
.L_77:
        /*00b8*/ 	.word	index@(_ZN6thrust24THRUST_300001_SM_1000_NS8cuda_cub4core6detail13_kernel_agentINS1_8__reduce11ReduceAgentIPN4cuda3std3__45tupleIJ8ParticlelEEESD_SC_lNS1_9__extrema9arg_min_fISB_l16CompareParticlesEEEEJSD_SD_iSH_EEEvDpT0_)
        /*00bc*/ 	.word	0x00000000


	//----- nvinfo : EIATTR_REGCOUNT
	.align		4
.L_78:
        /*00c0*/ 	.byte	0x04, 0x2f
        /*00c2*/ 	.short	(.L_80 - .L_79)
	.align		4
.L_79:
        /*00c4*/ 	.word	index@(_ZN3cub18CUB_300001_SM_10006detail11EmptyKernelIvEEvv)
        /*00c8*/ 	.word	0x00000004


	//----- nvinfo : EIATTR_FRAME_SIZE
	.align		4
.L_80:
        /*00cc*/ 	.byte	0x04, 0x11
        /*00ce*/ 	.short	(.L_82 - .L_81)
	.align		4
.L_81:
        /*00d0*/ 	.word	index@(_ZN3cub18CUB_300001_SM_10006detail11EmptyKernelIvEEvv)
        /*00d4*/ 	.word	0x00000000


	//----- nvinfo : EIATTR_REGCOUNT
	.align		4
.L_82:
        /*00d8*/ 	.byte	0x04, 0x2f
        /*00da*/ 	.short	(.L_84 - .L_83)
	.align		4
.L_83:
        /*00dc*/ 	.word	index@(_ZN3cub18CUB_300001_SM_10006detail9transform16transform_kernelINS2_10policy_hubILb1EN4cuda3std3__45tupleIJN6thrust24THRUST_300001_SM_1000_NS6detail15normal_iteratorINSA_10device_ptrI8ParticleEEEEEEEE10policy1000Ei14UpdateParticleSG_JPSE_EEEvT0_iT1_T2_DpNS2_10kernel_argIT3_EE)
        /*00e0*/ 	.word	0x00000030


	//----- nvinfo : EIATTR_FRAME_SIZE
	.align		4
.L_84:
        /*00e4*/ 	.byte	0x04, 0x11
        /*00e6*/ 	.short	(.L_86 - .L_85)
	.align		4
.L_85:
        /*00e8*/ 	.word	index@($_ZN3cub18CUB_300001_SM_10006detail9transform16transform_kernelINS2_10policy_hubILb1EN4cuda3std3__45tupleIJN6thrust24THRUST_300001_SM_1000_NS6detail15normal_iteratorINSA_10device_ptrI8ParticleEEEEEEEE10policy1000Ei14UpdateParticleSG_JPSE_EEEvT0_iT1_T2_DpNS2_10kernel_argIT3_EE$__internal_trig_reduction_slowpathd)
        /*00ec*/ 	.word	0x00000028


	//----- nvinfo : EIATTR_FRAME_SIZE
	.align		4
.L_86:
        /*00f0*/ 	.byte	0x04, 0x11
        /*00f2*/ 	.short	(.L_88 - .L_87)
	.align		4
.L_87:
        /*00f4*/ 	.word	index@(_ZN3cub18CUB_300001_SM_10006detail9transform16transform_kernelINS2_10policy_hubILb1EN4cuda3std3__45tupleIJN6thrust24THRUST_300001_SM_1000_NS6detail15normal_iteratorINSA_10device_ptrI8ParticleEEEEEEEE10policy1000Ei14UpdateParticleSG_JPSE_EEEvT0_iT1_T2_DpNS2_10kernel_argIT3_EE)
        /*00f8*/ 	.word	0x00000028


	//----- nvinfo : EIATTR_REGCOUNT
	.align		4
.L_88:
        /*00fc*/ 	.byte	0x04, 0x2f
        /*00fe*/ 	.short	(.L_90 - .L_89)
	.align		4
.L_89:
        /*0100*/ 	.word	index@(_ZN3cub18CUB_300001_SM_10006detail9transform16transform_kernelINS2_10policy_hubILb1EN4cuda3std3__45tupleIJN6thrust24THRUST_300001_SM_1000_NS6detail15normal_iteratorINSA_10device_ptrI8ParticleEEEEEEEE10policy1000El14UpdateParticleSG_JPSE_EEEvT0_iT1_T2_DpNS2_10kernel_argIT3_EE)
        /*0104*/ 	.word	0x00000030


	//----- nvinfo : EIATTR_FRAME_SIZE
	.align		4
.L_90:
        /*0108*/ 	.byte	0x04, 0x11
        /*010a*/ 	.short	(.L_92 - .L_91)
	.align		4
.L_91:
        /*010c*/ 	.word	index@($_ZN3cub18CUB_300001_SM_10006detail9transform16transform_kernelINS2_10policy_hubILb1EN4cuda3std3__45tupleIJN6thrust24THRUST_300001_SM_1000_NS6detail15normal_iteratorINSA_10device_ptrI8ParticleEEEEEEEE10policy1000El14UpdateParticleSG_JPSE_EEEvT0_iT1_T2_DpNS2_10kernel_argIT3_EE$__internal_trig_reduction_slowpathd)
        /*0110*/ 	.word	0x00000028


	//----- nvinfo : EIATTR_FRAME_SIZE
	.align		4
.L_92:
        /*0114*/ 	.byte	0x04, 0x11
        /*0116*/ 	.short	(.L_94 - .L_93)
	.align		4
.L_93:
        /*0118*/ 	.word	index@(_ZN3cub18CUB_300001_SM_10006detail9transform16transform_kernelINS2_10policy_hubILb1EN4cuda3std3__45tupleIJN6thrust24THRUST_300001_SM_1000_NS6detail15normal_iteratorINSA_10device_ptrI8ParticleEEEEEEEE10policy1000El14UpdateParticleSG_JPSE_EEEvT0_iT1_T2_DpNS2_10kernel_argIT3_EE)
        /*011c*/ 	.word	0x00000028


	//----- nvinfo : EIATTR_REGCOUNT
	.align		4
.L_94:
        /*0120*/ 	.byte	0x04, 0x2f
        /*0122*/ 	.short	(.L_96 - .L_95)
	.align		4
.L_95:
        /*0124*/ 	.word	index@(_ZN3cub18CUB_300001_SM_10006detail9transform16transform_kernelINS2_10policy_hubILb1EN4cuda3std3__45tupleIJN6thrust24THRUST_300001_SM_1000_NS6detail15normal_iteratorINSA_10device_ptrI8ParticleEEEEEEEE10policy1000Ei25UpdateVelocityAndPositionSG_JPSE_EEEvT0_iT1_T2_DpNS2_10kernel_argIT3_EE)
        /*0128*/ 	.word	0x00000020


	//----- nvinfo : EIATTR_FRAME_SIZE
	.align		4
.L_96:
        /*012c*/ 	.byte	0x04, 0x11
        /*012e*/ 	.short	(.L_98 - .L_97)
	.align		4
.L_97:
        /*0130*/ 	.word	index@(_ZN3cub18CUB_300001_SM_10006detail9transform16transform_kernelINS2_10policy_hubILb1EN4cuda3std3__45tupleIJN6thrust24THRUST_300001_SM_1000_NS6detail15normal_iteratorINSA_10device_ptrI8ParticleEEEEEEEE10policy1000Ei25UpdateVelocityAndPositionSG_JPSE_EEEvT0_iT1_T2_DpNS2_10kernel_argIT3_EE)
        /*0134*/ 	.word	0x00000000


	//----- nvinfo : EIATTR_REGCOUNT
	.align		4
.L_98:
        /*0138*/ 	.byte	0x04, 0x2f
        /*013a*/ 	.short	(.L_100 - .L_99)
	.align		4
.L_99:
        /*013c*/ 	.word	index@(_ZN3cub18CUB_300001_SM_10006detail9transform16transform_kernelINS2_10policy_hubILb1EN4cuda3std3__45tupleIJN6thrust24THRUST_300001_SM_1000_NS6detail15normal_iteratorINSA_10device_ptrI8ParticleEEEEEEEE10policy1000El25UpdateVelocityAndPositionSG_JPSE_EEEvT0_iT1_T2_DpNS2_10kernel_argIT3_EE)
        /*0140*/ 	.word	0x00000020


	//----- nvinfo : EIATTR_FRAME_SIZE
	.align		4
.L_100:
        /*0144*/ 	.byte	0x04, 0x11
        /*0146*/ 	.short	(.L_102 - .L_101)
	.align		4
.L_101:
        /*0148*/ 	.word	index@(_ZN3cub18CUB_300001_SM_10006detail9transform16transform_kernelINS2_10policy_hubILb1EN4cuda3std3__45tupleIJN6thrust24THRUST_300001_SM_1000_NS6detail15normal_iteratorINSA_10device_ptrI8ParticleEEEEEEEE10policy1000El25UpdateVelocityAndPositionSG_JPSE_EEEvT0_iT1_T2_DpNS2_10kernel_argIT3_EE)
        /*014c*/ 	.word	0x00000000


	//----- nvinfo : EIATTR_MIN_STACK_SIZE
	.align		4
.L_102:
        /*0150*/ 	.byte	0x04, 0x12
        /*0152*/ 	.short	(.L_104 - .L_103)
	.align		4
.L_103:
        /*0154*/ 	.word	index@(_ZN3cub18CUB_300001_SM_10006detail9transform16transform_kernelINS2_10policy_hubILb1EN4cuda3std3__45tupleIJN6thrust24THRUST_300001_SM_1000_NS6detail15normal_iteratorINSA_10device_ptrI8ParticleEEEEEEEE10policy1000El25UpdateVelocityAndPositionSG_JPSE_EEEvT0_iT1_T2_DpNS2_10kernel_argIT3_EE)
        /*0158*/ 	.word	0x00000000


	//----- nvinfo : EIATTR_MIN_STACK_SIZE
	.align		4
.L_104:
        /*015c*/ 	.byte	0x04, 0x12
        /*015e*/ 	.short	(.L_106 - .L_105)
	.align		4
.L_105:
        /*0160*/ 	.word	index@(_ZN3cub18CUB_300001_SM_10006detail9transform16transform_kernelINS2_10policy_hubILb1EN4cuda3std3__45tupleIJN6thrust24THRUST_300001_SM_1000_NS6detail15normal_iteratorINSA_10device_ptrI8ParticleEEEEEEEE10policy1000Ei25UpdateVelocityAndPositionSG_JPSE_EEEvT0_iT1_T2_DpNS2_10kernel_argIT3_EE)
        /*0164*/ 	.word	0x00000000


	//----- nvinfo : EIATTR_MIN_STACK_SIZE
	.align		4
.L_106:
        /*0168*/ 	.byte	0x04, 0x12
        /*016a*/ 	.short	(.L_108 - .L_107)
	.align		4
.L_107:
        /*016c*/ 	.word	index@(_ZN3cub18CUB_300001_SM_10006detail9transform16transform_kernelINS2_10policy_hubILb1EN4cuda3std3__45tupleIJN6thrust24THRUST_300001_SM_1000_NS6detail15normal_iteratorINSA_10device_ptrI8ParticleEEEEEEEE10policy1000El14UpdateParticleSG_JPSE_EEEvT0_iT1_T2_DpNS2_10kernel_argIT3_EE)
        /*0170*/ 	.word	0x00000028


	//----- nvinfo : EIATTR_MIN_STACK_SIZE
	.align		4
.L_108:
        /*0174*/ 	.byte	0x04, 0x12
        /*0176*/ 	.short	(.L_110 - .L_109)
	.align		4
.L_109:
        /*0178*/ 	.word	index@(_ZN3cub18CUB_300001_SM_10006detail9transform16transform_kernelINS2_10policy_hubILb1EN4cuda3std3__45tupleIJN6thrust24THRUST_300001_SM_1000_NS6detail15normal_iteratorINSA_10device_ptrI8ParticleEEEEEEEE10policy1000Ei14UpdateParticleSG_JPSE_EEEvT0_iT1_T2_DpNS2_10kernel_argIT3_EE)
        /*017c*/ 	.word	0x00000028


	//----- nvinfo : EIATTR_MIN_STACK_SIZE
	.align		4
.L_110:
        /*0180*/ 	.byte	0x04, 0x12
        /*0182*/ 	.short	(.L_112 - .L_111)
	.align		4
.L_111:
        /*0184*/ 	.word	index@(_ZN3cub18CUB_300001_SM_10006detail11EmptyKernelIvEEvv)
        /*0188*/ 	.word	0x00000000


	//----- nvinfo : EIATTR_MIN_STACK_SIZE
	.align		4
.L_112:
        /*018c*/ 	.byte	0x04, 0x12
        /*018e*/ 	.short	(.L_114 - .L_113)
	.align		4
.L_113:
        /*0190*/ 	.word	index@(_ZN6thrust24THRUST_300001_SM_1000_NS8cuda_cub4core6detail13_kernel_agentINS1_8__reduce11ReduceAgentIPN4cuda3std3__45tupleIJ8ParticlelEEESD_SC_lNS1_9__extrema9arg_min_fISB_l16CompareParticlesEEEEJSD_SD_iSH_EEEvDpT0_)
        /*0194*/ 	.word	0x00000000


	//----- nvinfo : EIATTR_MIN_STACK_SIZE
	.align		4
.L_114:
        /*0198*/ 	.byte	0x04, 0x12
        /*019a*/ 	.short	(.L_116 - .L_115)
	.align		4
.L_115:
        /*019c*/ 	.word	index@(_ZN6thrust24THRUST_300001_SM_1000_NS8cuda_cub4core6detail13_kernel_agentINS1_8__reduce10DrainAgentIlEEJN3cub18CUB_300001_SM_10009GridQueueIyEElEEEvDpT0_)
        /*01a0*/ 	.word	0x00000000


	//----- nvinfo : EIATTR_MIN_STACK_SIZE
	.align		4
.L_116:
        /*01a4*/ 	.byte	0x04, 0x12
        /*01a6*/ 	.short	(.L_118 - .L_117)
	.align		4
.L_117:
        /*01a8*/ 	.word	index@(_ZN6thrust24THRUST_300001_SM_1000_NS8cuda_cub4core6detail13_kernel_agentINS1_8__reduce11ReduceAgentINS0_12zip_iteratorIN4cuda3std3__45tupleIJNS0_6detail15normal_iteratorINS0_10device_ptrI8ParticleEEEENS0_17counting_iteratorIlNS0_11use_defaultESJ_SJ_EEEEEEEPNSB_IJSF_lEEESN_lNS1_9__extrema9arg_min_fISF_l16CompareParticlesEEEEJSM_SO_lN3cub18CUB_300001_SM_100013GridEvenShareIlEENSV_9GridQueueIyEESS_EEEvDpT0_)
        /*01ac*/ 	.word	0x00000000


	//----- nvinfo : EIATTR_MIN_STACK_SIZE
	.align		4
.L_118:
        /*01b0*/ 	.byte	0x04, 0x12
        /*01b2*/ 	.short	(.L_120 - .L_119)
	.align		4
.L_119:
        /*01b4*/ 	.word	index@(_ZN6thrust24THRUST_300001_SM_1000_NS8cuda_cub4core6detail13_kernel_agentINS1_8__reduce11ReduceAgentINS0_12zip_iteratorIN4cuda3std3__45tupleIJNS0_6detail15normal_iteratorINS0_10device_ptrI8ParticleEEEENS0_17counting_iteratorIlNS0_11use_defaultESJ_SJ_EEEEEEEPNSB_IJSF_lEEESN_lNS1_9__extrema9arg_min_fISF_l16CompareParticlesEEEEJSM_SO_lSS_EEEvDpT0_)
        /*01b8*/ 	.word	0x00000000


	//----- nvinfo : EIATTR_MIN_STACK_SIZE
	.align		4
.L_120:
        /*01bc*/ 	.byte	0x04, 0x12
        /*01be*/ 	.short	(.L_122 - .L_121)
	.align		4
.L_121:
        /*01c0*/ 	.word	index@(_ZN6thrust24THRUST_300001_SM_1000_NS8cuda_cub4core6detail13_kernel_agentINS1_8__reduce11ReduceAgentIPN4cuda3std3__45tupleIJ8ParticlelEEESD_SC_iNS1_9__extrema9arg_min_fISB_l16CompareParticlesEEEEJSD_SD_iSH_EEEvDpT0_)
        /*01c4*/ 	.word	0x00000000


	//----- nvinfo : EIATTR_MIN_STACK_SIZE
	.align		4
.L_122:
        /*01c8*/ 	.byte	0x04, 0x12
        /*01ca*/ 	.short	(.L_124 - .L_123)
	.align		4
.L_123:
        /*01cc*/ 	.word	index@(_ZN6thrust24THRUST_300001_SM_1000_NS8cuda_cub4core6detail13_kernel_agentINS1_8__reduce10DrainAgentIiEEJN3cub18CUB_300001_SM_10009GridQueueIjEEiEEEvDpT0_)
        /*01d0*/ 	.word	0x00000000


	//----- nvinfo : EIATTR_MIN_STACK_SIZE
	.align		4
.L_124:
        /*01d4*/ 	.byte	0x04, 0x12
        /*01d6*/ 	.short	(.L_126 - .L_125)
	.align		4
.L_125:
        /*01d8*/ 	.word	index@(_ZN6thrust24THRUST_300001_SM_1000_NS8cuda_cub4core6detail13_kernel_agentINS1_8__reduce11ReduceAgentINS0_12zip_iteratorIN4cuda3std3__45tupleIJNS0_6detail15normal_iteratorINS0_10device_ptrI8ParticleEEEENS0_17counting_iteratorIlNS0_11use_defaultESJ_SJ_EEEEEEEPNSB_IJSF_lEEESN_iNS1_9__extrema9arg_min_fISF_l16CompareParticlesEEEEJSM_SO_iN3cub18CUB_300001_SM_100013GridEvenShareIiEENSV_9GridQueueIjEESS_EEEvDpT0_)
        /*01dc*/ 	.word	0x00000000


	//----- nvinfo : EIATTR_MIN_STACK_SIZE
	.align		4
.L_126:
        /*01e0*/ 	.byte	0x04, 0x12
        /*01e2*/ 	.short	(.L_128 - .L_127)
	.align		4
.L_127:
        /*01e4*/ 	.word	index@(_ZN6thrust24THRUST_300001_SM_1000_NS8cuda_cub4core6detail13_kernel_agentINS1_8__reduce11ReduceAgentINS0_12zip_iteratorIN4cuda3std3__45tupleIJNS0_6detail15normal_iteratorINS0_10device_ptrI8ParticleEEEENS0_17counting_iteratorIlNS0_11use_defaultESJ_SJ_EEEEEEEPNSB_IJSF_lEEESN_iNS1_9__extrema9arg_min_fISF_l16CompareParticlesEEEEJSM_SO_iSS_EEEvDpT0_)
        /*01e8*/ 	.word	0x00000000
.L_128:


//--------------------- .nv.compat                --------------------------
	.section	.nv.compat,"",@"SHT_CUDA_COMPAT_INFO"
	.align	4
        /*0000*/ 	.byte	0x02, 0x09, 0x00, 0x00, 0x02, 0x02, 0x01, 0x00, 0x02, 0x05, 0x05, 0x00, 0x03, 0x07, 0x01, 0x01
        /*0010*/ 	.byte	0x02, 0x03, 0x00, 0x00, 0x02, 0x06, 0x01, 0x00, 0x04, 0x0b, 0x08, 0x00, 0x01, 0x00, 0x00, 0x00
        /*0020*/ 	.byte	0x00, 0x00, 0x00, 0x00


//--------------------- .nv.info._ZN3cub18CUB_300001_SM_10006detail9transform16transform_kernelINS2_10policy_hubILb1EN4cuda3std3__45tupleIJN6thrust24THRUST_300001_SM_1000_NS6detail15normal_iteratorINSA_10device_ptrI8ParticleEEEEEEEE10policy1000El25UpdateVelocityAndPositionSG_JPSE_EEEvT0_iT1_T2_DpNS2_10kernel_argIT3_EE --------------------------
	.section	.nv.info._ZN3cub18CUB_300001_SM_10006detail9transform16transform_kernelINS2_10policy_hubILb1EN4cuda3std3__45tupleIJN6thrust24THRUST_300001_SM_1000_NS6detail15normal_iteratorINSA_10device_ptrI8ParticleEEEEEEEE10policy1000El25UpdateVelocityAndPositionSG_JPSE_EEEvT0_iT1_T2_DpNS2_10kernel_argIT3_EE,"",@"SHT_CUDA_INFO"
	.sectionflags	@""
	.align	4


	//----- nvinfo : EIATTR_CUDA_API_VERSION
	.align		4
        /*0000*/ 	.byte	0x04, 0x37
        /*0002*/ 	.short	(.L_130 - .L_129)
.L_129:
        /*0004*/ 	.word	0x00000082


	//----- nvinfo : EIATTR_KPARAM_INFO
	.align		4
.L_130:
        /*0008*/ 	.byte	0x04, 0x17
        /*000a*/ 	.short	(.L_132 - .L_131)
.L_131:
        /*000c*/ 	.word	0x00000000
        /*0010*/ 	.short	0x0004
        /*0012*/ 	.short	0x0038
        /*0014*/ 	.byte	0x00, 0xf0, 0x41, 0x00


	//----- nvinfo : EIATTR_KPARAM_INFO
	.align		4
.L_132:
        /*0018*/ 	.byte	0x04, 0x17
        /*001a*/ 	.short	(.L_134 - .L_133)
.L_133:
        /*001c*/ 	.word	0x00000000
        /*0020*/ 	.short	0x0003
        /*0022*/ 	.short	0x0030
        /*0024*/ 	.byte	0x00, 0xf0, 0x21, 0x00


	//----- nvinfo : EIATTR_KPARAM_INFO
	.align		4
.L_134:
        /*0028*/ 	.byte	0x04, 0x17
        /*002a*/ 	.short	(.L_136 - .L_135)
.L_135:
        /*002c*/ 	.word	0x00000000
        /*0030*/ 	.short	0x0002
        /*0032*/ 	.short	0x0010
        /*0034*/ 	.byte	0x00, 0xf0, 0x81, 0x00


	//----- nvinfo : EIATTR_KPARAM_INFO
	.align		4
.L_136:
        /*0038*/ 	.byte	0x04, 0x17
        /*003a*/ 	.short	(.L_138 - .L_137)
.L_137:
        /*003c*/ 	.word	0x00000000
        /*0040*/ 	.short	0x0001
        /*0042*/ 	.short	0x0008
        /*0044*/ 	.byte	0x00, 0xf0, 0x11, 0x00


	//----- nvinfo : EIATTR_KPARAM_INFO
	.align		4
.L_138:
        /*0048*/ 	.byte	0x04, 0x17
        /*004a*/ 	.short	(.L_140 - .L_139)
.L_139:
        /*004c*/ 	.word	0x00000000
        /*0050*/ 	.short	0x0000
        /*0052*/ 	.short	0x0000
        /*0054*/ 	.byte	0x00, 0xf0, 0x21, 0x00


	//----- nvinfo : EIATTR_SPARSE_MMA_MASK
	.align		4
.L_140:
        /*0058*/ 	.byte	0x03, 0x50
        /*005a*/ 	.short	0x0000


	//----- nvinfo : EIATTR_MAXREG_COUNT
	.align		4
        /*005c*/ 	.byte	0x03, 0x1b
        /*005e*/ 	.short	0x00ff


	//----- nvinfo : EIATTR_MERCURY_ISA_VERSION
	.align		4
        /*0060*/ 	.byte	0x03, 0x5f
        /*0062*/ 	.short	0x0101


	//----- nvinfo : EIATTR_VRC_CTA_INIT_COUNT
	.align		4
        /*0064*/ 	.byte	0x02, 0x4a
	.zero		1
	.zero		1


	//----- nvinfo : EIATTR_EXIT_INSTR_OFFSETS
	.align		4
        /*0068*/ 	.byte	0x04, 0x1c
        /*006a*/ 	.short	(.L_142 - .L_141)


	//   ....[0]....
.L_141:
        /*006c*/ 	.word	0x00000310


	//   ....[1]....
        /*0070*/ 	.word	0x00001680


	//   ....[2]....
        /*0074*/ 	.word	0x00001b90


	//   ....[3]....
        /*0078*/ 	.word	0x00001bc0


	//   ....[4]....
        /*007c*/ 	.word	0x00001dd0


	//   ....[5]....
        /*0080*/ 	.word	0x00001e00


	//   ....[6]....
        /*0084*/ 	.word	0x000026c0


	//   ....[7]....
        /*0088*/ 	.word	0x00002b00


	//   ....[8]....
        /*008c*/ 	.word	0x00002d30


	//----- nvinfo : EIATTR_MAX_THREADS
	.align		4
.L_142:
        /*0090*/ 	.byte	0x04, 0x05
        /*0092*/ 	.short	(.L_144 - .L_143)
.L_143:
        /*0094*/ 	.word	0x00000080
        /*0098*/ 	.word	0x00000001
        /*009c*/ 	.word	0x00000001


	//----- nvinfo : EIATTR_CRS_STACK_SIZE
	.align		4
.L_144:
        /*00a0*/ 	.byte	0x04, 0x1e
        /*00a2*/ 	.short	(.L_146 - .L_145)
.L_145:
        /*00a4*/ 	.word	0x00000000


	//----- nvinfo : EIATTR_CBANK_PARAM_SIZE
	.align		4
.L_146:
        /*00a8*/ 	.byte	0x03, 0x19
        /*00aa*/ 	.short	0x0048


	//----- nvinfo : EIATTR_PARAM_CBANK
	.align		4
        /*00ac*/ 	.byte	0x04, 0x0a
        /*00ae*/ 	.short	(.L_148 - .L_147)
	.align		4
.L_147:
        /*00b0*/ 	.word	index@(.nv.constant0._ZN3cub18CUB_300001_SM_10006detail9transform16transform_kernelINS2_10policy_hubILb1EN4cuda3std3__45tupleIJN6thrust24THRUST_300001_SM_1000_NS6detail15normal_iteratorINSA_10device_ptrI8ParticleEEEEEEEE10policy1000El25UpdateVelocityAndPositionSG_JPSE_EEEvT0_iT1_T2_DpNS2_10kernel_argIT3_EE)
        /*00b4*/ 	.short	0x0380
        /*00b6*/ 	.short	0x0048


	//----- nvinfo : EIATTR_SW_WAR
	.align		4
.L_148:
        /*00b8*/ 	.byte	0x04, 0x36
        /*00ba*/ 	.short	(.L_150 - .L_149)
.L_149:
        /*00bc*/ 	.word	0x00000008
.L_150:


//--------------------- .nv.info._ZN3cub18CUB_300001_SM_10006detail9transform16transform_kernelINS2_10policy_hubILb1EN4cuda3std3__45tupleIJN6thrust24THRUST_300001_SM_1000_NS6detail15normal_iteratorINSA_10device_ptrI8ParticleEEEEEEEE10policy1000Ei25UpdateVelocityAndPositionSG_JPSE_EEEvT0_iT1_T2_DpNS2_10kernel_argIT3_EE --------------------------
	.section	.nv.info._ZN3cub18CUB_300001_SM_10006detail9transform16transform_kernelINS2_10policy_hubILb1EN4cuda3std3__45tupleIJN6thrust24THRUST_300001_SM_1000_NS6detail15normal_iteratorINSA_10device_ptrI8ParticleEEEEEEEE10policy1000Ei25UpdateVelocityAndPositionSG_JPSE_EEEvT0_iT1_T2_DpNS2_10kernel_argIT3_EE,"",@"SHT_CUDA_INFO"
	.sectionflags	@""
	.align	4


	//----- nvinfo : EIATTR_CUDA_API_VERSION
	.align		4
        /*0000*/ 	.byte	0x04, 0x37
        /*0002*/ 	.short	(.L_152 - .L_151)
.L_151:
        /*0004*/ 	.word	0x00000082


	//----- nvinfo : EIATTR_KPARAM_INFO
	.align		4
.L_152:
        /*0008*/ 	.byte	0x04, 0x17
        /*000a*/ 	.short	(.L_154 - .L_153)
.L_153:
        /*000c*/ 	.word	0x00000000
        /*0010*/ 	.short	0x0004
        /*0012*/ 	.short	0x0030
        /*0014*/ 	.byte	0x00, 0xf0, 0x41, 0x00


	//----- nvinfo : EIATTR_KPARAM_INFO
	.align		4
.L_154:
        /*0018*/ 	.byte	0x04, 0x17
        /*001a*/ 	.short	(.L_156 - .L_155)
.L_155:
        /*001c*/ 	.word	0x00000000
        /*0020*/ 	.short	0x0003
        /*0022*/ 	.short	0x0028
        /*0024*/ 	.byte	0x00, 0xf0, 0x21, 0x00


	//----- nvinfo : EIATTR_KPARAM_INFO
	.align		4
.L_156:
        /*0028*/ 	.byte	0x04, 0x17
        /*002a*/ 	.short	(.L_158 - .L_157)
.L_157:
        /*002c*/ 	.word	0x00000000
        /*0030*/ 	.short	0x0002
        /*0032*/ 	.short	0x0008
        /*0034*/ 	.byte	0x00, 0xf0, 0x81, 0x00


	//----- nvinfo : EIATTR_KPARAM_INFO
	.align		4
.L_158:
        /*0038*/ 	.byte	0x04, 0x17
        /*003a*/ 	.short	(.L_160 - .L_159)
.L_159:
        /*003c*/ 	.word	0x00000000
        /*0040*/ 	.short	0x0001
        /*0042*/ 	.short	0x0004
        /*0044*/ 	.byte	0x00, 0xf0, 0x11, 0x00


	//----- nvinfo : EIATTR_KPARAM_INFO
	.align		4
.L_160:
        /*0048*/ 	.byte	0x04, 0x17
        /*004a*/ 	.short	(.L_162 - .L_161)
.L_161:
        /*004c*/ 	.word	0x00000000
        /*0050*/ 	.short	0x0000
        /*0052*/ 	.short	0x0000
        /*0054*/ 	.byte	0x00, 0xf0, 0x11, 0x00


	//----- nvinfo : EIATTR_SPARSE_MMA_MASK
	.align		4
.L_162:
        /*0058*/ 	.byte	0x03, 0x50
        /*005a*/ 	.short	0x0000


	//----- nvinfo : EIATTR_MAXREG_COUNT
	.align		4
        /*005c*/ 	.byte	0x03, 0x1b
        /*005e*/ 	.short	0x00ff


	//----- nvinfo : EIATTR_MERCURY_ISA_VERSION
	.align		4
        /*0060*/ 	.byte	0x03, 0x5f
        /*0062*/ 	.short	0x0101


	//----- nvinfo : EIATTR_VRC_CTA_INIT_COUNT
	.align		4
        /*0064*/ 	.byte	0x02, 0x4a
	.zero		1
	.zero		1


	//----- nvinfo : EIATTR_EXIT_INSTR_OFFSETS
	.align		4
        /*0068*/ 	.byte	0x04, 0x1c
        /*006a*/ 	.short	(.L_164 - .L_163)


	//   ....[0]....
.L_163:
        /*006c*/ 	.word	0x00000220


	//   ....[1]....
        /*0070*/ 	.word	0x00000b40


	//   ....[2]....
        /*0074*/ 	.word	0x00000f90


	//   ....[3]....
        /*0078*/ 	.word	0x000011d0


	//   ....[4]....
        /*007c*/ 	.word	0x00001200


	//   ....[5]....
        /*0080*/ 	.word	0x00001c90


	//   ....[6]....
        /*0084*/ 	.word	0x000021e0


	//   ....[7]....
        /*0088*/ 	.word	0x00002210


	//   ....[8]....
        /*008c*/ 	.word	0x00002440


	//----- nvinfo : EIATTR_MAX_THREADS
	.align		4
.L_164:
        /*0090*/ 	.byte	0x04, 0x05
        /*0092*/ 	.short	(.L_166 - .L_165)
.L_165:
        /*0094*/ 	.word	0x00000080
        /*0098*/ 	.word	0x00000001
        /*009c*/ 	.word	0x00000001


	//----- nvinfo : EIATTR_CRS_STACK_SIZE
	.align		4
.L_166:
        /*00a0*/ 	.byte	0x04, 0x1e
        /*00a2*/ 	.short	(.L_168 - .L_167)
.L_167:
        /*00a4*/ 	.word	0x00000000


	//----- nvinfo : EIATTR_CBANK_PARAM_SIZE
	.align		4
.L_168:
        /*00a8*/ 	.byte	0x03, 0x19
        /*00aa*/ 	.short	0x0040


	//----- nvinfo : EIATTR_PARAM_CBANK
	.align		4
        /*00ac*/ 	.byte	0x04, 0x0a
        /*00ae*/ 	.short	(.L_170 - .L_169)
	.align		4
.L_169:
        /*00b0*/ 	.word	index@(.nv.constant0._ZN3cub18CUB_300001_SM_10006detail9transform16transform_kernelINS2_10policy_hubILb1EN4cuda3std3__45tupleIJN6thrust24THRUST_300001_SM_1000_NS6detail15normal_iteratorINSA_10device_ptrI8ParticleEEEEEEEE10policy1000Ei25UpdateVelocityAndPositionSG_JPSE_EEEvT0_iT1_T2_DpNS2_10kernel_argIT3_EE)
        /*00b4*/ 	.short	0x0380
        /*00b6*/ 	.short	0x0040


	//----- nvinfo : EIATTR_SW_WAR
	.align		4
.L_170:
        /*00b8*/ 	.byte	0x04, 0x36
        /*00ba*/ 	.short	(.L_172 - .L_171)
.L_171:
        /*00bc*/ 	.word	0x00000008
.L_172:


//--------------------- .nv.info._ZN3cub18CUB_300001_SM_10006detail9transform16transform_kernelINS2_10policy_hubILb1EN4cuda3std3__45tupleIJN6thrust24THRUST_300001_SM_1000_NS6detail15normal_iteratorINSA_10device_ptrI8ParticleEEEEEEEE10policy1000El14UpdateParticleSG_JPSE_EEEvT0_iT1_T2_DpNS2_10kernel_argIT3_EE --------------------------
	.section	.nv.info._ZN3cub18CUB_300001_SM_10006detail9transform16transform_kernelINS2_10policy_hubILb1EN4cuda3std3__45tupleIJN6thrust24THRUST_300001_SM_1000_NS6detail15normal_iteratorINSA_10device_ptrI8ParticleEEEEEEEE10policy1000El14UpdateParticleSG_JPSE_EEEvT0_iT1_T2_DpNS2_10kernel_argIT3_EE,"",@"SHT_CUDA_INFO"
	.sectionflags	@""
	.align	4


	//----- nvinfo : EIATTR_CUDA_API_VERSION
	.align		4
        /*0000*/ 	.byte	0x04, 0x37
        /*0002*/ 	.short	(.L_174 - .L_173)
.L_173:
        /*0004*/ 	.word	0x00000082


	//----- nvinfo : EIATTR_KPARAM_INFO
	.align		4
.L_174:
        /*0008*/ 	.byte	0x04, 0x17
        /*000a*/ 	.short	(.L_176 - .L_175)
.L_175:
        /*000c*/ 	.word	0x00000000
        /*0010*/ 	.short	0x0004
        /*0012*/ 	.short	0x0018
        /*0014*/ 	.byte	0x00, 0xf0, 0x41, 0x00


	//----- nvinfo : EIATTR_KPARAM_INFO
	.align		4
.L_176:
        /*0018*/ 	.byte	0x04, 0x17
        /*001a*/ 	.short	(.L_178 - .L_177)
.L_177:
        /*001c*/ 	.word	0x00000000
        /*0020*/ 	.short	0x0003
        /*0022*/ 	.short	0x0010
        /*0024*/ 	.byte	0x00, 0xf0, 0x21, 0x00


	//----- nvinfo : EIATTR_KPARAM_INFO
	.align		4
.L_178:
        /*0028*/ 	.byte	0x04, 0x17
        /*002a*/ 	.short	(.L_180 - .L_179)
.L_179:
        /*002c*/ 	.word	0x00000000
        /*0030*/ 	.short	0x0002
        /*0032*/ 	.short	0x000c
        /*0034*/ 	.byte	0x00, 0xf0, 0x05, 0x00


	//----- nvinfo : EIATTR_KPARAM_INFO
	.align		4
.L_180:
        /*0038*/ 	.byte	0x04, 0x17
        /*003a*/ 	.short	(.L_182 - .L_181)
.L_181:
        /*003c*/ 	.word	0x00000000
        /*0040*/ 	.short	0x0001
        /*0042*/ 	.short	0x0008
        /*0044*/ 	.byte	0x00, 0xf0, 0x11, 0x00


	//----- nvinfo : EIATTR_KPARAM_INFO
	.align		4
.L_182:
        /*0048*/ 	.byte	0x04, 0x17
        /*004a*/ 	.short	(.L_184 - .L_183)
.L_183:
        /*004c*/ 	.word	0x00000000
        /*0050*/ 	.short	0x0000
        /*0052*/ 	.short	0x0000
        /*0054*/ 	.byte	0x00, 0xf0, 0x21, 0x00


	//----- nvinfo : EIATTR_SPARSE_MMA_MASK
	.align		4
.L_184:
        /*0058*/ 	.byte	0x03, 0x50
        /*005a*/ 	.short	0x0000


	//----- nvinfo : EIATTR_MAXREG_COUNT
	.align		4
        /*005c*/ 	.byte	0x03, 0x1b
        /*005e*/ 	.short	0x00ff


	//----- nvinfo : EIATTR_MERCURY_ISA_VERSION
	.align		4
        /*0060*/ 	.byte	0x03, 0x5f
        /*0062*/ 	.short	0x0101


	//----- nvinfo : EIATTR_VRC_CTA_INIT_COUNT
	.align		4
        /*0064*/ 	.byte	0x02, 0x4a
	.zero		1
	.zero		1


	//----- nvinfo : EIATTR_EXIT_INSTR_OFFSETS
	.align		4
        /*0068*/ 	.byte	0x04, 0x1c
        /*006a*/ 	.short	(.L_186 - .L_185)


	//   ....[0]....
.L_185:
        /*006c*/ 	.word	0x00000250


	//   ....[1]....
        /*0070*/ 	.word	0x00001590


	//   ....[2]....
        /*0074*/ 	.word	0x000015b0


	//   ....[3]....
        /*0078*/ 	.word	0x00002890


	//----- nvinfo : EIATTR_MAX_THREADS
	.align		4
.L_186:
        /*007c*/ 	.byte	0x04, 0x05
        /*007e*/ 	.short	(.L_188 - .L_187)
.L_187:
        /*0080*/ 	.word	0x00000080
        /*0084*/ 	.word	0x00000001
        /*0088*/ 	.word	0x00000001


	//----- nvinfo : EIATTR_CRS_STACK_SIZE
	.align		4
.L_188:
        /*008c*/ 	.byte	0x04, 0x1e
        /*008e*/ 	.short	(.L_190 - .L_189)
.L_189:
        /*0090*/ 	.word	0x00000000


	//----- nvinfo : EIATTR_CBANK_PARAM_SIZE
	.align		4
.L_190:
        /*0094*/ 	.byte	0x03, 0x19
        /*0096*/ 	.short	0x0028


	//----- nvinfo : EIATTR_PARAM_CBANK
	.align		4
        /*0098*/ 	.byte	0x04, 0x0a
        /*009a*/ 	.short	(.L_192 - .L_191)
	.align		4
.L_191:
        /*009c*/ 	.word	index@(.nv.constant0._ZN3cub18CUB_300001_SM_10006detail9transform16transform_kernelINS2_10policy_hubILb1EN4cuda3std3__45tupleIJN6thrust24THRUST_300001_SM_1000_NS6detail15normal_iteratorINSA_10device_ptrI8ParticleEEEEEEEE10policy1000El14UpdateParticleSG_JPSE_EEEvT0_iT1_T2_DpNS2_10kernel_argIT3_EE)
        /*00a0*/ 	.short	0x0380
        /*00a2*/ 	.short	0x0028


	//----- nvinfo : EIATTR_SW_WAR
	.align		4
.L_192:
        /*00a4*/ 	.byte	0x04, 0x36
        /*00a6*/ 	.short	(.L_194 - .L_193)
.L_193:
        /*00a8*/ 	.word	0x00000008
.L_194:


//--------------------- .nv.info._ZN3cub18CUB_300001_SM_10006detail9transform16transform_kernelINS2_10policy_hubILb1EN4cuda3std3__45tupleIJN6thrust24THRUST_300001_SM_1000_NS6detail15normal_iteratorINSA_10device_ptrI8ParticleEEEEEEEE10policy1000Ei14UpdateParticleSG_JPSE_EEEvT0_iT1_T2_DpNS2_10kernel_argIT3_EE --------------------------
	.section	.nv.info._ZN3cub18CUB_300001_SM_10006detail9transform16transform_kernelINS2_10policy_hubILb1EN4cuda3std3__45tupleIJN6thrust24THRUST_300001_SM_1000_NS6detail15normal_iteratorINSA_10device_ptrI8ParticleEEEEEEEE10policy1000Ei14UpdateParticleSG_JPSE_EEEvT0_iT1_T2_DpNS2_10kernel_argIT3_EE,"",@"SHT_CUDA_INFO"
	.sectionflags	@""
	.align	4


	//----- nvinfo : EIATTR_CUDA_API_VERSION
	.align		4
        /*0000*/ 	.byte	0x04, 0x37
        /*0002*/ 	.short	(.L_196 - .L_195)
.L_195:
        /*0004*/ 	.word	0x00000082


	//----- nvinfo : EIATTR_KPARAM_INFO
	.align		4
.L_196:
        /*0008*/ 	.byte	0x04, 0x17
        /*000a*/ 	.short	(.L_198 - .L_197)
.L_197:
        /*000c*/ 	.word	0x00000000
        /*0010*/ 	.short	0x0004
        /*0012*/ 	.short	0x0018
        /*0014*/ 	.byte	0x00, 0xf0, 0x41, 0x00


	//----- nvinfo : EIATTR_KPARAM_INFO
	.align		4
.L_198:
        /*0018*/ 	.byte	0x04, 0x17
        /*001a*/ 	.short	(.L_200 - .L_199)
.L_199:
        /*001c*/ 	.word	0x00000000
        /*0020*/ 	.short	0x0003
        /*0022*/ 	.short	0x0010
        /*0024*/ 	.byte	0x00, 0xf0, 0x21, 0x00


	//----- nvinfo : EIATTR_KPARAM_INFO
	.align		4
.L_200:
        /*0028*/ 	.byte	0x04, 0x17
        /*002a*/ 	.short	(.L_202 - .L_201)
.L_201:
        /*002c*/ 	.word	0x00000000
        /*0030*/ 	.short	0x0002
        /*0032*/ 	.short	0x0008
        /*0034*/ 	.byte	0x00, 0xf0, 0x05, 0x00


	//----- nvinfo : EIATTR_KPARAM_INFO
	.align		4
.L_202:
        /*0038*/ 	.byte	0x04, 0x17
        /*003a*/ 	.short	(.L_204 - .L_203)
.L_203:
        /*003c*/ 	.word	0x00000000
        /*0040*/ 	.short	0x0001
        /*0042*/ 	.short	0x0004
        /*0044*/ 	.byte	0x00, 0xf0, 0x11, 0x00


	//----- nvinfo : EIATTR_KPARAM_INFO
	.align		4
.L_204:
        /*0048*/ 	.byte	0x04, 0x17
        /*004a*/ 	.short	(.L_206 - .L_205)
.L_205:
        /*004c*/ 	.word	0x00000000
        /*0050*/ 	.short	0x0000
        /*0052*/ 	.short	0x0000
        /*0054*/ 	.byte	0x00, 0xf0, 0x11, 0x00


	//----- nvinfo : EIATTR_SPARSE_MMA_MASK
	.align		4
.L_206:
        /*0058*/ 	.byte	0x03, 0x50
        /*005a*/ 	.short	0x0000


	//----- nvinfo : EIATTR_MAXREG_COUNT
	.align		4
        /*005c*/ 	.byte	0x03, 0x1b
        /*005e*/ 	.short	0x00ff


	//----- nvinfo : EIATTR_MERCURY_ISA_VERSION
	.align		4
        /*0060*/ 	.byte	0x03, 0x5f
        /*0062*/ 	.short	0x0101


	//----- nvinfo : EIATTR_VRC_CTA_INIT_COUNT
	.align		4
        /*0064*/ 	.byte	0x02, 0x4a
	.zero		1
	.zero		1


	//----- nvinfo : EIATTR_EXIT_INSTR_OFFSETS
	.align		4
        /*0068*/ 	.byte	0x04, 0x1c
        /*006a*/ 	.short	(.L_208 - .L_207)


	//   ....[0]....
.L_207:
        /*006c*/ 	.word	0x000001c0


	//   ....[1]....
        /*0070*/ 	.word	0x00001410


	//   ....[2]....
        /*0074*/ 	.word	0x00001450


	//   ....[3]....
        /*0078*/ 	.word	0x00002700


	//----- nvinfo : EIATTR_MAX_THREADS
	.align		4
.L_208:
        /*007c*/ 	.byte	0x04, 0x05
        /*007e*/ 	.short	(.L_210 - .L_209)
.L_209:
        /*0080*/ 	.word	0x00000080
        /*0084*/ 	.word	0x00000001
        /*0088*/ 	.word	0x00000001


	//----- nvinfo : EIATTR_CRS_STACK_SIZE
	.align		4
.L_210:
        /*008c*/ 	.byte	0x04, 0x1e
        /*008e*/ 	.short	(.L_212 - .L_211)
.L_211:
        /*0090*/ 	.word	0x00000000


	//----- nvinfo : EIATTR_CBANK_PARAM_SIZE
	.align		4
.L_212:
        /*0094*/ 	.byte	0x03, 0x19
        /*0096*/ 	.short	0x0028


	//----- nvinfo : EIATTR_PARAM_CBANK
	.align		4
        /*0098*/ 	.byte	0x04, 0x0a
        /*009a*/ 	.short	(.L_214 - .L_213)
	.align		4
.L_213:
        /*009c*/ 	.word	index@(.nv.constant0._ZN3cub18CUB_300001_SM_10006detail9transform16transform_kernelINS2_10policy_hubILb1EN4cuda3std3__45tupleIJN6thrust24THRUST_300001_SM_1000_NS6detail15normal_iteratorINSA_10device_ptrI8ParticleEEEEEEEE10policy1000Ei14UpdateParticleSG_JPSE_EEEvT0_iT1_T2_DpNS2_10kernel_argIT3_EE)
        /*00a0*/ 	.short	0x0380
        /*00a2*/ 	.short	0x0028


	//----- nvinfo : EIATTR_SW_WAR
	.align		4
.L_214:
        /*00a4*/ 	.byte	0x04, 0x36
        /*00a6*/ 	.short	(.L_216 - .L_215)
.L_215:
        /*00a8*/ 	.word	0x00000008
.L_216:


//--------------------- .nv.info._ZN3cub18CUB_300001_SM_10006detail11EmptyKernelIvEEvv --------------------------
	.section	.nv.info._ZN3cub18CUB_300001_SM_10006detail11EmptyKernelIvEEvv,"",@"SHT_CUDA_INFO"
	.sectionflags	@""
	.align	4


	//----- nvinfo : EIATTR_CUDA_API_VERSION
	.align		4
        /*0000*/ 	.byte	0x04, 0x37
        /*0002*/ 	.short	(.L_218 - .L_217)
.L_217:
        /*0004*/ 	.word	0x00000082


	//----- nvinfo : EIATTR_SPARSE_MMA_MASK
	.align		4
.L_218:
        /*0008*/ 	.byte	0x03, 0x50
        /*000a*/ 	.short	0x0000


	//----- nvinfo : EIATTR_MAXREG_COUNT
	.align		4
        /*000c*/ 	.byte	0x03, 0x1b
        /*000e*/ 	.short	0x00ff


	//----- nvinfo : EIATTR_MERCURY_ISA_VERSION
	.align		4
        /*0010*/ 	.byte	0x03, 0x5f
        /*0012*/ 	.short	0x0101


	//----- nvinfo : EIATTR_VRC_CTA_INIT_COUNT
	.align		4
        /*0014*/ 	.byte	0x02, 0x4a
	.zero		1
	.zero		1


	//----- nvinfo : EIATTR_EXIT_INSTR_OFFSETS
	.align		4
        /*0018*/ 	.byte	0x04, 0x1c
        /*001a*/ 	.short	(.L_220 - .L_219)


	//   ....[0]....
.L_219:
        /*001c*/ 	.word	0x00000010


	//----- nvinfo : EIATTR_SW_WAR
	.align		4
.L_220:
        /*0020*/ 	.byte	0x04, 0x36
        /*0022*/ 	.short	(.L_222 - .L_221)
.L_221:
        /*0024*/ 	.word	0x00000008
.L_222:


//--------------------- .nv.info._ZN6thrust24THRUST_300001_SM_1000_NS8cuda_cub4core6detail13_kernel_agentINS1_8__reduce11ReduceAgentIPN4cuda3std3__45tupleIJ8ParticlelEEESD_SC_lNS1_9__extrema9arg_min_fISB_l16CompareParticlesEEEEJSD_SD_iSH_EEEvDpT0_ --------------------------
	.section	.nv.info._ZN6thrust24THRUST_300001_SM_1000_NS8cuda_cub4core6detail13_kernel_agentINS1_8__reduce11ReduceAgentIPN4cuda3std3__45tupleIJ8ParticlelEEESD_SC_lNS1_9__extrema9arg_min_fISB_l16CompareParticlesEEEEJSD_SD_iSH_EEEvDpT0_,"",@"SHT_CUDA_INFO"
	.sectionflags	@""
	.align	4


	//----- nvinfo : EIATTR_CUDA_API_VERSION
	.align		4
        /*0000*/ 	.byte	0x04, 0x37
        /*0002*/ 	.short	(.L_224 - .L_223)
.L_223:
        /*0004*/ 	.word	0x00000082


	//----- nvinfo : EIATTR_KPARAM_INFO
	.align		4
.L_224:
        /*0008*/ 	.byte	0x04, 0x17
        /*000a*/ 	.short	(.L_226 - .L_225)
.L_225:
        /*000c*/ 	.word	0x00000000
        /*0010*/ 	.short	0x0003
        /*0012*/ 	.short	0x0014
        /*0014*/ 	.byte	0x00, 0xf0, 0x05, 0x00


	//----- nvinfo : EIATTR_KPARAM_INFO
	.align		4
.L_226:
        /*0018*/ 	.byte	0x04, 0x17
        /*001a*/ 	.short	(.L_228 - .L_227)
.L_227:
        /*001c*/ 	.word	0x00000000
        /*0020*/ 	.short	0x0002
        /*0022*/ 	.short	0x0010
        /*0024*/ 	.byte	0x00, 0xf0, 0x11, 0x00


	//----- nvinfo : EIATTR_KPARAM_INFO
	.align		4
.L_228:
        /*0028*/ 	.byte	0x04, 0x17
        /*002a*/ 	.short	(.L_230 - .L_229)
.L_229:
        /*002c*/ 	.word	0x00000000
        /*0030*/ 	.short	0x0001
        /*0032*/ 	.short	0x0008
        /*0034*/ 	.byte	0x00, 0xf5, 0x21, 0x00


	//----- nvinfo : EIATTR_KPARAM_INFO
	.align		4
.L_230:
        /*0038*/ 	.byte	0x04, 0x17
        /*003a*/ 	.short	(.L_232 - .L_231)
.L_231:
        /*003c*/ 	.word	0x00000000
        /*0040*/ 	.short	0x0000
        /*0042*/ 	.short	0x0000
        /*0044*/ 	.byte	0x00, 0xf5, 0x21, 0x00


	//----- nvinfo : EIATTR_SPARSE_MMA_MASK
	.align		4
.L_232:
        /*0048*/ 	.byte	0x03, 0x50
        /*004a*/ 	.short	0x0000


	//----- nvinfo : EIATTR_MAXREG_COUNT
	.align		4
        /*004c*/ 	.byte	0x03, 0x1b
        /*004e*/ 	.short	0x00ff


	//----- nvinfo : EIATTR_NUM_BARRIERS
	.align		4
        /*0050*/ 	.byte	0x02, 0x4c
        /*0052*/ 	.byte	0x01
	.zero		1


	//----- nvinfo : EIATTR_MERCURY_ISA_VERSION
	.align		4
        /*0054*/ 	.byte	0x03, 0x5f
        /*0056*/ 	.short	0x0101


	//----- nvinfo : EIATTR_COOP_GROUP_MASK_REGIDS
	.align		4
        /*0058*/ 	.byte	0x04, 0x29
        /*005a*/ 	.short	(.L_234 - .L_233)


	//   ....[0]....
.L_233:
        /*005c*/ 	.word	0xffffffff


	//   ....[1]....
        /*0060*/ 	.word	0xffffffff


	//   ....[2]....
        /*0064*/ 	.word	0xffffffff


	//   ....[3]....
        /*0068*/ 	.word	0xffffffff


	//   ....[4]....
        /*006c*/ 	.word	0xffffffff


	//   ....[5]....
        /*0070*/ 	.word	0xffffffff


	//   ....[6]....
        /*0074*/ 	.word	0xffffffff


	//   ....[7]....
        /*0078*/ 	.word	0xffffffff


	//   ....[8]....
        /*007c*/ 	.word	0xffffffff


	//   ....[9]....
        /*0080*/ 	.word	0xffffffff


	//   ....[10]....
        /*0084*/ 	.word	0xffffffff


	//   ....[11]....
        /*0088*/ 	.word	0xffffffff


	//   ....[12]....
        /*008c*/ 	.word	0xffffffff


	//   ....[13]....
        /*0090*/ 	.word	0xffffffff


	//   ....[14]....
        /*0094*/ 	.word	0xffffffff


	//   ....[15]....
        /*0098*/ 	.word	0xffffffff


	//   ....[16]....
        /*009c*/ 	.word	0xffffffff


	//   ....[17]....
        /*00a0*/ 	.word	0xffffffff


	//   ....[18]....
        /*00a4*/ 	.word	0xffffffff


	//   ....[19]....
        /*00a8*/ 	.word	0xffffffff


	//   ....[20]....
        /*00ac*/ 	.word	0xffffffff


	//   ....[21]....
        /*00b0*/ 	.word	0xffffffff


	//   ....[22]....
        /*00b4*/ 	.word	0xffffffff


	//   ....[23]....
        /*00b8*/ 	.word	0xffffffff


	//   ....[24]....
        /*00bc*/ 	.word	0xffffffff


	//   ....[25]....
        /*00c0*/ 	.word	0xffffffff


	//   ....[26]....
        /*00c4*/ 	.word	0xffffffff


	//   ....[27]....
        /*00c8*/ 	.word	0xffffffff


	//   ....[28]....
        /*00cc*/ 	.word	0xffffffff


	//   ....[29]....
        /*00d0*/ 	.word	0xffffffff


	//   ....[30]....
        /*00d4*/ 	.word	0xffffffff


	//   ....[31]....
        /*00d8*/ 	.word	0xffffffff


	//   ....[32]....
        /*00dc*/ 	.word	0xffffffff


	//   ....[33]....
        /*00e0*/ 	.word	0xffffffff


	//   ....[34]....
        /*00e4*/ 	.word	0xffffffff


	//   ....[35]....
        /*00e8*/ 	.word	0xffffffff


	//   ....[36]....
        /*00ec*/ 	.word	0xffffffff


	//   ....[37]....
        /*00f0*/ 	.word	0xffffffff


	//   ....[38]....
        /*00f4*/ 	.word	0xffffffff


	//   ....[39]....
        /*00f8*/ 	.word	0xffffffff


	//   ....[40]....
        /*00fc*/ 	.word	0xffffffff


	//   ....[41]....
        /*0100*/ 	.word	0xffffffff


	//   ....[42]....
        /*0104*/ 	.word	0xffffffff


	//   ....[43]....
        /*0108*/ 	.word	0xffffffff


	//   ....[44]....
        /*010c*/ 	.word	0xffffffff


	//   ....[45]....
        /*0110*/ 	.word	0xffffffff


	//   ....[46]....
        /*0114*/ 	.word	0xffffffff


	//   ....[47]....
        /*0118*/ 	.word	0xffffffff


	//   ....[48]....
        /*011c*/ 	.word	0xffffffff


	//   ....[49]....
        /*0120*/ 	.word	0xffffffff


	//   ....[50]....
        /*0124*/ 	.word	0xffffffff


	//   ....[51]....
        /*0128*/ 	.word	0xffffffff


	//   ....[52]....
        /*012c*/ 	.word	0xffffffff


	//   ....[53]....
        /*0130*/ 	.word	0xffffffff


	//   ....[54]....
        /*0134*/ 	.word	0xffffffff


	//   ....[55]....
        /*0138*/ 	.word	0xffffffff


	//   ....[56]....
        /*013c*/ 	.word	0xffffffff


	//   ....[57]....
        /*0140*/ 	.word	0xffffffff


	//   ....[58]....
        /*0144*/ 	.word	0xffffffff


	//   ....[59]....
        /*0148*/ 	.word	0xffffffff


	//   ....[60]....
        /*014c*/ 	.word	0xffffffff


	//   ....[61]....
        /*0150*/ 	.word	0xffffffff


	//   ....[62]....
        /*0154*/ 	.word	0xffffffff


	//   ....[63]....
        /*0158*/ 	.word	0xffffffff


	//   ....[64]....
        /*015c*/ 	.word	0xffffffff


	//   ....[65]....
        /*0160*/ 	.word	0xffffffff


	//   ....[66]....
        /*0164*/ 	.word	0xffffffff


	//   ....[67]....
        /*0168*/ 	.word	0xffffffff


	//   ....[68]....
        /*016c*/ 	.word	0xffffffff


	//   ....[69]....
        /*0170*/ 	.word	0xffffffff


	//   ....[70]....
        /*0174*/ 	.word	0xffffffff


	//   ....[71]....
        /*0178*/ 	.word	0xffffffff


	//   ....[72]....
        /*017c*/ 	.word	0xffffffff


	//   ....[73]....
        /*0180*/ 	.word	0xffffffff


	//   ....[74]....
        /*0184*/ 	.word	0xffffffff


	//   ....[75]....
        /*0188*/ 	.word	0xffffffff


	//   ....[76]....
        /*018c*/ 	.word	0xffffffff


	//   ....[77]....
        /*0190*/ 	.word	0xffffffff


	//   ....[78]....
        /*0194*/ 	.word	0xffffffff


	//   ....[79]....
        /*0198*/ 	.word	0xffffffff


	//   ....[80]....
        /*019c*/ 	.word	0xffffffff


	//   ....[81]....
        /*01a0*/ 	.word	0xffffffff


	//   ....[82]....
        /*01a4*/ 	.word	0xffffffff


	//   ....[83]....
        /*01a8*/ 	.word	0xffffffff


	//   ....[84]....
        /*01ac*/ 	.word	0xffffffff


	//   ....[85]....
        /*01b0*/ 	.word	0xffffffff


	//   ....[86]....
        /*01b4*/ 	.word	0xffffffff


	//   ....[87]....
        /*01b8*/ 	.word	0xffffffff


	//   ....[88]....
        /*01bc*/ 	.word	0xffffffff


	//   ....[89]....
        /*01c0*/ 	.word	0xffffffff


	//   ....[90]....
        /*01c4*/ 	.word	0xffffffff


	//   ....[91]....
        /*01c8*/ 	.word	0xffffffff


	//   ....[92]....
        /*01cc*/ 	.word	0xffffffff


	//   ....[93]....
        /*01d0*/ 	.word	0xffffffff


	//   ....[94]....
        /*01d4*/ 	.word	0xffffffff


	//   ....[95]....
        /*01d8*/ 	.word	0xffffffff


	//   ....[96]....
        /*01dc*/ 	.word	0xffffffff


	//   ....[97]....
        /*01e0*/ 	.word	0xffffffff


	//   ....[98]....
        /*01e4*/ 	.word	0xffffffff


	//   ....[99]....
        /*01e8*/ 	.word	0xffffffff


	//   ....[100]....
        /*01ec*/ 	.word	0xffffffff


	//   ....[101]....
        /*01f0*/ 	.word	0xffffffff


	//   ....[102]....
        /*01f4*/ 	.word	0xffffffff


	//   ....[103]....
        /*01f8*/ 	.word	0xffffffff


	//   ....[104]....
        /*01fc*/ 	.word	0xffffffff


	//   ....[105]....
        /*0200*/ 	.word	0xffffffff


	//   ....[106]....
        /*0204*/ 	.word	0xffffffff


	//   ....[107]....
        /*0208*/ 	.word	0xffffffff


	//   ....[108]....
        /*020c*/ 	.word	0xffffffff


	//   ....[109]....
        /*0210*/ 	.word	0xffffffff


	//   ....[110]....
        /*0214*/ 	.word	0xffffffff


	//   ....[111]....
        /*0218*/ 	.word	0xffffffff


	//   ....[112]....
        /*021c*/ 	.word	0xffffffff


	//   ....[113]....
        /*0220*/ 	.word	0xffffffff


	//   ....[114]....
        /*0224*/ 	.word	0xffffffff


	//   ....[115]....
        /*0228*/ 	.word	0xffffffff


	//   ....[116]....
        /*022c*/ 	.word	0xffffffff


	//   ....[117]....
        /*0230*/ 	.word	0xffffffff


	//   ....[118]....
        /*0234*/ 	.word	0xffffffff


	//   ....[119]....
        /*0238*/ 	.word	0xffffffff


	//   ....[120]....
        /*023c*/ 	.word	0xffffffff


	//   ....[121]....
        /*0240*/ 	.word	0xffffffff


	//   ....[122]....
        /*0244*/ 	.word	0xffffffff


	//   ....[123]....
        /*0248*/ 	.word	0xffffffff


	//   ....[124]....
        /*024c*/ 	.word	0xffffffff


	//   ....[125]....
        /*0250*/ 	.word	0xffffffff


	//   ....[126]....
        /*0254*/ 	.word	0xffffffff


	//   ....[127]....
        /*0258*/ 	.word	0xffffffff


	//   ....[128]....
        /*025c*/ 	.word	0xffffffff


	//   ....[129]....
        /*0260*/ 	.word	0xffffffff


	//   ....[130]....
        /*0264*/ 	.word	0xffffffff


	//   ....[131]....
        /*0268*/ 	.word	0xffffffff


	//   ....[132]....
        /*026c*/ 	.word	0xffffffff


	//   ....[133]....
        /*0270*/ 	.word	0xffffffff


	//   ....[134]....
        /*0274*/ 	.word	0xffffffff


	//   ....[135]....
        /*0278*/ 	.word	0xffffffff


	//   ....[136]....
        /*027c*/ 	.word	0xffffffff


	//   ....[137]....
        /*0280*/ 	.word	0xffffffff


	//   ....[138]....
        /*0284*/ 	.word	0xffffffff


	//   ....[139]....
        /*0288*/ 	.word	0xffffffff


	//   ....[140]....
        /*028c*/ 	.word	0xffffffff


	//   ....[141]....
        /*0290*/ 	.word	0xffffffff


	//   ....[142]....
        /*0294*/ 	.word	0xffffffff


	//   ....[143]....
        /*0298*/ 	.word	0xffffffff


	//   ....[144]....
        /*029c*/ 	.word	0xffffffff


	//   ....[145]....
        /*02a0*/ 	.word	0xffffffff


	//   ....[146]....
        /*02a4*/ 	.word	0xffffffff


	//   ....[147]....
        /*02a8*/ 	.word	0xffffffff


	//   ....[148]....
        /*02ac*/ 	.word	0xffffffff


	//   ....[149]....
        /*02b0*/ 	.word	0xffffffff


	//   ....[150]....
        /*02b4*/ 	.word	0xffffffff


	//   ....[151]....
        /*02b8*/ 	.word	0xffffffff


	//   ....[152]....
        /*02bc*/ 	.word	0xffffffff


	//   ....[153]....
        /*02c0*/ 	.word	0xffffffff


	//   ....[154]....
        /*02c4*/ 	.word	0xffffffff


	//   ....[155]....
        /*02c8*/ 	.word	0xffffffff


	//   ....[156]....
        /*02cc*/ 	.word	0xffffffff


	//   ....[157]....
        /*02d0*/ 	.word	0xffffffff


	//   ....[158]....
        /*02d4*/ 	.word	0xffffffff


	//   ....[159]....
        /*02d8*/ 	.word	0xffffffff


	//----- nvinfo : EIATTR_COOP_GROUP_INSTR_OFFSETS
	.align		4
.L_234:
        /*02dc*/ 	.byte	0x04, 0x28
        /*02de*/ 	.short	(.L_236 - .L_235)


	//   ....[0]....
.L_235:
        /*02e0*/ 	.word	0x000016f0


	//   ....[1]....
        /*02e4*/ 	.word	0x00001700


	//   ....[2]....
        /*02e8*/ 	.word	0x00001710


	//   ....[3]....
        /*02ec*/ 	.word	0x00001720


	//   ....[4]....
        /*02f0*/ 	.word	0x00001730


	//   ....[5]....
        /*02f4*/ 	.word	0x00001740


	//   ....[6]....
        /*02f8*/ 	.word	0x00001750


	//   ....[7]....
        /*02fc*/ 	.word	0x00001770


	//   ....[8]....
        /*0300*/ 	.word	0x00001780


	//   ....[9]....
        /*0304*/ 	.word	0x000017a0


	//   ....[10]....
        /*0308*/ 	.word	0x000017b0


	//   ....[11]....
        /*030c*/ 	.word	0x000017c0


	//   ....[12]....
        /*0310*/ 	.word	0x000017d0


	//   ....[13]....
        /*0314*/ 	.word	0x000017e0


	//   ....[14]....
        /*0318*/ 	.word	0x000017f0


	//   ....[15]....
        /*031c*/ 	.word	0x00001800


	//   ....[16]....
        /*0320*/ 	.word	0x00001a90


	//   ....[17]....
        /*0324*/ 	.word	0x00001ad0


	//   ....[18]....
        /*0328*/ 	.word	0x00001b10


	//   ....[19]....
        /*032c*/ 	.word	0x00001b50


	//   ....[20]....
        /*0330*/ 	.word	0x00001b90


	//   ....[21]....
        /*0334*/ 	.word	0x00001bc0


	//   ....[22]....
        /*0338*/ 	.word	0x00001bf0


	//   ....[23]....
        /*033c*/ 	.word	0x00001c20


	//   ....[24]....
        /*0340*/ 	.word	0x00001c30


	//   ....[25]....
        /*0344*/ 	.word	0x00001c60


	//   ....[26]....
        /*0348*/ 	.word	0x00001c70


	//   ....[27]....
        /*034c*/ 	.word	0x00001c80


	//   ....[28]....
        /*0350*/ 	.word	0x00001c90


	//   ....[29]....
        /*0354*/ 	.word	0x00001ca0


	//   ....[30]....
        /*0358*/ 	.word	0x00001cb0


	//   ....[31]....
        /*035c*/ 	.word	0x00001cc0


	//   ....[32]....
        /*0360*/ 	.word	0x00001f50


	//   ....[33]....
        /*0364*/ 	.word	0x00001f90


	//   ....[34]....
        /*0368*/ 	.word	0x00001fd0


	//   ....[35]....
        /*036c*/ 	.word	0x00002010


	//   ....[36]....
        /*0370*/ 	.word	0x00002040


	//   ....[37]....
        /*0374*/ 	.word	0x00002070


	//   ....[38]....
        /*0378*/ 	.word	0x000020a0


	//   ....[39]....
        /*037c*/ 	.word	0x000020e0


	//   ....[40]....
        /*0380*/ 	.word	0x000020f0


	//   ....[41]....
        /*0384*/ 	.word	0x00002120


	//   ....[42]....
        /*0388*/ 	.word	0x00002130


	//   ....[43]....
        /*038c*/ 	.word	0x00002140


	//   ....[44]....
        /*0390*/ 	.word	0x00002150


	//   ....[45]....
        /*0394*/ 	.word	0x00002160


	//   ....[46]....
        /*0398*/ 	.word	0x00002170


	//   ....[47]....
        /*039c*/ 	.word	0x00002180


	//   ....[48]....
        /*03a0*/ 	.word	0x00002410


	//   ....[49]....
        /*03a4*/ 	.word	0x00002450


	//   ....[50]....
        /*03a8*/ 	.word	0x00002490


	//   ....[51]....
        /*03ac*/ 	.word	0x000024d0


	//   ....[52]....
        /*03b0*/ 	.word	0x00002510


	//   ....[53]....
        /*03b4*/ 	.word	0x00002540


	//   ....[54]....
        /*03b8*/ 	.word	0x00002570


	//   ....[55]....
        /*03bc*/ 	.word	0x000025a0


	//   ....[56]....
        /*03c0*/ 	.word	0x000025b0


	//   ....[57]....
        /*03c4*/ 	.word	0x000025e0


	//   ....[58]....
        /*03c8*/ 	.word	0x000025f0


	//   ....[59]....
        /*03cc*/ 	.word	0x00002600


	//   ....[60]....
        /*03d0*/ 	.word	0x00002610


	//   ....[61]....
        /*03d4*/ 	.word	0x00002620


	//   ....[62]....
        /*03d8*/ 	.word	0x00002630


	//   ....[63]....
        /*03dc*/ 	.word	0x00002640


	//   ....[64]....
        /*03e0*/ 	.word	0x000028d0


	//   ....[65]....
        /*03e4*/ 	.word	0x00002910


	//   ....[66]....
        /*03e8*/ 	.word	0x00002950


	//   ....[67]....
        /*03ec*/ 	.word	0x00002990


	//   ....[68]....
        /*03f0*/ 	.word	0x000029d0


	//   ....[69]....
        /*03f4*/ 	.word	0x00002a00


	//   ....[70]....
        /*03f8*/ 	.word	0x00002a30


	//   ....[71]....
        /*03fc*/ 	.word	0x00002a70


	//   ....[72]....
        /*0400*/ 	.word	0x00002a80


	//   ....[73]....
        /*0404*/ 	.word	0x00002ab0


	//   ....[74]....
        /*0408*/ 	.word	0x00002ac0


	//   ....[75]....
        /*040c*/ 	.word	0x00002ad0


	//   ....[76]....
        /*0410*/ 	.word	0x00002ae0


	//   ....[77]....
        /*0414*/ 	.word	0x00002af0


	//   ....[78]....
        /*0418*/ 	.word	0x00002b00


	//   ....[79]....
        /*041c*/ 	.word	0x00002b10


	//   ....[80]....
        /*0420*/ 	.word	0x00008340


	//   ....[81]....
        /*0424*/ 	.word	0x00008380


	//   ....[82]....
        /*0428*/ 	.word	0x000083c0


	//   ....[83]....
        /*042c*/ 	.word	0x00008400


	//   ....[84]....
        /*0430*/ 	.word	0x00008430


	//   ....[85]....
        /*0434*/ 	.word	0x00008460


	//   ....[86]....
        /*0438*/ 	.word	0x00008480


	//   ....[87]....
        /*043c*/ 	.word	0x000084a0


	//   ....[88]....
        /*0440*/ 	.word	0x000084b0


	//   ....[89]....
        /*0444*/ 	.word	0x000084d0


	//   ....[90]....
        /*0448*/ 	.word	0x000084e0


	//   ....[91]....
        /*044c*/ 	.word	0x000084f0


	//   ....[92]....
        /*0450*/ 	.word	0x00008500


	//   ....[93]....
        /*0454*/ 	.word	0x00008510


	//   ....[94]....
        /*0458*/ 	.word	0x00008520


	//   ....[95]....
        /*045c*/ 	.word	0x00008530


	//   ....[96]....
        /*0460*/ 	.word	0x000087c0


	//   ....[97]....
        /*0464*/ 	.word	0x00008800


	//   ....[98]....
        /*0468*/ 	.word	0x00008840


	//   ....[99]....
        /*046c*/ 	.word	0x00008880


	//   ....[100]....
        /*0470*/ 	.word	0x000088c0


	//   ....[101]....
        /*0474*/ 	.word	0x000088f0


	//   ....[102]....
        /*0478*/ 	.word	0x00008920


	//   ....[103]....
        /*047c*/ 	.word	0x00008950


	//   ....[104]....
        /*0480*/ 	.word	0x00008960


	//   ....[105]....
        /*0484*/ 	.word	0x00008980


	//   ....[106]....
        /*0488*/ 	.word	0x00008990


	//   ....[107]....
        /*048c*/ 	.word	0x000089a0


	//   ....[108]....
        /*0490*/ 	.word	0x000089b0


	//   ....[109]....
        /*0494*/ 	.word	0x000089c0


	//   ....[110]....
        /*0498*/ 	.word	0x000089d0


	//   ....[111]....
        /*049c*/ 	.word	0x000089e0


	//   ....[112]....
        /*04a0*/ 	.word	0x00008c70


	//   ....[113]....
        /*04a4*/ 	.word	0x00008cb0


	//   ....[114]....
        /*04a8*/ 	.word	0x00008cf0


	//   ....[115]....
        /*04ac*/ 	.word	0x00008d30


	//   ....[116]....
        /*04b0*/ 	.word	0x00008d70


	//   ....[117]....
        /*04b4*/ 	.word	0x00008da0


	//   ....[118]....
        /*04b8*/ 	.word	0x00008dd0


	//   ....[119]....
        /*04bc*/ 	.word	0x00008e00


	//   ....[120]....
        /*04c0*/ 	.word	0x00008e10


	//   ....[121]....
        /*04c4*/ 	.word	0x00008e30


	//   ....[122]....
        /*04c8*/ 	.word	0x00008e40


	//   ....[123]....
        /*04cc*/ 	.word	0x00008e50


	//   ....[124]....
        /*04d0*/ 	.word	0x00008e60


	//   ....[125]....
        /*04d4*/ 	.word	0x00008e70


	//   ....[126]....
        /*04d8*/ 	.word	0x00008e80


	//   ....[127]....
        /*04dc*/ 	.word	0x00008e90


	//   ....[128]....
        /*04e0*/ 	.word	0x00009120


	//   ....[129]....
        /*04e4*/ 	.word	0x00009160


	//   ....[130]....
        /*04e8*/ 	.word	0x000091a0


	//   ....[131]....
        /*04ec*/ 	.word	0x000091e0


	//   ....[132]....
        /*04f0*/ 	.word	0x00009220


	//   ....[133]....
        /*04f4*/ 	.word	0x00009250


	//   ....[134]....
        /*04f8*/ 	.word	0x00009280


	//   ....[135]....
        /*04fc*/ 	.word	0x000092b0


	//   ....[136]....
        /*0500*/ 	.word	0x000092c0


	//   ....[137]....
        /*0504*/ 	.word	0x000092e0


	//   ....[138]....
        /*0508*/ 	.word	0x000092f0


	//   ....[139]....
        /*050c*/ 	.word	0x00009300


	//   ....[140]....
        /*0510*/ 	.word	0x00009310


	//   ....[141]....
        /*0514*/ 	.word	0x00009320


	//   ....[142]....
        /*0518*/ 	.word	0x00009330


	//   ....[143]....
        /*051c*/ 	.word	0x00009340


	//   ....[144]....
        /*0520*/ 	.word	0x000095d0


	//   ....[145]....
        /*0524*/ 	.word	0x00009610


	//   ....[146]....
        /*0528*/ 	.word	0x00009650


	//   ....[147]....
        /*052c*/ 	.word	0x00009690


	//   ....[148]....
        /*0530*/ 	.word	0x000096d0


	//   ....[149]....
        /*0534*/ 	.word	0x00009710


	//   ....[150]....
        /*0538*/ 	.word	0x00009740


	//   ....[151]....
        /*053c*/ 	.word	0x00009770


	//   ....[152]....
        /*0540*/ 	.word	0x00009780


	//   ....[153]....
        /*0544*/ 	.word	0x000097a0


	//   ....[154]....
        /*0548*/ 	.word	0x000097b0


	//   ....[155]....
        /*054c*/ 	.word	0x000097c0


	//   ....[156]....
        /*0550*/ 	.word	0x000097d0


	//   ....[157]....
        /*0554*/ 	.word	0x000097e0


	//   ....[158]....
        /*0558*/ 	.word	0x000097f0


	//   ....[159]....
        /*055c*/ 	.word	0x00009800


	//----- nvinfo : EIATTR_VRC_CTA_INIT_COUNT
	.align		4
.L_236:
        /*0560*/ 	.byte	0x02, 0x4a
	.zero		1
	.zero		1


	//----- nvinfo : EIATTR_EXIT_INSTR_OFFSETS
	.align		4
        /*0564*/ 	.byte	0x04, 0x1c
        /*0566*/ 	.short	(.L_238 - .L_237)


	//   ....[0]....
.L_237:
        /*0568*/ 	.word	0x00000030


	//   ....[1]....
        /*056c*/ 	.word	0x0000b3e0


	//   ....[2]....
        /*0570*/ 	.word	0x0000b480


	//----- nvinfo : EIATTR_MAX_THREADS
	.align		4
.L_238:
        /*0574*/ 	.byte	0x04, 0x05
        /*0576*/ 	.short	(.L_240 - .L_239)
.L_239:
        /*0578*/ 	.word	0x00000100
        /*057c*/ 	.word	0x00000001
        /*0580*/ 	.word	0x00000001


	//----- nvinfo : EIATTR_CRS_STACK_SIZE
	.align		4
.L_240:
        /*0584*/ 	.byte	0x04, 0x1e
        /*0586*/ 	.short	(.L_242 - .L_241)
.L_241:
        /*0588*/ 	.word	0x00000000


	//----- nvinfo : EIATTR_CBANK_PARAM_SIZE
	.align		4
.L_242:
        /*058c*/ 	.byte	0x03, 0x19
        /*058e*/ 	.short	0x0015


	//----- nvinfo : EIATTR_PARAM_CBANK
	.align		4
        /*0590*/ 	.byte	0x04, 0x0a
        /*0592*/ 	.short	(.L_244 - .L_243)
	.align		4
.L_243:
        /*0594*/ 	.word	index@(.nv.constant0._ZN6thrust24THRUST_300001_SM_1000_NS8cuda_cub4core6detail13_kernel_agentINS1_8__reduce11ReduceAgentIPN4cuda3std3__45tupleIJ8ParticlelEEESD_SC_lNS1_9__extrema9arg_min_fISB_l16CompareParticlesEEEEJSD_SD_iSH_EEEvDpT0_)
        /*0598*/ 	.short	0x0380
        /*059a*/ 	.short	0x0015


	//----- nvinfo : EIATTR_SW_WAR
	.align		4
.L_244:
        /*059c*/ 	.byte	0x04, 0x36
        /*059e*/ 	.short	(.L_246 - .L_245)
.L_245:
        /*05a0*/ 	.word	0x00000008
.L_246:


//--------------------- .nv.info._ZN6thrust24THRUST_300001_SM_1000_NS8cuda_cub4core6detail13_kernel_agentINS1_8__reduce10DrainAgentIlEEJN3cub18CUB_300001_SM_10009GridQueueIyEElEEEvDpT0_ --------------------------
	.section	.nv.info._ZN6thrust24THRUST_300001_SM_1000_NS8cuda_cub4core6detail13_kernel_agentINS1_8__reduce10DrainAgentIlEEJN3cub18CUB_300001_SM_10009GridQueueIyEElEEEvDpT0_,"",@"SHT_CUDA_INFO"
	.sectionflags	@""
	.align	4


	//----- nvinfo : EIATTR_CUDA_API_VERSION
	.align		4
        /*0000*/ 	.byte	0x04, 0x37
        /*0002*/ 	.short	(.L_248 - .L_247)
.L_247:
        /*0004*/ 	.word	0x00000082


	//----- nvinfo : EIATTR_KPARAM_INFO
	.align		4
.L_248:
        /*0008*/ 	.byte	0x04, 0x17
        /*000a*/ 	.short	(.L_250 - .L_249)
.L_249:
        /*000c*/ 	.word	0x00000000
        /*0010*/ 	.short	0x0001
        /*0012*/ 	.short	0x0008
        /*0014*/ 	.byte	0x00, 0xf0, 0x21, 0x00


	//----- nvinfo : EIATTR_KPARAM_INFO
	.align		4
.L_250:
        /*0018*/ 	.byte	0x04, 0x17
        /*001a*/ 	.short	(.L_252 - .L_251)
.L_251:
        /*001c*/ 	.word	0x00000000
        /*0020*/ 	.short	0x0000
        /*0022*/ 	.short	0x0000
        /*0024*/ 	.byte	0x00, 0xf0, 0x21, 0x00


	//----- nvinfo : EIATTR_SPARSE_MMA_MASK
	.align		4
.L_252:
        /*0028*/ 	.byte	0x03, 0x50
        /*002a*/ 	.short	0x0000


	//----- nvinfo : EIATTR_MAXREG_COUNT
	.align		4
        /*002c*/ 	.byte	0x03, 0x1b
        /*002e*/ 	.short	0x00ff


	//----- nvinfo : EIATTR_MERCURY_ISA_VERSION
	.align		4
        /*0030*/ 	.byte	0x03, 0x5f
        /*0032*/ 	.short	0x0101


	//----- nvinfo : EIATTR_VRC_CTA_INIT_COUNT
	.align		4
        /*0034*/ 	.byte	0x02, 0x4a
	.zero		1
	.zero		1


	//----- nvinfo : EIATTR_EXIT_INSTR_OFFSETS
	.align		4
        /*0038*/ 	.byte	0x04, 0x1c
        /*003a*/ 	.short	(.L_254 - .L_253)


	//   ....[0]....
.L_253:
        /*003c*/ 	.word	0x00000060


	//----- nvinfo : EIATTR_MAX_THREADS
	.align		4
.L_254:
        /*0040*/ 	.byte	0x04, 0x05
        /*0042*/ 	.short	(.L_256 - .L_255)
.L_255:
        /*0044*/ 	.word	0x00000001
        /*0048*/ 	.word	0x00000001
        /*004c*/ 	.word	0x00000001


	//----- nvinfo : EIATTR_CBANK_PARAM_SIZE
	.align		4
.L_256:
        /*0050*/ 	.byte	0x03, 0x19
        /*0052*/ 	.short	0x0010


	//----- nvinfo : EIATTR_PARAM_CBANK
	.align		4
        /*0054*/ 	.byte	0x04, 0x0a
        /*0056*/ 	.short	(.L_258 - .L_257)
	.align		4
.L_257:
        /*0058*/ 	.word	index@(.nv.constant0._ZN6thrust24THRUST_300001_SM_1000_NS8cuda_cub4core6detail13_kernel_agentINS1_8__reduce10DrainAgentIlEEJN3cub18CUB_300001_SM_10009GridQueueIyEElEEEvDpT0_)
        /*005c*/ 	.short	0x0380
        /*005e*/ 	.short	0x0010


	//----- nvinfo : EIATTR_SW_WAR
	.align		4
.L_258:
        /*0060*/ 	.byte	0x04, 0x36
        /*0062*/ 	.short	(.L_260 - .L_259)
.L_259:
        /*0064*/ 	.word	0x00000008
.L_260:


//--------------------- .nv.info._ZN6thrust24THRUST_300001_SM_1000_NS8cuda_cub4core6detail13_kernel_agentINS1_8__reduce11ReduceAgentINS0_12zip_iteratorIN4cuda3std3__45tupleIJNS0_6detail15normal_iteratorINS0_10device_ptrI8ParticleEEEENS0_17counting_iteratorIlNS0_11use_defaultESJ_SJ_EEEEEEEPNSB_IJSF_lEEESN_lNS1_9__extrema9arg_min_fISF_l16CompareParticlesEEEEJSM_SO_lN3cub18CUB_300001_SM_100013GridEvenShareIlEENSV_9GridQueueIyEESS_EEEvDpT0_ --------------------------
	.section	.nv.info._ZN6thrust24THRUST_300001_SM_1000_NS8cuda_cub4core6detail13_kernel_agentINS1_8__reduce11ReduceAgentINS0_12zip_iteratorIN4cuda3std3__45tupleIJNS0_6detail15normal_iteratorINS0_10device_ptrI8ParticleEEEENS0_17counting_iteratorIlNS0_11use_defaultESJ_SJ_EEEEEEEPNSB_IJSF_lEEESN_lNS1_9__extrema9arg_min_fISF_l16CompareParticlesEEEEJSM_SO_lN3cub18CUB_300001_SM_100013GridEvenShareIlEENSV_9GridQueueIyEESS_EEEvDpT0_,"",@"SHT_CUDA_INFO"
	.sectionflags	@""
	.align	4


	//----- nvinfo : EIATTR_CUDA_API_VERSION
	.align		4
        /*0000*/ 	.byte	0x04, 0x37
        /*0002*/ 	.short	(.L_262 - .L_261)
.L_261:
        /*0004*/ 	.word	0x00000082


	//----- nvinfo : EIATTR_KPARAM_INFO
	.align		4
.L_262:
        /*0008*/ 	.byte	0x04, 0x17
        /*000a*/ 	.short	(.L_264 - .L_263)
.L_263:
        /*000c*/ 	.word	0x00000000
        /*0010*/ 	.short	0x0005
        /*0012*/ 	.short	0x0070
        /*0014*/ 	.byte	0x00, 0xf0, 0x05, 0x00


	//----- nvinfo : EIATTR_KPARAM_INFO
	.align		4
.L_264:
        /*0018*/ 	.byte	0x04, 0x17
        /*001a*/ 	.short	(.L_266 - .L_265)
.L_265:
        /*001c*/ 	.word	0x00000000
        /*0020*/ 	.short	0x0004
        /*0022*/ 	.short	0x0068
        /*0024*/ 	.byte	0x00, 0xf0, 0x21, 0x00


	//----- nvinfo : EIATTR_KPARAM_INFO
	.align		4
.L_266:
        /*0028*/ 	.byte	0x04, 0x17
        /*002a*/ 	.short	(.L_268 - .L_267)
.L_267:
        /*002c*/ 	.word	0x00000000
        /*0030*/ 	.short	0x0003
        /*0032*/ 	.short	0x0020
        /*0034*/ 	.byte	0x00, 0xf0, 0x21, 0x01


	//----- nvinfo : EIATTR_KPARAM_INFO
	.align		4
.L_268:
        /*0038*/ 	.byte	0x04, 0x17
        /*003a*/ 	.short	(.L_270 - .L_269)
.L_269:
        /*003c*/ 	.word	0x00000000
        /*0040*/ 	.short	0x0002
        /*0042*/ 	.short	0x0018
        /*0044*/ 	.byte	0x00, 0xf0, 0x21, 0x00


	//----- nvinfo : EIATTR_KPARAM_INFO
	.align		4
.L_270:
        /*0048*/ 	.byte	0x04, 0x17
        /*004a*/ 	.short	(.L_272 - .L_271)
.L_271:
        /*004c*/ 	.word	0x00000000
        /*0050*/ 	.short	0x0001
        /*0052*/ 	.short	0x0010
        /*0054*/ 	.byte	0x00, 0xf5, 0x21, 0x00


	//----- nvinfo : EIATTR_KPARAM_INFO
	.align		4
.L_272:
        /*0058*/ 	.byte	0x04, 0x17
        /*005a*/ 	.short	(.L_274 - .L_273)
.L_273:
        /*005c*/ 	.word	0x00000000
        /*0060*/ 	.short	0x0000
        /*0062*/ 	.short	0x0000
        /*0064*/ 	.byte	0x00, 0xf0, 0x41, 0x00


	//----- nvinfo : EIATTR_SPARSE_MMA_MASK
	.align		4
.L_274:
        /*0068*/ 	.byte	0x03, 0x50
        /*006a*/ 	.short	0x0000


	//----- nvinfo : EIATTR_MAXREG_COUNT
	.align		4
        /*006c*/ 	.byte	0x03, 0x1b
        /*006e*/ 	.short	0x00ff


	//----- nvinfo : EIATTR_NUM_BARRIERS
	.align		4
        /*0070*/ 	.byte	0x02, 0x4c
        /*0072*/ 	.byte	0x01
	.zero		1


	//----- nvinfo : EIATTR_MERCURY_ISA_VERSION
	.align		4
        /*0074*/ 	.byte	0x03, 0x5f
        /*0076*/ 	.short	0x0101


	//----- nvinfo : EIATTR_COOP_GROUP_MASK_REGIDS
	.align		4
        /*0078*/ 	.byte	0x04, 0x29
        /*007a*/ 	.short	(.L_276 - .L_275)


	//   ....[0]....
.L_275:
        /*007c*/ 	.word	0xffffffff


	//   ....[1]....
        /*0080*/ 	.word	0xffffffff


	//   ....[2]....
        /*0084*/ 	.word	0xffffffff


	//   ....[3]....
        /*0088*/ 	.word	0xffffffff


	//   ....[4]....
        /*008c*/ 	.word	0xffffffff


	//   ....[5]....
        /*0090*/ 	.word	0xffffffff


	//   ....[6]....
        /*0094*/ 	.word	0xffffffff


	//   ....[7]....
        /*0098*/ 	.word	0xffffffff


	//   ....[8]....
        /*009c*/ 	.word	0xffffffff


	//   ....[9]....
        /*00a0*/ 	.word	0xffffffff


	//   ....[10]....
        /*00a4*/ 	.word	0xffffffff


	//   ....[11]....
        /*00a8*/ 	.word	0xffffffff


	//   ....[12]....
        /*00ac*/ 	.word	0xffffffff


	//   ....[13]....
        /*00b0*/ 	.word	0xffffffff


	//   ....[14]....
        /*00b4*/ 	.word	0xffffffff


	//   ....[15]....
        /*00b8*/ 	.word	0xffffffff


	//   ....[16]....
        /*00bc*/ 	.word	0xffffffff


	//   ....[17]....
        /*00c0*/ 	.word	0xffffffff


	//   ....[18]....
        /*00c4*/ 	.word	0xffffffff


	//   ....[19]....
        /*00c8*/ 	.word	0xffffffff


	//   ....[20]....
        /*00cc*/ 	.word	0xffffffff


	//   ....[21]....
        /*00d0*/ 	.word	0xffffffff


	//   ....[22]....
        /*00d4*/ 	.word	0xffffffff


	//   ....[23]....
        /*00d8*/ 	.word	0xffffffff


	//   ....[24]....
        /*00dc*/ 	.word	0xffffffff


	//   ....[25]....
        /*00e0*/ 	.word	0xffffffff


	//   ....[26]....
        /*00e4*/ 	.word	0xffffffff


	//   ....[27]....
        /*00e8*/ 	.word	0xffffffff


	//   ....[28]....
        /*00ec*/ 	.word	0xffffffff


	//   ....[29]....
        /*00f0*/ 	.word	0xffffffff


	//   ....[30]....
        /*00f4*/ 	.word	0xffffffff


	//   ....[31]....
        /*00f8*/ 	.word	0xffffffff


	//   ....[32]....
        /*00fc*/ 	.word	0xffffffff


	//   ....[33]....
        /*0100*/ 	.word	0xffffffff


	//   ....[34]....
        /*0104*/ 	.word	0xffffffff


	//   ....[35]....
        /*0108*/ 	.word	0xffffffff


	//   ....[36]....
        /*010c*/ 	.word	0xffffffff


	//   ....[37]....
        /*0110*/ 	.word	0xffffffff


	//   ....[38]....
        /*0114*/ 	.word	0xffffffff


	//   ....[39]....
        /*0118*/ 	.word	0xffffffff


	//   ....[40]....
        /*011c*/ 	.word	0xffffffff


	//   ....[41]....
        /*0120*/ 	.word	0xffffffff


	//   ....[42]....
        /*0124*/ 	.word	0xffffffff


	//   ....[43]....
        /*0128*/ 	.word	0xffffffff


	//   ....[44]....
        /*012c*/ 	.word	0xffffffff


	//   ....[45]....
        /*0130*/ 	.word	0xffffffff


	//   ....[46]....
        /*0134*/ 	.word	0xffffffff


	//   ....[47]....
        /*0138*/ 	.word	0xffffffff


	//   ....[48]....
        /*013c*/ 	.word	0xffffffff


	//   ....[49]....
        /*0140*/ 	.word	0xffffffff


	//   ....[50]....
        /*0144*/ 	.word	0xffffffff


	//   ....[51]....
        /*0148*/ 	.word	0xffffffff


	//   ....[52]....
        /*014c*/ 	.word	0xffffffff


	//   ....[53]....
        /*0150*/ 	.word	0xffffffff


	//   ....[54]....
        /*0154*/ 	.word	0xffffffff


	//   ....[55]....
        /*0158*/ 	.word	0xffffffff


	//   ....[56]....
        /*015c*/ 	.word	0xffffffff


	//   ....[57]....
        /*0160*/ 	.word	0xffffffff


	//   ....[58]....
        /*0164*/ 	.word	0xffffffff


	//   ....[59]....
        /*0168*/ 	.word	0xffffffff


	//   ....[60]....
        /*016c*/ 	.word	0xffffffff


	//   ....[61]....
        /*0170*/ 	.word	0xffffffff


	//   ....[62]....
        /*0174*/ 	.word	0xffffffff


	//   ....[63]....
        /*0178*/ 	.word	0xffffffff


	//   ....[64]....
        /*017c*/ 	.word	0xffffffff


	//   ....[65]....
        /*0180*/ 	.word	0xffffffff


	//   ....[66]....
        /*0184*/ 	.word	0xffffffff


	//   ....[67]....
        /*0188*/ 	.word	0xffffffff


	//   ....[68]....
        /*018c*/ 	.word	0xffffffff


	//   ....[69]....
        /*0190*/ 	.word	0xffffffff


	//   ....[70]....
        /*0194*/ 	.word	0xffffffff


	//   ....[71]....
        /*0198*/ 	.word	0xffffffff


	//   ....[72]....
        /*019c*/ 	.word	0xffffffff


	//   ....[73]....
        /*01a0*/ 	.word	0xffffffff


	//   ....[74]....
        /*01a4*/ 	.word	0xffffffff


	//   ....[75]....
        /*01a8*/ 	.word	0xffffffff


	//   ....[76]....
        /*01ac*/ 	.word	0xffffffff


	//   ....[77]....
        /*01b0*/ 	.word	0xffffffff


	//   ....[78]....
        /*01b4*/ 	.word	0xffffffff


	//   ....[79]....
        /*01b8*/ 	.word	0xffffffff


	//   ....[80]....
        /*01bc*/ 	.word	0xffffffff


	//   ....[81]....
        /*01c0*/ 	.word	0xffffffff


	//   ....[82]....
        /*01c4*/ 	.word	0xffffffff


	//   ....[83]....
        /*01c8*/ 	.word	0xffffffff


	//   ....[84]....
        /*01cc*/ 	.word	0xffffffff


	//   ....[85]....
        /*01d0*/ 	.word	0xffffffff


	//   ....[86]....
        /*01d4*/ 	.word	0xffffffff


	//   ....[87]....
        /*01d8*/ 	.word	0xffffffff


	//   ....[88]....
        /*01dc*/ 	.word	0xffffffff


	//   ....[89]....
        /*01e0*/ 	.word	0xffffffff


	//   ....[90]....
        /*01e4*/ 	.word	0xffffffff


	//   ....[91]....
        /*01e8*/ 	.word	0xffffffff


	//   ....[92]....
        /*01ec*/ 	.word	0xffffffff


	//   ....[93]....
        /*01f0*/ 	.word	0xffffffff


	//   ....[94]....
        /*01f4*/ 	.word	0xffffffff


	//   ....[95]....
        /*01f8*/ 	.word	0xffffffff


	//   ....[96]....
        /*01fc*/ 	.word	0xffffffff


	//   ....[97]....
        /*0200*/ 	.word	0xffffffff


	//   ....[98]....
        /*0204*/ 	.word	0xffffffff


	//   ....[99]....
        /*0208*/ 	.word	0xffffffff


	//   ....[100]....
        /*020c*/ 	.word	0xffffffff


	//   ....[101]....
        /*0210*/ 	.word	0xffffffff


	//   ....[102]....
        /*0214*/ 	.word	0xffffffff


	//   ....[103]....
        /*0218*/ 	.word	0xffffffff


	//   ....[104]....
        /*021c*/ 	.word	0xffffffff


	//   ....[105]....
        /*0220*/ 	.word	0xffffffff


	//   ....[106]....
        /*0224*/ 	.word	0xffffffff


	//   ....[107]....
        /*0228*/ 	.word	0xffffffff


	//   ....[108]....
        /*022c*/ 	.word	0xffffffff


	//   ....[109]....
        /*0230*/ 	.word	0xffffffff


	//   ....[110]....
        /*0234*/ 	.word	0xffffffff


	//   ....[111]....
        /*0238*/ 	.word	0xffffffff


	//   ....[112]....
        /*023c*/ 	.word	0xffffffff


	//   ....[113]....
        /*0240*/ 	.word	0xffffffff


	//   ....[114]....
        /*0244*/ 	.word	0xffffffff


	//   ....[115]....
        /*0248*/ 	.word	0xffffffff


	//   ....[116]....
        /*024c*/ 	.word	0xffffffff


	//   ....[117]....
        /*0250*/ 	.word	0xffffffff


	//   ....[118]....
        /*0254*/ 	.word	0xffffffff


	//   ....[119]....
        /*0258*/ 	.word	0xffffffff


	//   ....[120]....
        /*025c*/ 	.word	0xffffffff


	//   ....[121]....
        /*0260*/ 	.word	0xffffffff


	//   ....[122]....
        /*0264*/ 	.word	0xffffffff


	//   ....[123]....
        /*0268*/ 	.word	0xffffffff


	//   ....[124]....
        /*026c*/ 	.word	0xffffffff


	//   ....[125]....
        /*0270*/ 	.word	0xffffffff


	//   ....[126]....
        /*0274*/ 	.word	0xffffffff


	//   ....[127]....
        /*0278*/ 	.word	0xffffffff


	//   ....[128]....
        /*027c*/ 	.word	0xffffffff


	//   ....[129]....
        /*0280*/ 	.word	0xffffffff


	//   ....[130]....
        /*0284*/ 	.word	0xffffffff


	//   ....[131]....
        /*0288*/ 	.word	0xffffffff


	//   ....[132]....
        /*028c*/ 	.word	0xffffffff


	//   ....[133]....
        /*0290*/ 	.word	0xffffffff


	//   ....[134]....
        /*0294*/ 	.word	0xffffffff


	//   ....[135]....
        /*0298*/ 	.word	0xffffffff


	//   ....[136]....
        /*029c*/ 	.word	0xffffffff


	//   ....[137]....
        /*02a0*/ 	.word	0xffffffff


	//   ....[138]....
        /*02a4*/ 	.word	0xffffffff


	//   ....[139]....
        /*02a8*/ 	.word	0xffffffff


	//   ....[140]....
        /*02ac*/ 	.word	0xffffffff


	//   ....[141]....
        /*02b0*/ 	.word	0xffffffff


	//   ....[142]....
        /*02b4*/ 	.word	0xffffffff


	//   ....[143]....
        /*02b8*/ 	.word	0xffffffff


	//   ....[144]....
        /*02bc*/ 	.word	0xffffffff


	//   ....[145]....
        /*02c0*/ 	.word	0xffffffff


	//   ....[146]....
        /*02c4*/ 	.word	0xffffffff


	//   ....[147]....
        /*02c8*/ 	.word	0xffffffff


	//   ....[148]....
        /*02cc*/ 	.word	0xffffffff


	//   ....[149]....
        /*02d0*/ 	.word	0xffffffff


	//   ....[150]....
        /*02d4*/ 	.word	0xffffffff


	//   ....[151]....
        /*02d8*/ 	.word	0xffffffff


	//   ....[152]....
        /*02dc*/ 	.word	0xffffffff


	//   ....[153]....
        /*02e0*/ 	.word	0xffffffff


	//   ....[154]....
        /*02e4*/ 	.word	0xffffffff


	//   ....[155]....
        /*02e8*/ 	.word	0xffffffff


	//   ....[156]....
        /*02ec*/ 	.word	0xffffffff


	//   ....[157]....
        /*02f0*/ 	.word	0xffffffff


	//   ....[158]....
        /*02f4*/ 	.word	0xffffffff


	//   ....[159]....
        /*02f8*/ 	.word	0xffffffff


	//   ....[160]....
        /*02fc*/ 	.word	0xffffffff


	//   ....[161]....
        /*0300*/ 	.word	0xffffffff


	//   ....[162]....
        /*0304*/ 	.word	0xffffffff


	//   ....[163]....
        /*0308*/ 	.word	0xffffffff


	//   ....[164]....
        /*030c*/ 	.word	0xffffffff


	//   ....[165]....
        /*0310*/ 	.word	0xffffffff


	//   ....[166]....
        /*0314*/ 	.word	0xffffffff


	//   ....[167]....
        /*0318*/ 	.word	0xffffffff


	//   ....[168]....
        /*031c*/ 	.word	0xffffffff


	//   ....[169]....
        /*0320*/ 	.word	0xffffffff


	//   ....[170]....
        /*0324*/ 	.word	0xffffffff


	//   ....[171]....
        /*0328*/ 	.word	0xffffffff


	//   ....[172]....
        /*032c*/ 	.word	0xffffffff


	//   ....[173]....
        /*0330*/ 	.word	0xffffffff


	//   ....[174]....
        /*0334*/ 	.word	0xffffffff


	//   ....[175]....
        /*0338*/ 	.word	0xffffffff


	//   ....[176]....
        /*033c*/ 	.word	0xffffffff


	//   ....[177]....
        /*0340*/ 	.word	0xffffffff


	//   ....[178]....
        /*0344*/ 	.word	0xffffffff


	//   ....[179]....
        /*0348*/ 	.word	0xffffffff


	//   ....[180]....
        /*034c*/ 	.word	0xffffffff


	//   ....[181]....
        /*0350*/ 	.word	0xffffffff


	//   ....[182]....
        /*0354*/ 	.word	0xffffffff


	//   ....[183]....
        /*0358*/ 	.word	0xffffffff


	//   ....[184]....
        /*035c*/ 	.word	0xffffffff


	//   ....[185]....
        /*0360*/ 	.word	0xffffffff


	//   ....[186]....
        /*0364*/ 	.word	0xffffffff


	//   ....[187]....
        /*0368*/ 	.word	0xffffffff


	//   ....[188]....
        /*036c*/ 	.word	0xffffffff


	//   ....[189]....
        /*0370*/ 	.word	0xffffffff


	//   ....[190]....
        /*0374*/ 	.word	0xffffffff


	//   ....[191]....
        /*0378*/ 	.word	0xffffffff


	//   ....[192]....
        /*037c*/ 	.word	0xffffffff


	//   ....[193]....
        /*0380*/ 	.word	0xffffffff


	//   ....[194]....
        /*0384*/ 	.word	0xffffffff


	//   ....[195]....
        /*0388*/ 	.word	0xffffffff


	//   ....[196]....
        /*038c*/ 	.word	0xffffffff


	//   ....[197]....
        /*0390*/ 	.word	0xffffffff


	//   ....[198]....
        /*0394*/ 	.word	0xffffffff


	//   ....[199]....
        /*0398*/ 	.word	0xffffffff


	//   ....[200]....
        /*039c*/ 	.word	0xffffffff


	//   ....[201]....
        /*03a0*/ 	.word	0xffffffff


	//   ....[202]....
        /*03a4*/ 	.word	0xffffffff


	//   ....[203]....
        /*03a8*/ 	.word	0xffffffff


	//   ....[204]....
        /*03ac*/ 	.word	0xffffffff


	//   ....[205]....
        /*03b0*/ 	.word	0xffffffff


	//   ....[206]....
        /*03b4*/ 	.word	0xffffffff


	//   ....[207]....
        /*03b8*/ 	.word	0xffffffff


	//   ....[208]....
        /*03bc*/ 	.word	0xffffffff


	//   ....[209]....
        /*03c0*/ 	.word	0xffffffff


	//   ....[210]....
        /*03c4*/ 	.word	0xffffffff


	//   ....[211]....
        /*03c8*/ 	.word	0xffffffff


	//   ....[212]....
        /*03cc*/ 	.word	0xffffffff


	//   ....[213]....
        /*03d0*/ 	.word	0xffffffff


	//   ....[214]....
        /*03d4*/ 	.word	0xffffffff


	//   ....[215]....
        /*03d8*/ 	.word	0xffffffff


	//   ....[216]....
        /*03dc*/ 	.word	0xffffffff


	//   ....[217]....
        /*03e0*/ 	.word	0xffffffff


	//   ....[218]....
        /*03e4*/ 	.word	0xffffffff


	//   ....[219]....
        /*03e8*/ 	.word	0xffffffff


	//   ....[220]....
        /*03ec*/ 	.word	0xffffffff


	//   ....[221]....
        /*03f0*/ 	.word	0xffffffff


	//   ....[222]....
        /*03f4*/ 	.word	0xffffffff


	//   ....[223]....
        /*03f8*/ 	.word	0xffffffff


	//   ....[224]....
        /*03fc*/ 	.word	0xffffffff


	//   ....[225]....
        /*0400*/ 	.word	0xffffffff


	//   ....[226]....
        /*0404*/ 	.word	0xffffffff


	//   ....[227]....
        /*0408*/ 	.word	0xffffffff


	//   ....[228]....
        /*040c*/ 	.word	0xffffffff


	//   ....[229]....
        /*0410*/ 	.word	0xffffffff


	//   ....[230]....
        /*0414*/ 	.word	0xffffffff


	//   ....[231]....
        /*0418*/ 	.word	0xffffffff


	//   ....[232]....
        /*041c*/ 	.word	0xffffffff


	//   ....[233]....
        /*0420*/ 	.word	0xffffffff


	//   ....[234]....
        /*0424*/ 	.word	0xffffffff


	//   ....[235]....
        /*0428*/ 	.word	0xffffffff


	//   ....[236]....
        /*042c*/ 	.word	0xffffffff


	//   ....[237]....
        /*0430*/ 	.word	0xffffffff


	//   ....[238]....
        /*0434*/ 	.word	0xffffffff


	//   ....[239]....
        /*0438*/ 	.word	0xffffffff


	//----- nvinfo : EIATTR_COOP_GROUP_INSTR_OFFSETS
	.align		4
.L_276:
        /*043c*/ 	.byte	0x04, 0x28
        /*043e*/ 	.short	(.L_278 - .L_277)


	//   ....[0]....
.L_277:
        /*0440*/ 	.word	0x00001860


	//   ....[1]....
        /*0444*/ 	.word	0x000018a0


	//   ....[2]....
        /*0448*/ 	.word	0x000018e0


	//   ....[3]....
        /*044c*/ 	.word	0x00001910


	//   ....[4]....
        /*0450*/ 	.word	0x00001940


	//   ....[5]....
        /*0454*/ 	.word	0x00001970


	//   ....[6]....
        /*0458*/ 	.word	0x000019a0


	//   ....[7]....
        /*045c*/ 	.word	0x000019c0


	//   ....[8]....
        /*0460*/ 	.word	0x000019d0


	//   ....[9]....
        /*0464*/ 	.word	0x000019f0


	//   ....[10]....
        /*0468*/ 	.word	0x00001a00


	//   ....[11]....
        /*046c*/ 	.word	0x00001a10


	//   ....[12]....
        /*0470*/ 	.word	0x00001a20


	//   ....[13]....
        /*0474*/ 	.word	0x00001a30


	//   ....[14]....
        /*0478*/ 	.word	0x00001a40


	//   ....[15]....
        /*047c*/ 	.word	0x00001a50


	//   ....[16]....
        /*0480*/ 	.word	0x00001ce0


	//   ....[17]....
        /*0484*/ 	.word	0x00001d20


	//   ....[18]....
        /*0488*/ 	.word	0x00001d60


	//   ....[19]....
        /*048c*/ 	.word	0x00001da0


	//   ....[20]....
        /*0490*/ 	.word	0x00001dd0


	//   ....[21]....
        /*0494*/ 	.word	0x00001e00


	//   ....[22]....
        /*0498*/ 	.word	0x00001e30


	//   ....[23]....
        /*049c*/ 	.word	0x00001e70


	//   ....[24]....
        /*04a0*/ 	.word	0x00001e80


	//   ....[25]....
        /*04a4*/ 	.word	0x00001ea0


	//   ....[26]....
        /*04a8*/ 	.word	0x00001eb0


	//   ....[27]....
        /*04ac*/ 	.word	0x00001ec0


	//   ....[28]....
        /*04b0*/ 	.word	0x00001ed0


	//   ....[29]....
        /*04b4*/ 	.word	0x00001ee0


	//   ....[30]....
        /*04b8*/ 	.word	0x00001ef0


	//   ....[31]....
        /*04bc*/ 	.word	0x00001f00


	//   ....[32]....
        /*04c0*/ 	.word	0x00002190


	//   ....[33]....
        /*04c4*/ 	.word	0x000021d0


	//   ....[34]....
        /*04c8*/ 	.word	0x00002210


	//   ....[35]....
        /*04cc*/ 	.word	0x00002240


	//   ....[36]....
        /*04d0*/ 	.word	0x00002270


	//   ....[37]....
        /*04d4*/ 	.word	0x000022a0


	//   ....[38]....
        /*04d8*/ 	.word	0x000022d0


	//   ....[39]....
        /*04dc*/ 	.word	0x00002310


	//   ....[40]....
        /*04e0*/ 	.word	0x00002330


	//   ....[41]....
        /*04e4*/ 	.word	0x00002350


	//   ....[42]....
        /*04e8*/ 	.word	0x00002360


	//   ....[43]....
        /*04ec*/ 	.word	0x00002370


	//   ....[44]....
        /*04f0*/ 	.word	0x00002380


	//   ....[45]....
        /*04f4*/ 	.word	0x00002390


	//   ....[46]....
        /*04f8*/ 	.word	0x000023a0


	//   ....[47]....
        /*04fc*/ 	.word	0x000023b0


	//   ....[48]....
        /*0500*/ 	.word	0x00002640


	//   ....[49]....
        /*0504*/ 	.word	0x00002680


	//   ....[50]....
        /*0508*/ 	.word	0x000026c0


	//   ....[51]....
        /*050c*/ 	.word	0x00002700


	//   ....[52]....
        /*0510*/ 	.word	0x00002730


	//   ....[53]....
        /*0514*/ 	.word	0x00002760


	//   ....[54]....
        /*0518*/ 	.word	0x00002790


	//   ....[55]....
        /*051c*/ 	.word	0x000027d0


	//   ....[56]....
        /*0520*/ 	.word	0x000027e0


	//   ....[57]....
        /*0524*/ 	.word	0x00002800


	//   ....[58]....
        /*0528*/ 	.word	0x00002810


	//   ....[59]....
        /*052c*/ 	.word	0x00002820


	//   ....[60]....
        /*0530*/ 	.word	0x00002830


	//   ....[61]....
        /*0534*/ 	.word	0x00002840


	//   ....[62]....
        /*0538*/ 	.word	0x00002850


	//   ....[63]....
        /*053c*/ 	.word	0x00002860


	//   ....[64]....
        /*0540*/ 	.word	0x00002af0


	//   ....[65]....
        /*0544*/ 	.word	0x00002b30


	//   ....[66]....
        /*0548*/ 	.word	0x00002b70


	//   ....[67]....
        /*054c*/ 	.word	0x00002bb0


	//   ....[68]....
        /*0550*/ 	.word	0x00002be0


	//   ....[69]....
        /*0554*/ 	.word	0x00002c10


	//   ....[70]....
        /*0558*/ 	.word	0x00002c40


	//   ....[71]....
        /*055c*/ 	.word	0x00002c80


	//   ....[72]....
        /*0560*/ 	.word	0x00002ca0


	//   ....[73]....
        /*0564*/ 	.word	0x00002cc0


	//   ....[74]....
        /*0568*/ 	.word	0x00002cd0


	//   ....[75]....
        /*056c*/ 	.word	0x00002ce0


	//   ....[76]....
        /*0570*/ 	.word	0x00002cf0


	//   ....[77]....
        /*0574*/ 	.word	0x00002d00


	//   ....[78]....
        /*0578*/ 	.word	0x00002d10


	//   ....[79]....
        /*057c*/ 	.word	0x00002d20


	//   ....[80]....
        /*0580*/ 	.word	0x00004cb0


	//   ....[81]....
        /*0584*/ 	.word	0x00004ce0


	//   ....[82]....
        /*0588*/ 	.word	0x00004d10


	//   ....[83]....
        /*058c*/ 	.word	0x00004d20


	//   ....[84]....
        /*0590*/ 	.word	0x00004d30


	//   ....[85]....
        /*0594*/ 	.word	0x00004d40


	//   ....[86]....
        /*0598*/ 	.word	0x00004d50


	//   ....[87]....
        /*059c*/ 	.word	0x00004d70


	//   ....[88]....
        /*05a0*/ 	.word	0x00004d80


	//   ....[89]....
        /*05a4*/ 	.word	0x00004da0


	//   ....[90]....
        /*05a8*/ 	.word	0x00004db0


	//   ....[91]....
        /*05ac*/ 	.word	0x00004dc0


	//   ....[92]....
        /*05b0*/ 	.word	0x00004dd0


	//   ....[93]....
        /*05b4*/ 	.word	0x00004de0


	//   ....[94]....
        /*05b8*/ 	.word	0x00004df0


	//   ....[95]....
        /*05bc*/ 	.word	0x00004e00


	//   ....[96]....
        /*05c0*/ 	.word	0x00005090


	//   ....[97]....
        /*05c4*/ 	.word	0x000050d0


	//   ....[98]....
        /*05c8*/ 	.word	0x00005110


	//   ....[99]....
        /*05cc*/ 	.word	0x00005150


	//   ....[100]....
        /*05d0*/ 	.word	0x00005180


	//   ....[101]....
        /*05d4*/ 	.word	0x000051b0


	//   ....[102]....
        /*05d8*/ 	.word	0x000051e0


	//   ....[103]....
        /*05dc*/ 	.word	0x00005220


	//   ....[104]....
        /*05e0*/ 	.word	0x00005230


	//   ....[105]....
        /*05e4*/ 	.word	0x00005260


	//   ....[106]....
        /*05e8*/ 	.word	0x00005270


	//   ....[107]....
        /*05ec*/ 	.word	0x00005280


	//   ....[108]....
        /*05f0*/ 	.word	0x00005290


	//   ....[109]....
        /*05f4*/ 	.word	0x000052a0


	//   ....[110]....
        /*05f8*/ 	.word	0x000052b0


	//   ....[111]....
        /*05fc*/ 	.word	0x000052c0


	//   ....[112]....
        /*0600*/ 	.word	0x00005550


	//   ....[113]....
        /*0604*/ 	.word	0x00005590


	//   ....[114]....
        /*0608*/ 	.word	0x000055d0


	//   ....[115]....
        /*060c*/ 	.word	0x00005610


	//   ....[116]....
        /*0610*/ 	.word	0x00005650


	//   ....[117]....
        /*0614*/ 	.word	0x00005680


	//   ....[118]....
        /*0618*/ 	.word	0x000056b0


	//   ....[119]....
        /*061c*/ 	.word	0x000056f0


	//   ....[120]....
        /*0620*/ 	.word	0x00005700


	//   ....[121]....
        /*0624*/ 	.word	0x00005720


	//   ....[122]....
        /*0628*/ 	.word	0x00005730


	//   ....[123]....
        /*062c*/ 	.word	0x00005740


	//   ....[124]....
        /*0630*/ 	.word	0x00005750


	//   ....[125]....
        /*0634*/ 	.word	0x00005760


	//   ....[126]....
        /*0638*/ 	.word	0x00005770


	//   ....[127]....
        /*063c*/ 	.word	0x00005780


	//   ....[128]....
        /*0640*/ 	.word	0x00005a10


	//   ....[129]....
        /*0644*/ 	.word	0x00005a50


	//   ....[130]....
        /*0648*/ 	.word	0x00005a90


	//   ....[131]....
        /*064c*/ 	.word	0x00005ad0


	//   ....[132]....
        /*0650*/ 	.word	0x00005b00


	//   ....[133]....
        /*0654*/ 	.word	0x00005b30


	//   ....[134]....
        /*0658*/ 	.word	0x00005b60


	//   ....[135]....
        /*065c*/ 	.word	0x00005ba0


	//   ....[136]....
        /*0660*/ 	.word	0x00005bb0


	//   ....[137]....
        /*0664*/ 	.word	0x00005be0


	//   ....[138]....
        /*0668*/ 	.word	0x00005bf0


	//   ....[139]....
        /*066c*/ 	.word	0x00005c00


	//   ....[140]....
        /*0670*/ 	.word	0x00005c10


	//   ....[141]....
        /*0674*/ 	.word	0x00005c20


	//   ....[142]....
        /*0678*/ 	.word	0x00005c30


	//   ....[143]....
        /*067c*/ 	.word	0x00005c40


	//   ....[144]....
        /*0680*/ 	.word	0x00005ed0


	//   ....[145]....
        /*0684*/ 	.word	0x00005f10


	//   ....[146]....
        /*0688*/ 	.word	0x00005f50


	//   ....[147]....
        /*068c*/ 	.word	0x00005f90


	//   ....[148]....
        /*0690*/ 	.word	0x00005fc0


	//   ....[149]....
        /*0694*/ 	.word	0x00005ff0


	//   ....[150]....
        /*0698*/ 	.word	0x00006020


	//   ....[151]....
        /*069c*/ 	.word	0x00006060


	//   ....[152]....
        /*06a0*/ 	.word	0x00006080


	//   ....[153]....
        /*06a4*/ 	.word	0x000060b0


	//   ....[154]....
        /*06a8*/ 	.word	0x000060c0


	//   ....[155]....
        /*06ac*/ 	.word	0x000060d0


	//   ....[156]....
        /*06b0*/ 	.word	0x000060e0


	//   ....[157]....
        /*06b4*/ 	.word	0x000060f0


	//   ....[158]....
        /*06b8*/ 	.word	0x00006100


	//   ....[159]....
        /*06bc*/ 	.word	0x00006110


	//   ....[160]....
        /*06c0*/ 	.word	0x0000a8d0


	//   ....[161]....
        /*06c4*/ 	.word	0x0000a910


	//   ....[162]....
        /*06c8*/ 	.word	0x0000a950


	//   ....[163]....
        /*06cc*/ 	.word	0x0000a980


	//   ....[164]....
        /*06d0*/ 	.word	0x0000a9b0


	//   ....[165]....
        /*06d4*/ 	.word	0x0000a9e0


	//   ....[166]....
        /*06d8*/ 	.word	0x0000aa10


	//   ....[167]....
        /*06dc*/ 	.word	0x0000aa30


	//   ....[168]....
        /*06e0*/ 	.word	0x0000aa40


	//   ....[169]....
        /*06e4*/ 	.word	0x0000aa60


	//   ....[170]....
        /*06e8*/ 	.word	0x0000aa70


	//   ....[171]....
        /*06ec*/ 	.word	0x0000aa80


	//   ....[172]....
        /*06f0*/ 	.word	0x0000aa90


	//   ....[173]....
        /*06f4*/ 	.word	0x0000aaa0


	//   ....[174]....
        /*06f8*/ 	.word	0x0000aab0


	//   ....[175]....
        /*06fc*/ 	.word	0x0000aac0


	//   ....[176]....
        /*0700*/ 	.word	0x0000ad50


	//   ....[177]....
        /*0704*/ 	.word	0x0000ad90


	//   ....[178]....
        /*0708*/ 	.word	0x0000add0


	//   ....[179]....
        /*070c*/ 	.word	0x0000ae10


	//   ....[180]....
        /*0710*/ 	.word	0x0000ae40


	//   ....[181]....
        /*0714*/ 	.word	0x0000ae70


	//   ....[182]....
        /*0718*/ 	.word	0x0000aea0


	//   ....[183]....
        /*071c*/ 	.word	0x0000aee0


	//   ....[184]....
        /*0720*/ 	.word	0x0000aef0


	//   ....[185]....
        /*0724*/ 	.word	0x0000af10


	//   ....[186]....
        /*0728*/ 	.word	0x0000af20


	//   ....[187]....
        /*072c*/ 	.word	0x0000af30


	//   ....[188]....
        /*0730*/ 	.word	0x0000af40


	//   ....[189]....
        /*0734*/ 	.word	0x0000af50


	//   ....[190]....
        /*0738*/ 	.word	0x0000af60


	//   ....[191]....
        /*073c*/ 	.word	0x0000af70


	//   ....[192]....
        /*0740*/ 	.word	0x0000b200


	//   ....[193]....
        /*0744*/ 	.word	0x0000b240


	//   ....[194]....
        /*0748*/ 	.word	0x0000b280


	//   ....[195]....
        /*074c*/ 	.word	0x0000b2b0


	//   ....[196]....
        /*0750*/ 	.word	0x0000b2e0


	//   ....[197]....
        /*0754*/ 	.word	0x0000b310


	//   ....[198]....
        /*0758*/ 	.word	0x0000b340


	//   ....[199]....
        /*075c*/ 	.word	0x0000b380


	//   ....[200]....
        /*0760*/ 	.word	0x0000b3a0


	//   ....[201]....
        /*0764*/ 	.word	0x0000b3c0


	//   ....[202]....
        /*0768*/ 	.word	0x0000b3d0


	//   ....[203]....
        /*076c*/ 	.word	0x0000b3e0


	//   ....[204]....
        /*0770*/ 	.word	0x0000b3f0


	//   ....[205]....
        /*0774*/ 	.word	0x0000b400


	//   ....[206]....
        /*0778*/ 	.word	0x0000b410


	//   ....[207]....
        /*077c*/ 	.word	0x0000b420


	//   ....[208]....
        /*0780*/ 	.word	0x0000b6b0


	//   ....[209]....
        /*0784*/ 	.word	0x0000b6f0


	//   ....[210]....
        /*0788*/ 	.word	0x0000b730


	//   ....[211]....
        /*078c*/ 	.word	0x0000b770


	//   ....[212]....
        /*0790*/ 	.word	0x0000b7a0


	//   ....[213]....
        /*0794*/ 	.word	0x0000b7d0


	//   ....[214]....
        /*0798*/ 	.word	0x0000b800


	//   ....[215]....
        /*079c*/ 	.word	0x0000b840


	//   ....[216]....
        /*07a0*/ 	.word	0x0000b850


	//   ....[217]....
        /*07a4*/ 	.word	0x0000b870


	//   ....[218]....
        /*07a8*/ 	.word	0x0000b880


	//   ....[219]....
        /*07ac*/ 	.word	0x0000b890


	//   ....[220]....
        /*07b0*/ 	.word	0x0000b8a0


	//   ....[221]....
        /*07b4*/ 	.word	0x0000b8b0


	//   ....[222]....
        /*07b8*/ 	.word	0x0000b8c0


	//   ....[223]....
        /*07bc*/ 	.word	0x0000b8d0


	//   ....[224]....
        /*07c0*/ 	.word	0x0000bb60


	//   ....[225]....
        /*07c4*/ 	.word	0x0000bba0


	//   ....[226]....
        /*07c8*/ 	.word	0x0000bbe0


	//   ....[227]....
        /*07cc*/ 	.word	0x0000bc20


	//   ....[228]....
        /*07d0*/ 	.word	0x0000bc50


	//   ....[229]....
        /*07d4*/ 	.word	0x0000bc80


	//   ....[230]....
        /*07d8*/ 	.word	0x0000bcb0


	//   ....[231]....
        /*07dc*/ 	.word	0x0000bcf0


	//   ....[232]....
        /*07e0*/ 	.word	0x0000bd10


	//   ....[233]....
        /*07e4*/ 	.word	0x0000bd30


	//   ....[234]....
        /*07e8*/ 	.word	0x0000bd40


	//   ....[235]....
        /*07ec*/ 	.word	0x0000bd50


	//   ....[236]....
        /*07f0*/ 	.word	0x0000bd60


	//   ....[237]....
        /*07f4*/ 	.word	0x0000bd70


	//   ....[238]....
        /*07f8*/ 	.word	0x0000bd80


	//   ....[239]....
        /*07fc*/ 	.word	0x0000bd90


	//----- nvinfo : EIATTR_VRC_CTA_INIT_COUNT
	.align		4
.L_278:
        /*0800*/ 	.byte	0x02, 0x4a
	.zero		1
	.zero		1


	//----- nvinfo : EIATTR_EXIT_INSTR_OFFSETS
	.align		4
        /*0804*/ 	.byte	0x04, 0x1c
        /*0806*/ 	.short	(.L_280 - .L_279)


	//   ....[0]....
.L_279:
        /*0808*/ 	.word	0x0000daa0


	//   ....[1]....
        /*080c*/ 	.word	0x0000db60


	//----- nvinfo : EIATTR_MAX_THREADS
	.align		4
.L_280:
        /*0810*/ 	.byte	0x04, 0x05
        /*0812*/ 	.short	(.L_282 - .L_281)
.L_281:
        /*0814*/ 	.word	0x00000100
        /*0818*/ 	.word	0x00000001
        /*081c*/ 	.word	0x00000001


	//----- nvinfo : EIATTR_CRS_STACK_SIZE
	.align		4
.L_282:
        /*0820*/ 	.byte	0x04, 0x1e
        /*0822*/ 	.short	(.L_284 - .L_283)
.L_283:
        /*0824*/ 	.word	0x00000000


	//----- nvinfo : EIATTR_CBANK_PARAM_SIZE
	.align		4
.L_284:
        /*0828*/ 	.byte	0x03, 0x19
        /*082a*/ 	.short	0x0071


	//----- nvinfo : EIATTR_PARAM_CBANK
	.align		4
        /*082c*/ 	.byte	0x04, 0x0a
        /*082e*/ 	.short	(.L_286 - .L_285)
	.align		4
.L_285:
        /*0830*/ 	.word	index@(.nv.constant0._ZN6thrust24THRUST_300001_SM_1000_NS8cuda_cub4core6detail13_kernel_agentINS1_8__reduce11ReduceAgentINS0_12zip_iteratorIN4cuda3std3__45tupleIJNS0_6detail15normal_iteratorINS0_10device_ptrI8ParticleEEEENS0_17counting_iteratorIlNS0_11use_defaultESJ_SJ_EEEEEEEPNSB_IJSF_lEEESN_lNS1_9__extrema9arg_min_fISF_l16CompareParticlesEEEEJSM_SO_lN3cub18CUB_300001_SM_100013GridEvenShareIlEENSV_9GridQueueIyEESS_EEEvDpT0_)
        /*0834*/ 	.short	0x0380
        /*0836*/ 	.short	0x0071


	//----- nvinfo : EIATTR_SW_WAR
	.align		4
.L_286:
        /*0838*/ 	.byte	0x04, 0x36
        /*083a*/ 	.short	(.L_288 - .L_287)
.L_287:
        /*083c*/ 	.word	0x00000008
.L_288:


//--------------------- .nv.info._ZN6thrust24THRUST_300001_SM_1000_NS8cuda_cub4core6detail13_kernel_agentINS1_8__reduce11ReduceAgentINS0_12zip_iteratorIN4cuda3std3__45tupleIJNS0_6detail15normal_iteratorINS0_10device_ptrI8ParticleEEEENS0_17counting_iteratorIlNS0_11use_defaultESJ_SJ_EEEEEEEPNSB_IJSF_lEEESN_lNS1_9__extrema9arg_min_fISF_l16CompareParticlesEEEEJSM_SO_lSS_EEEvDpT0_ --------------------------
	.section	.nv.info._ZN6thrust24THRUST_300001_SM_1000_NS8cuda_cub4core6detail13_kernel_agentINS1_8__reduce11ReduceAgentINS0_12zip_iteratorIN4cuda3std3__45tupleIJNS0_6detail15normal_iteratorINS0_10device_ptrI8ParticleEEEENS0_17counting_iteratorIlNS0_11use_defaultESJ_SJ_EEEEEEEPNSB_IJSF_lEEESN_lNS1_9__extrema9arg_min_fISF_l16CompareParticlesEEEEJSM_SO_lSS_EEEvDpT0_,"",@"SHT_CUDA_INFO"
	.sectionflags	@""
	.align	4


	//----- nvinfo : EIATTR_CUDA_API_VERSION
	.align		4
        /*0000*/ 	.byte	0x04, 0x37
        /*0002*/ 	.short	(.L_290 - .L_289)
.L_289:
        /*0004*/ 	.word	0x00000082


	//----- nvinfo : EIATTR_KPARAM_INFO
	.align		4
.L_290:
        /*0008*/ 	.byte	0x04, 0x17
        /*000a*/ 	.short	(.L_292 - .L_291)
.L_291:
        /*000c*/ 	.word	0x00000000
        /*0010*/ 	.short	0x0003
        /*0012*/ 	.short	0x0020
        /*0014*/ 	.byte	0x00, 0xf0, 0x05, 0x00


	//----- nvinfo : EIATTR_KPARAM_INFO
	.align		4
.L_292:
        /*0018*/ 	.byte	0x04, 0x17
        /*001a*/ 	.short	(.L_294 - .L_293)
.L_293:
        /*001c*/ 	.word	0x00000000
        /*0020*/ 	.short	0x0002
        /*0022*/ 	.short	0x0018
        /*0024*/ 	.byte	0x00, 0xf0, 0x21, 0x00


	//----- nvinfo : EIATTR_KPARAM_INFO
	.align		4
.L_294:
        /*0028*/ 	.byte	0x04, 0x17
        /*002a*/ 	.short	(.L_296 - .L_295)
.L_295:
        /*002c*/ 	.word	0x00000000
        /*0030*/ 	.short	0x0001
        /*0032*/ 	.short	0x0010
        /*0034*/ 	.byte	0x00, 0xf5, 0x21, 0x00


	//----- nvinfo : EIATTR_KPARAM_INFO
	.align		4
.L_296:
        /*0038*/ 	.byte	0x04, 0x17
        /*003a*/ 	.short	(.L_298 - .L_297)
.L_297:
        /*003c*/ 	.word	0x00000000
        /*0040*/ 	.short	0x0000
        /*0042*/ 	.short	0x0000
        /*0044*/ 	.byte	0x00, 0xf0, 0x41, 0x00


	//----- nvinfo : EIATTR_SPARSE_MMA_MASK
	.align		4
.L_298:
        /*0048*/ 	.byte	0x03, 0x50
        /*004a*/ 	.short	0x0000


	//----- nvinfo : EIATTR_MAXREG_COUNT
	.align		4
        /*004c*/ 	.byte	0x03, 0x1b
        /*004e*/ 	.short	0x00ff


	//----- nvinfo : EIATTR_NUM_BARRIERS
	.align		4
        /*0050*/ 	.byte	0x02, 0x4c
        /*0052*/ 	.byte	0x01
	.zero		1


	//----- nvinfo : EIATTR_MERCURY_ISA_VERSION
	.align		4
        /*0054*/ 	.byte	0x03, 0x5f
        /*0056*/ 	.short	0x0101


	//----- nvinfo : EIATTR_COOP_GROUP_MASK_REGIDS
	.align		4
        /*0058*/ 	.byte	0x04, 0x29
        /*005a*/ 	.short	(.L_300 - .L_299)


	//   ....[0]....
.L_299:
        /*005c*/ 	.word	0xffffffff


	//   ....[1]....
        /*0060*/ 	.word	0xffffffff


	//   ....[2]....
        /*0064*/ 	.word	0xffffffff


	//   ....[3]....
        /*0068*/ 	.word	0xffffffff


	//   ....[4]....
        /*006c*/ 	.word	0xffffffff


	//   ....[5]....
        /*0070*/ 	.word	0xffffffff


	//   ....[6]....
        /*0074*/ 	.word	0xffffffff


	//   ....[7]....
        /*0078*/ 	.word	0xffffffff


	//   ....[8]....
        /*007c*/ 	.word	0xffffffff


	//   ....[9]....
        /*0080*/ 	.word	0xffffffff


	//   ....[10]....
        /*0084*/ 	.word	0xffffffff


	//   ....[11]....
        /*0088*/ 	.word	0xffffffff


	//   ....[12]....
        /*008c*/ 	.word	0xffffffff


	//   ....[13]....
        /*0090*/ 	.word	0xffffffff


	//   ....[14]....
        /*0094*/ 	.word	0xffffffff


	//   ....[15]....
        /*0098*/ 	.word	0xffffffff


	//   ....[16]....
        /*009c*/ 	.word	0xffffffff


	//   ....[17]....
        /*00a0*/ 	.word	0xffffffff


	//   ....[18]....
        /*00a4*/ 	.word	0xffffffff


	//   ....[19]....
        /*00a8*/ 	.word	0xffffffff


	//   ....[20]....
        /*00ac*/ 	.word	0xffffffff


	//   ....[21]....
        /*00b0*/ 	.word	0xffffffff


	//   ....[22]....
        /*00b4*/ 	.word	0xffffffff


	//   ....[23]....
        /*00b8*/ 	.word	0xffffffff


	//   ....[24]....
        /*00bc*/ 	.word	0xffffffff


	//   ....[25]....
        /*00c0*/ 	.word	0xffffffff


	//   ....[26]....
        /*00c4*/ 	.word	0xffffffff


	//   ....[27]....
        /*00c8*/ 	.word	0xffffffff


	//   ....[28]....
        /*00cc*/ 	.word	0xffffffff


	//   ....[29]....
        /*00d0*/ 	.word	0xffffffff


	//   ....[30]....
        /*00d4*/ 	.word	0xffffffff


	//   ....[31]....
        /*00d8*/ 	.word	0xffffffff


	//   ....[32]....
        /*00dc*/ 	.word	0xffffffff


	//   ....[33]....
        /*00e0*/ 	.word	0xffffffff


	//   ....[34]....
        /*00e4*/ 	.word	0xffffffff


	//   ....[35]....
        /*00e8*/ 	.word	0xffffffff


	//   ....[36]....
        /*00ec*/ 	.word	0xffffffff


	//   ....[37]....
        /*00f0*/ 	.word	0xffffffff


	//   ....[38]....
        /*00f4*/ 	.word	0xffffffff


	//   ....[39]....
        /*00f8*/ 	.word	0xffffffff


	//   ....[40]....
        /*00fc*/ 	.word	0xffffffff


	//   ....[41]....
        /*0100*/ 	.word	0xffffffff


	//   ....[42]....
        /*0104*/ 	.word	0xffffffff


	//   ....[43]....
        /*0108*/ 	.word	0xffffffff


	//   ....[44]....
        /*010c*/ 	.word	0xffffffff


	//   ....[45]....
        /*0110*/ 	.word	0xffffffff


	//   ....[46]....
        /*0114*/ 	.word	0xffffffff


	//   ....[47]....
        /*0118*/ 	.word	0xffffffff


	//   ....[48]....
        /*011c*/ 	.word	0xffffffff


	//   ....[49]....
        /*0120*/ 	.word	0xffffffff


	//   ....[50]....
        /*0124*/ 	.word	0xffffffff


	//   ....[51]....
        /*0128*/ 	.word	0xffffffff


	//   ....[52]....
        /*012c*/ 	.word	0xffffffff


	//   ....[53]....
        /*0130*/ 	.word	0xffffffff


	//   ....[54]....
        /*0134*/ 	.word	0xffffffff


	//   ....[55]....
        /*0138*/ 	.word	0xffffffff


	//   ....[56]....
        /*013c*/ 	.word	0xffffffff


	//   ....[57]....
        /*0140*/ 	.word	0xffffffff


	//   ....[58]....
        /*0144*/ 	.word	0xffffffff


	//   ....[59]....
        /*0148*/ 	.word	0xffffffff


	//   ....[60]....
        /*014c*/ 	.word	0xffffffff


	//   ....[61]....
        /*0150*/ 	.word	0xffffffff


	//   ....[62]....
        /*0154*/ 	.word	0xffffffff


	//   ....[63]....
        /*0158*/ 	.word	0xffffffff


	//   ....[64]....
        /*015c*/ 	.word	0xffffffff


	//   ....[65]....
        /*0160*/ 	.word	0xffffffff


	//   ....[66]....
        /*0164*/ 	.word	0xffffffff


	//   ....[67]....
        /*0168*/ 	.word	0xffffffff


	//   ....[68]....
        /*016c*/ 	.word	0xffffffff


	//   ....[69]....
        /*0170*/ 	.word	0xffffffff


	//   ....[70]....
        /*0174*/ 	.word	0xffffffff


	//   ....[71]....
        /*0178*/ 	.word	0xffffffff


	//   ....[72]....
        /*017c*/ 	.word	0xffffffff


	//   ....[73]....
        /*0180*/ 	.word	0xffffffff


	//   ....[74]....
        /*0184*/ 	.word	0xffffffff


	//   ....[75]....
        /*0188*/ 	.word	0xffffffff


	//   ....[76]....
        /*018c*/ 	.word	0xffffffff


	//   ....[77]....
        /*0190*/ 	.word	0xffffffff


	//   ....[78]....
        /*0194*/ 	.word	0xffffffff


	//   ....[79]....
        /*0198*/ 	.word	0xffffffff


	//   ....[80]....
        /*019c*/ 	.word	0xffffffff


	//   ....[81]....
        /*01a0*/ 	.word	0xffffffff


	//   ....[82]....
        /*01a4*/ 	.word	0xffffffff


	//   ....[83]....
        /*01a8*/ 	.word	0xffffffff


	//   ....[84]....
        /*01ac*/ 	.word	0xffffffff


	//   ....[85]....
        /*01b0*/ 	.word	0xffffffff


	//   ....[86]....
        /*01b4*/ 	.word	0xffffffff


	//   ....[87]....
        /*01b8*/ 	.word	0xffffffff


	//   ....[88]....
        /*01bc*/ 	.word	0xffffffff


	//   ....[89]....
        /*01c0*/ 	.word	0xffffffff


	//   ....[90]....
        /*01c4*/ 	.word	0xffffffff


	//   ....[91]....
        /*01c8*/ 	.word	0xffffffff


	//   ....[92]....
        /*01cc*/ 	.word	0xffffffff


	//   ....[93]....
        /*01d0*/ 	.word	0xffffffff


	//   ....[94]....
        /*01d4*/ 	.word	0xffffffff


	//   ....[95]....
        /*01d8*/ 	.word	0xffffffff


	//   ....[96]....
        /*01dc*/ 	.word	0xffffffff


	//   ....[97]....
        /*01e0*/ 	.word	0xffffffff


	//   ....[98]....
        /*01e4*/ 	.word	0xffffffff


	//   ....[99]....
        /*01e8*/ 	.word	0xffffffff


	//   ....[100]....
        /*01ec*/ 	.word	0xffffffff


	//   ....[101]....
        /*01f0*/ 	.word	0xffffffff


	//   ....[102]....
        /*01f4*/ 	.word	0xffffffff


	//   ....[103]....
        /*01f8*/ 	.word	0xffffffff


	//   ....[104]....
        /*01fc*/ 	.word	0xffffffff


	//   ....[105]....
        /*0200*/ 	.word	0xffffffff


	//   ....[106]....
        /*0204*/ 	.word	0xffffffff


	//   ....[107]....
        /*0208*/ 	.word	0xffffffff


	//   ....[108]....
        /*020c*/ 	.word	0xffffffff


	//   ....[109]....
        /*0210*/ 	.word	0xffffffff


	//   ....[110]....
        /*0214*/ 	.word	0xffffffff


	//   ....[111]....
        /*0218*/ 	.word	0xffffffff


	//   ....[112]....
        /*021c*/ 	.word	0xffffffff


	//   ....[113]....
        /*0220*/ 	.word	0xffffffff


	//   ....[114]....
        /*0224*/ 	.word	0xffffffff


	//   ....[115]....
        /*0228*/ 	.word	0xffffffff


	//   ....[116]....
        /*022c*/ 	.word	0xffffffff


	//   ....[117]....
        /*0230*/ 	.word	0xffffffff


	//   ....[118]....
        /*0234*/ 	.word	0xffffffff


	//   ....[119]....
        /*0238*/ 	.word	0xffffffff


	//   ....[120]....
        /*023c*/ 	.word	0xffffffff


	//   ....[121]....
        /*0240*/ 	.word	0xffffffff


	//   ....[122]....
        /*0244*/ 	.word	0xffffffff


	//   ....[123]....
        /*0248*/ 	.word	0xffffffff


	//   ....[124]....
        /*024c*/ 	.word	0xffffffff


	//   ....[125]....
        /*0250*/ 	.word	0xffffffff


	//   ....[126]....
        /*0254*/ 	.word	0xffffffff


	//   ....[127]....
        /*0258*/ 	.word	0xffffffff


	//   ....[128]....
        /*025c*/ 	.word	0xffffffff


	//   ....[129]....
        /*0260*/ 	.word	0xffffffff


	//   ....[130]....
        /*0264*/ 	.word	0xffffffff


	//   ....[131]....
        /*0268*/ 	.word	0xffffffff


	//   ....[132]....
        /*026c*/ 	.word	0xffffffff


	//   ....[133]....
        /*0270*/ 	.word	0xffffffff


	//   ....[134]....
        /*0274*/ 	.word	0xffffffff


	//   ....[135]....
        /*0278*/ 	.word	0xffffffff


	//   ....[136]....
        /*027c*/ 	.word	0xffffffff


	//   ....[137]....
        /*0280*/ 	.word	0xffffffff


	//   ....[138]....
        /*0284*/ 	.word	0xffffffff


	//   ....[139]....
        /*0288*/ 	.word	0xffffffff


	//   ....[140]....
        /*028c*/ 	.word	0xffffffff


	//   ....[141]....
        /*0290*/ 	.word	0xffffffff


	//   ....[142]....
        /*0294*/ 	.word	0xffffffff


	//   ....[143]....
        /*0298*/ 	.word	0xffffffff


	//   ....[144]....
        /*029c*/ 	.word	0xffffffff


	//   ....[145]....
        /*02a0*/ 	.word	0xffffffff


	//   ....[146]....
        /*02a4*/ 	.word	0xffffffff


	//   ....[147]....
        /*02a8*/ 	.word	0xffffffff


	//   ....[148]....
        /*02ac*/ 	.word	0xffffffff


	//   ....[149]....
        /*02b0*/ 	.word	0xffffffff


	//   ....[150]....
        /*02b4*/ 	.word	0xffffffff


	//   ....[151]....
        /*02b8*/ 	.word	0xffffffff


	//   ....[152]....
        /*02bc*/ 	.word	0xffffffff


	//   ....[153]....
        /*02c0*/ 	.word	0xffffffff


	//   ....[154]....
        /*02c4*/ 	.word	0xffffffff


	//   ....[155]....
        /*02c8*/ 	.word	0xffffffff


	//   ....[156]....
        /*02cc*/ 	.word	0xffffffff


	//   ....[157]....
        /*02d0*/ 	.word	0xffffffff


	//   ....[158]....
        /*02d4*/ 	.word	0xffffffff


	//   ....[159]....
        /*02d8*/ 	.word	0xffffffff


	//   ....[160]....
        /*02dc*/ 	.word	0xffffffff


	//   ....[161]....
        /*02e0*/ 	.word	0xffffffff


	//   ....[162]....
        /*02e4*/ 	.word	0xffffffff


	//   ....[163]....
        /*02e8*/ 	.word	0xffffffff


	//   ....[164]....
        /*02ec*/ 	.word	0xffffffff


	//   ....[165]....
        /*02f0*/ 	.word	0xffffffff


	//   ....[166]....
        /*02f4*/ 	.word	0xffffffff


	//   ....[167]....
        /*02f8*/ 	.word	0xffffffff


	//   ....[168]....
        /*02fc*/ 	.word	0xffffffff


	//   ....[169]....
        /*0300*/ 	.word	0xffffffff


	//   ....[170]....
        /*0304*/ 	.word	0xffffffff


	//   ....[171]....
        /*0308*/ 	.word	0xffffffff


	//   ....[172]....
        /*030c*/ 	.word	0xffffffff


	//   ....[173]....
        /*0310*/ 	.word	0xffffffff


	//   ....[174]....
        /*0314*/ 	.word	0xffffffff


	//   ....[175]....
        /*0318*/ 	.word	0xffffffff


	//   ....[176]....
        /*031c*/ 	.word	0xffffffff


	//   ....[177]....
        /*0320*/ 	.word	0xffffffff


	//   ....[178]....
        /*0324*/ 	.word	0xffffffff


	//   ....[179]....
        /*0328*/ 	.word	0xffffffff


	//   ....[180]....
        /*032c*/ 	.word	0xffffffff


	//   ....[181]....
        /*0330*/ 	.word	0xffffffff


	//   ....[182]....
        /*0334*/ 	.word	0xffffffff


	//   ....[183]....
        /*0338*/ 	.word	0xffffffff


	//   ....[184]....
        /*033c*/ 	.word	0xffffffff


	//   ....[185]....
        /*0340*/ 	.word	0xffffffff


	//   ....[186]....
        /*0344*/ 	.word	0xffffffff


	//   ....[187]....
        /*0348*/ 	.word	0xffffffff


	//   ....[188]....
        /*034c*/ 	.word	0xffffffff


	//   ....[189]....
        /*0350*/ 	.word	0xffffffff


	//   ....[190]....
        /*0354*/ 	.word	0xffffffff


	//   ....[191]....
        /*0358*/ 	.word	0xffffffff


	//   ....[192]....
        /*035c*/ 	.word	0xffffffff


	//   ....[193]....
        /*0360*/ 	.word	0xffffffff


	//   ....[194]....
        /*0364*/ 	.word	0xffffffff


	//   ....[195]....
        /*0368*/ 	.word	0xffffffff


	//   ....[196]....
        /*036c*/ 	.word	0xffffffff


	//   ....[197]....
        /*0370*/ 	.word	0xffffffff


	//   ....[198]....
        /*0374*/ 	.word	0xffffffff


	//   ....[199]....
        /*0378*/ 	.word	0xffffffff


	//   ....[200]....
        /*037c*/ 	.word	0xffffffff


	//   ....[201]....
        /*0380*/ 	.word	0xffffffff


	//   ....[202]....
        /*0384*/ 	.word	0xffffffff


	//   ....[203]....
        /*0388*/ 	.word	0xffffffff


	//   ....[204]....
        /*038c*/ 	.word	0xffffffff


	//   ....[205]....
        /*0390*/ 	.word	0xffffffff


	//   ....[206]....
        /*0394*/ 	.word	0xffffffff


	//   ....[207]....
        /*0398*/ 	.word	0xffffffff


	//   ....[208]....
        /*039c*/ 	.word	0xffffffff


	//   ....[209]....
        /*03a0*/ 	.word	0xffffffff


	//   ....[210]....
        /*03a4*/ 	.word	0xffffffff


	//   ....[211]....
        /*03a8*/ 	.word	0xffffffff


	//   ....[212]....
        /*03ac*/ 	.word	0xffffffff


	//   ....[213]....
        /*03b0*/ 	.word	0xffffffff


	//   ....[214]....
        /*03b4*/ 	.word	0xffffffff


	//   ....[215]....
        /*03b8*/ 	.word	0xffffffff


	//   ....[216]....
        /*03bc*/ 	.word	0xffffffff


	//   ....[217]....
        /*03c0*/ 	.word	0xffffffff


	//   ....[218]....
        /*03c4*/ 	.word	0xffffffff


	//   ....[219]....
        /*03c8*/ 	.word	0xffffffff


	//   ....[220]....
        /*03cc*/ 	.word	0xffffffff


	//   ....[221]....
        /*03d0*/ 	.word	0xffffffff


	//   ....[222]....
        /*03d4*/ 	.word	0xffffffff


	//   ....[223]....
        /*03d8*/ 	.word	0xffffffff


	//   ....[224]....
        /*03dc*/ 	.word	0xffffffff


	//   ....[225]....
        /*03e0*/ 	.word	0xffffffff


	//   ....[226]....
        /*03e4*/ 	.word	0xffffffff


	//   ....[227]....
        /*03e8*/ 	.word	0xffffffff


	//   ....[228]....
        /*03ec*/ 	.word	0xffffffff


	//   ....[229]....
        /*03f0*/ 	.word	0xffffffff


	//   ....[230]....
        /*03f4*/ 	.word	0xffffffff


	//   ....[231]....
        /*03f8*/ 	.word	0xffffffff


	//   ....[232]....
        /*03fc*/ 	.word	0xffffffff


	//   ....[233]....
        /*0400*/ 	.word	0xffffffff


	//   ....[234]....
        /*0404*/ 	.word	0xffffffff


	//   ....[235]....
        /*0408*/ 	.word	0xffffffff


	//   ....[236]....
        /*040c*/ 	.word	0xffffffff


	//   ....[237]....
        /*0410*/ 	.word	0xffffffff


	//   ....[238]....
        /*0414*/ 	.word	0xffffffff


	//   ....[239]....
        /*0418*/ 	.word	0xffffffff


	//----- nvinfo : EIATTR_COOP_GROUP_INSTR_OFFSETS
	.align		4
.L_300:
        /*041c*/ 	.byte	0x04, 0x28
        /*041e*/ 	.short	(.L_302 - .L_301)


	//   ....[0]....
.L_301:
        /*0420*/ 	.word	0x00001720


	//   ....[1]....
        /*0424*/ 	.word	0x00001760


	//   ....[2]....
        /*0428*/ 	.word	0x000017a0


	//   ....[3]....
        /*042c*/ 	.word	0x000017d0


	//   ....[4]....
        /*0430*/ 	.word	0x00001800


	//   ....[5]....
        /*0434*/ 	.word	0x00001830


	//   ....[6]....
        /*0438*/ 	.word	0x00001860


	//   ....[7]....
        /*043c*/ 	.word	0x00001880


	//   ....[8]....
        /*0440*/ 	.word	0x00001890


	//   ....[9]....
        /*0444*/ 	.word	0x000018b0


	//   ....[10]....
        /*0448*/ 	.word	0x000018c0


	//   ....[11]....
        /*044c*/ 	.word	0x000018d0


	//   ....[12]....
        /*0450*/ 	.word	0x000018e0


	//   ....[13]....
        /*0454*/ 	.word	0x000018f0


	//   ....[14]....
        /*0458*/ 	.word	0x00001900


	//   ....[15]....
        /*045c*/ 	.word	0x00001910


	//   ....[16]....
        /*0460*/ 	.word	0x00001ba0


	//   ....[17]....
        /*0464*/ 	.word	0x00001be0


	//   ....[18]....
        /*0468*/ 	.word	0x00001c20


	//   ....[19]....
        /*046c*/ 	.word	0x00001c50


	//   ....[20]....
        /*0470*/ 	.word	0x00001c80


	//   ....[21]....
        /*0474*/ 	.word	0x00001cb0


	//   ....[22]....
        /*0478*/ 	.word	0x00001ce0


	//   ....[23]....
        /*047c*/ 	.word	0x00001d20


	//   ....[24]....
        /*0480*/ 	.word	0x00001d40


	//   ....[25]....
        /*0484*/ 	.word	0x00001d60


	//   ....[26]....
        /*0488*/ 	.word	0x00001d70


	//   ....[27]....
        /*048c*/ 	.word	0x00001d80


	//   ....[28]....
        /*0490*/ 	.word	0x00001d90


	//   ....[29]....
        /*0494*/ 	.word	0x00001da0


	//   ....[30]....
        /*0498*/ 	.word	0x00001db0


	//   ....[31]....
        /*049c*/ 	.word	0x00001dc0


	//   ....[32]....
        /*04a0*/ 	.word	0x00002050


	//   ....[33]....
        /*04a4*/ 	.word	0x00002090


	//   ....[34]....
        /*04a8*/ 	.word	0x000020d0


	//   ....[35]....
        /*04ac*/ 	.word	0x00002110


	//   ....[36]....
        /*04b0*/ 	.word	0x00002140


	//   ....[37]....
        /*04b4*/ 	.word	0x00002170


	//   ....[38]....
        /*04b8*/ 	.word	0x000021a0


	//   ....[39]....
        /*04bc*/ 	.word	0x000021e0


	//   ....[40]....
        /*04c0*/ 	.word	0x000021f0


	//   ....[41]....
        /*04c4*/ 	.word	0x00002210


	//   ....[42]....
        /*04c8*/ 	.word	0x00002220


	//   ....[43]....
        /*04cc*/ 	.word	0x00002230


	//   ....[44]....
        /*04d0*/ 	.word	0x00002240


	//   ....[45]....
        /*04d4*/ 	.word	0x00002250


	//   ....[46]....
        /*04d8*/ 	.word	0x00002260


	//   ....[47]....
        /*04dc*/ 	.word	0x00002270


	//   ....[48]....
        /*04e0*/ 	.word	0x00002500


	//   ....[49]....
        /*04e4*/ 	.word	0x00002540


	//   ....[50]....
        /*04e8*/ 	.word	0x00002580


	//   ....[51]....
        /*04ec*/ 	.word	0x000025b0


	//   ....[52]....
        /*04f0*/ 	.word	0x000025e0


	//   ....[53]....
        /*04f4*/ 	.word	0x00002610


	//   ....[54]....
        /*04f8*/ 	.word	0x00002640


	//   ....[55]....
        /*04fc*/ 	.word	0x00002680


	//   ....[56]....
        /*0500*/ 	.word	0x000026a0


	//   ....[57]....
        /*0504*/ 	.word	0x000026c0


	//   ....[58]....
        /*0508*/ 	.word	0x000026d0


	//   ....[59]....
        /*050c*/ 	.word	0x000026e0


	//   ....[60]....
        /*0510*/ 	.word	0x000026f0


	//   ....[61]....
        /*0514*/ 	.word	0x00002700


	//   ....[62]....
        /*0518*/ 	.word	0x00002710


	//   ....[63]....
        /*051c*/ 	.word	0x00002720


	//   ....[64]....
        /*0520*/ 	.word	0x000029b0


	//   ....[65]....
        /*0524*/ 	.word	0x000029f0


	//   ....[66]....
        /*0528*/ 	.word	0x00002a30


	//   ....[67]....
        /*052c*/ 	.word	0x00002a70


	//   ....[68]....
        /*0530*/ 	.word	0x00002aa0


	//   ....[69]....
        /*0534*/ 	.word	0x00002ad0


	//   ....[70]....
        /*0538*/ 	.word	0x00002b00


	//   ....[71]....
        /*053c*/ 	.word	0x00002b40


	//   ....[72]....
        /*0540*/ 	.word	0x00002b60


	//   ....[73]....
        /*0544*/ 	.word	0x00002b80


	//   ....[74]....
        /*0548*/ 	.word	0x00002b90


	//   ....[75]....
        /*054c*/ 	.word	0x00002ba0


	//   ....[76]....
        /*0550*/ 	.word	0x00002bb0


	//   ....[77]....
        /*0554*/ 	.word	0x00002bc0


	//   ....[78]....
        /*0558*/ 	.word	0x00002bd0


	//   ....[79]....
        /*055c*/ 	.word	0x00002be0


	//   ....[80]....
        /*0560*/ 	.word	0x00004b80


	//   ....[81]....
        /*0564*/ 	.word	0x00004bb0


	//   ....[82]....
        /*0568*/ 	.word	0x00004be0


	//   ....[83]....
        /*056c*/ 	.word	0x00004bf0


	//   ....[84]....
        /*0570*/ 	.word	0x00004c00


	//   ....[85]....
        /*0574*/ 	.word	0x00004c10


	//   ....[86]....
        /*0578*/ 	.word	0x00004c20


	//   ....[87]....
        /*057c*/ 	.word	0x00004c40


	//   ....[88]....
        /*0580*/ 	.word	0x00004c50


	//   ....[89]....
        /*0584*/ 	.word	0x00004c70


	//   ....[90]....
        /*0588*/ 	.word	0x00004c80


	//   ....[91]....
        /*058c*/ 	.word	0x00004c90


	//   ....[92]....
        /*0590*/ 	.word	0x00004ca0


	//   ....[93]....
        /*0594*/ 	.word	0x00004cb0


	//   ....[94]....
        /*0598*/ 	.word	0x00004cc0


	//   ....[95]....
        /*059c*/ 	.word	0x00004cd0


	//   ....[96]....
        /*05a0*/ 	.word	0x00004f60


	//   ....[97]....
        /*05a4*/ 	.word	0x00004fa0


	//   ....[98]....
        /*05a8*/ 	.word	0x00004fe0


	//   ....[99]....
        /*05ac*/ 	.word	0x00005020


	//   ....[100]....
        /*05b0*/ 	.word	0x00005050


	//   ....[101]....
        /*05b4*/ 	.word	0x00005080


	//   ....[102]....
        /*05b8*/ 	.word	0x000050b0


	//   ....[103]....
        /*05bc*/ 	.word	0x000050f0


	//   ....[104]....
        /*05c0*/ 	.word	0x00005100


	//   ....[105]....
        /*05c4*/ 	.word	0x00005130


	//   ....[106]....
        /*05c8*/ 	.word	0x00005140


	//   ....[107]....
        /*05cc*/ 	.word	0x00005150


	//   ....[108]....
        /*05d0*/ 	.word	0x00005160


	//   ....[109]....
        /*05d4*/ 	.word	0x00005170


	//   ....[110]....
        /*05d8*/ 	.word	0x00005180


	//   ....[111]....
        /*05dc*/ 	.word	0x00005190


	//   ....[112]....
        /*05e0*/ 	.word	0x00005420


	//   ....[113]....
        /*05e4*/ 	.word	0x00005460


	//   ....[114]....
        /*05e8*/ 	.word	0x000054a0


	//   ....[115]....
        /*05ec*/ 	.word	0x000054e0


	//   ....[116]....
        /*05f0*/ 	.word	0x00005520


	//   ....[117]....
        /*05f4*/ 	.word	0x00005550


	//   ....[118]....
        /*05f8*/ 	.word	0x00005580


	//   ....[119]....
        /*05fc*/ 	.word	0x000055c0


	//   ....[120]....
        /*0600*/ 	.word	0x000055d0


	//   ....[121]....
        /*0604*/ 	.word	0x000055f0


	//   ....[122]....
        /*0608*/ 	.word	0x00005600


	//   ....[123]....
        /*060c*/ 	.word	0x00005610


	//   ....[124]....
        /*0610*/ 	.word	0x00005620


	//   ....[125]....
        /*0614*/ 	.word	0x00005630


	//   ....[126]....
        /*0618*/ 	.word	0x00005640


	//   ....[127]....
        /*061c*/ 	.word	0x00005650


	//   ....[128]....
        /*0620*/ 	.word	0x000058e0


	//   ....[129]....
        /*0624*/ 	.word	0x00005920


	//   ....[130]....
        /*0628*/ 	.word	0x00005960


	//   ....[131]....
        /*062c*/ 	.word	0x000059a0


	//   ....[132]....
        /*0630*/ 	.word	0x000059d0


	//   ....[133]....
        /*0634*/ 	.word	0x00005a00


	//   ....[134]....
        /*0638*/ 	.word	0x00005a30


	//   ....[135]....
        /*063c*/ 	.word	0x00005a70


	//   ....[136]....
        /*0640*/ 	.word	0x00005a80


	//   ....[137]....
        /*0644*/ 	.word	0x00005ab0


	//   ....[138]....
        /*0648*/ 	.word	0x00005ac0


	//   ....[139]....
        /*064c*/ 	.word	0x00005ad0


	//   ....[140]....
        /*0650*/ 	.word	0x00005ae0


	//   ....[141]....
        /*0654*/ 	.word	0x00005af0


	//   ....[142]....
        /*0658*/ 	.word	0x00005b00


	//   ....[143]....
        /*065c*/ 	.word	0x00005b10


	//   ....[144]....
        /*0660*/ 	.word	0x00005da0


	//   ....[145]....
        /*0664*/ 	.word	0x00005de0


	//   ....[146]....
        /*0668*/ 	.word	0x00005e20


	//   ....[147]....
        /*066c*/ 	.word	0x00005e60


	//   ....[148]....
        /*0670*/ 	.word	0x00005ea0


	//   ....[149]....
        /*0674*/ 	.word	0x00005ed0


	//   ....[150]....
        /*0678*/ 	.word	0x00005f00


	//   ....[151]....
        /*067c*/ 	.word	0x00005f40


	//   ....[152]....
        /*0680*/ 	.word	0x00005f50


	//   ....[153]....
        /*0684*/ 	.word	0x00005f80


	//   ....[154]....
        /*0688*/ 	.word	0x00005f90


	//   ....[155]....
        /*068c*/ 	.word	0x00005fa0


	//   ....[156]....
        /*0690*/ 	.word	0x00005fb0


	//   ....[157]....
        /*0694*/ 	.word	0x00005fc0


	//   ....[158]....
        /*0698*/ 	.word	0x00005fd0


	//   ....[159]....
        /*069c*/ 	.word	0x00005fe0


	//   ....[160]....
        /*06a0*/ 	.word	0x0000a340


	//   ....[161]....
        /*06a4*/ 	.word	0x0000a380


	//   ....[162]....
        /*06a8*/ 	.word	0x0000a3b0


	//   ....[163]....
        /*06ac*/ 	.word	0x0000a3e0


	//   ....[164]....
        /*06b0*/ 	.word	0x0000a410


	//   ....[165]....
        /*06b4*/ 	.word	0x0000a440


	//   ....[166]....
        /*06b8*/ 	.word	0x0000a470


	//   ....[167]....
        /*06bc*/ 	.word	0x0000a4a0


	//   ....[168]....
        /*06c0*/ 	.word	0x0000a4b0


	//   ....[169]....
        /*06c4*/ 	.word	0x0000a4d0


	//   ....[170]....
        /*06c8*/ 	.word	0x0000a4e0


	//   ....[171]....
        /*06cc*/ 	.word	0x0000a4f0


	//   ....[172]....
        /*06d0*/ 	.word	0x0000a500


	//   ....[173]....
        /*06d4*/ 	.word	0x0000a510


	//   ....[174]....
        /*06d8*/ 	.word	0x0000a520


	//   ....[175]....
        /*06dc*/ 	.word	0x0000a530


	//   ....[176]....
        /*06e0*/ 	.word	0x0000a7c0


	//   ....[177]....
        /*06e4*/ 	.word	0x0000a800


	//   ....[178]....
        /*06e8*/ 	.word	0x0000a840


	//   ....[179]....
        /*06ec*/ 	.word	0x0000a880


	//   ....[180]....
        /*06f0*/ 	.word	0x0000a8b0


	//   ....[181]....
        /*06f4*/ 	.word	0x0000a8e0


	//   ....[182]....
        /*06f8*/ 	.word	0x0000a910


	//   ....[183]....
        /*06fc*/ 	.word	0x0000a950


	//   ....[184]....
        /*0700*/ 	.word	0x0000a960


	//   ....[185]....
        /*0704*/ 	.word	0x0000a980


	//   ....[186]....
        /*0708*/ 	.word	0x0000a990


	//   ....[187]....
        /*070c*/ 	.word	0x0000a9a0


	//   ....[188]....
        /*0710*/ 	.word	0x0000a9b0


	//   ....[189]....
        /*0714*/ 	.word	0x0000a9c0


	//   ....[190]....
        /*0718*/ 	.word	0x0000a9d0


	//   ....[191]....
        /*071c*/ 	.word	0x0000a9e0


	//   ....[192]....
        /*0720*/ 	.word	0x0000ac70


	//   ....[193]....
        /*0724*/ 	.word	0x0000acb0


	//   ....[194]....
        /*0728*/ 	.word	0x0000acf0


	//   ....[195]....
        /*072c*/ 	.word	0x0000ad30


	//   ....[196]....
        /*0730*/ 	.word	0x0000ad60


	//   ....[197]....
        /*0734*/ 	.word	0x0000ad90


	//   ....[198]....
        /*0738*/ 	.word	0x0000adc0


	//   ....[199]....
        /*073c*/ 	.word	0x0000ae00


	//   ....[200]....
        /*0740*/ 	.word	0x0000ae10


	//   ....[201]....
        /*0744*/ 	.word	0x0000ae30


	//   ....[202]....
        /*0748*/ 	.word	0x0000ae40


	//   ....[203]....
        /*074c*/ 	.word	0x0000ae50


	//   ....[204]....
        /*0750*/ 	.word	0x0000ae60


	//   ....[205]....
        /*0754*/ 	.word	0x0000ae70


	//   ....[206]....
        /*0758*/ 	.word	0x0000ae80


	//   ....[207]....
        /*075c*/ 	.word	0x0000ae90


	//   ....[208]....
        /*0760*/ 	.word	0x0000b120


	//   ....[209]....
        /*0764*/ 	.word	0x0000b160


	//   ....[210]....
        /*0768*/ 	.word	0x0000b1a0


	//   ....[211]....
        /*076c*/ 	.word	0x0000b1d0


	//   ....[212]....
        /*0770*/ 	.word	0x0000b200


	//   ....[213]....
        /*0774*/ 	.word	0x0000b230


	//   ....[214]....
        /*0778*/ 	.word	0x0000b260


	//   ....[215]....
        /*077c*/ 	.word	0x0000b2a0


	//   ....[216]....
        /*0780*/ 	.word	0x0000b2c0


	//   ....[217]....
        /*0784*/ 	.word	0x0000b2e0


	//   ....[218]....
        /*0788*/ 	.word	0x0000b2f0


	//   ....[219]....
        /*078c*/ 	.word	0x0000b300


	//   ....[220]....
        /*0790*/ 	.word	0x0000b310


	//   ....[221]....
        /*0794*/ 	.word	0x0000b320


	//   ....[222]....
        /*0798*/ 	.word	0x0000b330


	//   ....[223]....
        /*079c*/ 	.word	0x0000b340


	//   ....[224]....
        /*07a0*/ 	.word	0x0000b5d0


	//   ....[225]....
        /*07a4*/ 	.word	0x0000b610


	//   ....[226]....
        /*07a8*/ 	.word	0x0000b650


	//   ....[227]....
        /*07ac*/ 	.word	0x0000b690


	//   ....[228]....
        /*07b0*/ 	.word	0x0000b6d0


	//   ....[229]....
        /*07b4*/ 	.word	0x0000b700


	//   ....[230]....
        /*07b8*/ 	.word	0x0000b730


	//   ....[231]....
        /*07bc*/ 	.word	0x0000b770


	//   ....[232]....
        /*07c0*/ 	.word	0x0000b780


	//   ....[233]....
        /*07c4*/ 	.word	0x0000b7a0


	//   ....[234]....
        /*07c8*/ 	.word	0x0000b7b0


	//   ....[235]....
        /*07cc*/ 	.word	0x0000b7c0


	//   ....[236]....
        /*07d0*/ 	.word	0x0000b7d0


	//   ....[237]....
        /*07d4*/ 	.word	0x0000b7e0


	//   ....[238]....
        /*07d8*/ 	.word	0x0000b7f0


	//   ....[239]....
        /*07dc*/ 	.word	0x0000b800


	//----- nvinfo : EIATTR_VRC_CTA_INIT_COUNT
	.align		4
.L_302:
        /*07e0*/ 	.byte	0x02, 0x4a
	.zero		1
	.zero		1


	//----- nvinfo : EIATTR_EXIT_INSTR_OFFSETS
	.align		4
        /*07e4*/ 	.byte	0x04, 0x1c
        /*07e6*/ 	.short	(.L_304 - .L_303)


	//   ....[0]....
.L_303:
        /*07e8*/ 	.word	0x00000040


	//   ....[1]....
        /*07ec*/ 	.word	0x0000d3e0


	//   ....[2]....
        /*07f0*/ 	.word	0x0000d480


	//----- nvinfo : EIATTR_MAX_THREADS
	.align		4
.L_304:
        /*07f4*/ 	.byte	0x04, 0x05
        /*07f6*/ 	.short	(.L_306 - .L_305)
.L_305:
        /*07f8*/ 	.word	0x00000100
        /*07fc*/ 	.word	0x00000001
        /*0800*/ 	.word	0x00000001


	//----- nvinfo : EIATTR_CRS_STACK_SIZE
	.align		4
.L_306:
        /*0804*/ 	.byte	0x04, 0x1e
        /*0806*/ 	.short	(.L_308 - .L_307)
.L_307:
        /*0808*/ 	.word	0x00000000


	//----- nvinfo : EIATTR_CBANK_PARAM_SIZE
	.align		4
.L_308:
        /*080c*/ 	.byte	0x03, 0x19
        /*080e*/ 	.short	0x0021


	//----- nvinfo : EIATTR_PARAM_CBANK
	.align		4
        /*0810*/ 	.byte	0x04, 0x0a
        /*0812*/ 	.short	(.L_310 - .L_309)
	.align		4
.L_309:
        /*0814*/ 	.word	index@(.nv.constant0._ZN6thrust24THRUST_300001_SM_1000_NS8cuda_cub4core6detail13_kernel_agentINS1_8__reduce11ReduceAgentINS0_12zip_iteratorIN4cuda3std3__45tupleIJNS0_6detail15normal_iteratorINS0_10device_ptrI8ParticleEEEENS0_17counting_iteratorIlNS0_11use_defaultESJ_SJ_EEEEEEEPNSB_IJSF_lEEESN_lNS1_9__extrema9arg_min_fISF_l16CompareParticlesEEEEJSM_SO_lSS_EEEvDpT0_)
        /*0818*/ 	.short	0x0380
        /*081a*/ 	.short	0x0021


	//----- nvinfo : EIATTR_SW_WAR
	.align		4
.L_310:
        /*081c*/ 	.byte	0x04, 0x36
        /*081e*/ 	.short	(.L_312 - .L_311)
.L_311:
        /*0820*/ 	.word	0x00000008
.L_312:


//--------------------- .nv.info._ZN6thrust24THRUST_300001_SM_1000_NS8cuda_cub4core6detail13_kernel_agentINS1_8__reduce11ReduceAgentIPN4cuda3std3__45tupleIJ8ParticlelEEESD_SC_iNS1_9__extrema9arg_min_fISB_l16CompareParticlesEEEEJSD_SD_iSH_EEEvDpT0_ --------------------------
	.section	.nv.info._ZN6thrust24THRUST_300001_SM_1000_NS8cuda_cub4core6detail13_kernel_agentINS1_8__reduce11ReduceAgentIPN4cuda3std3__45tupleIJ8ParticlelEEESD_SC_iNS1_9__extrema9arg_min_fISB_l16CompareParticlesEEEEJSD_SD_iSH_EEEvDpT0_,"",@"SHT_CUDA_INFO"
	.sectionflags	@""
	.align	4


	//----- nvinfo : EIATTR_CUDA_API_VERSION
	.align		4
        /*0000*/ 	.byte	0x04, 0x37
        /*0002*/ 	.short	(.L_314 - .L_313)
.L_313:
        /*0004*/ 	.word	0x00000082


	//----- nvinfo : EIATTR_KPARAM_INFO
	.align		4
.L_314:
        /*0008*/ 	.byte	0x04, 0x17
        /*000a*/ 	.short	(.L_316 - .L_315)
.L_315:
        /*000c*/ 	.word	0x00000000
        /*0010*/ 	.short	0x0003
        /*0012*/ 	.short	0x0014
        /*0014*/ 	.byte	0x00, 0xf0, 0x05, 0x00


	//----- nvinfo : EIATTR_KPARAM_INFO
	.align		4
.L_316:
        /*0018*/ 	.byte	0x04, 0x17
        /*001a*/ 	.short	(.L_318 - .L_317)
.L_317:
        /*001c*/ 	.word	0x00000000
        /*0020*/ 	.short	0x0002
        /*0022*/ 	.short	0x0010
        /*0024*/ 	.byte	0x00, 0xf0, 0x11, 0x00


	//----- nvinfo : EIATTR_KPARAM_INFO
	.align		4
.L_318:
        /*0028*/ 	.byte	0x04, 0x17
        /*002a*/ 	.short	(.L_320 - .L_319)
.L_319:
        /*002c*/ 	.word	0x00000000
        /*0030*/ 	.short	0x0001
        /*0032*/ 	.short	0x0008
        /*0034*/ 	.byte	0x00, 0xf5, 0x21, 0x00


	//----- nvinfo : EIATTR_KPARAM_INFO
	.align		4
.L_320:
        /*0038*/ 	.byte	0x04, 0x17
        /*003a*/ 	.short	(.L_322 - .L_321)
.L_321:
        /*003c*/ 	.word	0x00000000
        /*0040*/ 	.short	0x0000
        /*0042*/ 	.short	0x0000
        /*0044*/ 	.byte	0x00, 0xf5, 0x21, 0x00


	//----- nvinfo : EIATTR_SPARSE_MMA_MASK
	.align		4
.L_322:
        /*0048*/ 	.byte	0x03, 0x50
        /*004a*/ 	.short	0x0000


	//----- nvinfo : EIATTR_MAXREG_COUNT
	.align		4
        /*004c*/ 	.byte	0x03, 0x1b
        /*004e*/ 	.short	0x00ff


	//----- nvinfo : EIATTR_NUM_BARRIERS
	.align		4
        /*0050*/ 	.byte	0x02, 0x4c
        /*0052*/ 	.byte	0x01
	.zero		1


	//----- nvinfo : EIATTR_MERCURY_ISA_VERSION
	.align		4
        /*0054*/ 	.byte	0x03, 0x5f
        /*0056*/ 	.short	0x0101


	//----- nvinfo : EIATTR_COOP_GROUP_MASK_REGIDS
	.align		4
        /*0058*/ 	.byte	0x04, 0x29
        /*005a*/ 	.short	(.L_324 - .L_323)


	//   ....[0]....
.L_323:
        /*005c*/ 	.word	0xffffffff


	//   ....[1]....
        /*0060*/ 	.word	0xffffffff


	//   ....[2]....
        /*0064*/ 	.word	0xffffffff


	//   ....[3]....
        /*0068*/ 	.word	0xffffffff


	//   ....[4]....
        /*006c*/ 	.word	0xffffffff


	//   ....[5]....
        /*0070*/ 	.word	0xffffffff


	//   ....[6]....
        /*0074*/ 	.word	0xffffffff


	//   ....[7]....
        /*0078*/ 	.word	0xffffffff


	//   ....[8]....
        /*007c*/ 	.word	0xffffffff


	//   ....[9]....
        /*0080*/ 	.word	0xffffffff


	//   ....[10]....
        /*0084*/ 	.word	0xffffffff


	//   ....[11]....
        /*0088*/ 	.word	0xffffffff


	//   ....[12]....
        /*008c*/ 	.word	0xffffffff


	//   ....[13]....
        /*0090*/ 	.word	0xffffffff


	//   ....[14]....
        /*0094*/ 	.word	0xffffffff


	//   ....[15]....
        /*0098*/ 	.word	0xffffffff


	//   ....[16]....
        /*009c*/ 	.word	0xffffffff


	//   ....[17]....
        /*00a0*/ 	.word	0xffffffff


	//   ....[18]....
        /*00a4*/ 	.word	0xffffffff


	//   ....[19]....
        /*00a8*/ 	.word	0xffffffff


	//   ....[20]....
        /*00ac*/ 	.word	0xffffffff


	//   ....[21]....
        /*00b0*/ 	.word	0xffffffff


	//   ....[22]....
        /*00b4*/ 	.word	0xffffffff


	//   ....[23]....
        /*00b8*/ 	.word	0xffffffff


	//   ....[24]....
        /*00bc*/ 	.word	0xffffffff


	//   ....[25]....
        /*00c0*/ 	.word	0xffffffff


	//   ....[26]....
        /*00c4*/ 	.word	0xffffffff


	//   ....[27]....
        /*00c8*/ 	.word	0xffffffff


	//   ....[28]....
        /*00cc*/ 	.word	0xffffffff


	//   ....[29]....
        /*00d0*/ 	.word	0xffffffff


	//   ....[30]....
        /*00d4*/ 	.word	0xffffffff


	//   ....[31]....
        /*00d8*/ 	.word	0xffffffff


	//   ....[32]....
        /*00dc*/ 	.word	0xffffffff


	//   ....[33]....
        /*00e0*/ 	.word	0xffffffff


	//   ....[34]....
        /*00e4*/ 	.word	0xffffffff


	//   ....[35]....
        /*00e8*/ 	.word	0xffffffff


	//   ....[36]....
        /*00ec*/ 	.word	0xffffffff


	//   ....[37]....
        /*00f0*/ 	.word	0xffffffff


	//   ....[38]....
        /*00f4*/ 	.word	0xffffffff


	//   ....[39]....
        /*00f8*/ 	.word	0xffffffff


	//   ....[40]....
        /*00fc*/ 	.word	0xffffffff


	//   ....[41]....
        /*0100*/ 	.word	0xffffffff


	//   ....[42]....
        /*0104*/ 	.word	0xffffffff


	//   ....[43]....
        /*0108*/ 	.word	0xffffffff


	//   ....[44]....
        /*010c*/ 	.word	0xffffffff


	//   ....[45]....
        /*0110*/ 	.word	0xffffffff


	//   ....[46]....
        /*0114*/ 	.word	0xffffffff


	//   ....[47]....
        /*0118*/ 	.word	0xffffffff


	//   ....[48]....
        /*011c*/ 	.word	0xffffffff


	//   ....[49]....
        /*0120*/ 	.word	0xffffffff


	//   ....[50]....
        /*0124*/ 	.word	0xffffffff


	//   ....[51]....
        /*0128*/ 	.word	0xffffffff


	//   ....[52]....
        /*012c*/ 	.word	0xffffffff


	//   ....[53]....
        /*0130*/ 	.word	0xffffffff


	//   ....[54]....
        /*0134*/ 	.word	0xffffffff


	//   ....[55]....
        /*0138*/ 	.word	0xffffffff


	//   ....[56]....
        /*013c*/ 	.word	0xffffffff


	//   ....[57]....
        /*0140*/ 	.word	0xffffffff


	//   ....[58]....
        /*0144*/ 	.word	0xffffffff


	//   ....[59]....
        /*0148*/ 	.word	0xffffffff


	//   ....[60]....
        /*014c*/ 	.word	0xffffffff


	//   ....[61]....
        /*0150*/ 	.word	0xffffffff


	//   ....[62]....
        /*0154*/ 	.word	0xffffffff


	//   ....[63]....
        /*0158*/ 	.word	0xffffffff


	//   ....[64]....
        /*015c*/ 	.word	0xffffffff


	//   ....[65]....
        /*0160*/ 	.word	0xffffffff


	//   ....[66]....
        /*0164*/ 	.word	0xffffffff


	//   ....[67]....
        /*0168*/ 	.word	0xffffffff


	//   ....[68]....
        /*016c*/ 	.word	0xffffffff


	//   ....[69]....
        /*0170*/ 	.word	0xffffffff


	//   ....[70]....
        /*0174*/ 	.word	0xffffffff


	//   ....[71]....
        /*0178*/ 	.word	0xffffffff


	//   ....[72]....
        /*017c*/ 	.word	0xffffffff


	//   ....[73]....
        /*0180*/ 	.word	0xffffffff


	//   ....[74]....
        /*0184*/ 	.word	0xffffffff


	//   ....[75]....
        /*0188*/ 	.word	0xffffffff


	//   ....[76]....
        /*018c*/ 	.word	0xffffffff


	//   ....[77]....
        /*0190*/ 	.word	0xffffffff


	//   ....[78]....
        /*0194*/ 	.word	0xffffffff


	//   ....[79]....
        /*0198*/ 	.word	0xffffffff


	//   ....[80]....
        /*019c*/ 	.word	0xffffffff


	//   ....[81]....
        /*01a0*/ 	.word	0xffffffff


	//   ....[82]....
        /*01a4*/ 	.word	0xffffffff


	//   ....[83]....
        /*01a8*/ 	.word	0xffffffff


	//   ....[84]....
        /*01ac*/ 	.word	0xffffffff


	//   ....[85]....
        /*01b0*/ 	.word	0xffffffff


	//   ....[86]....
        /*01b4*/ 	.word	0xffffffff


	//   ....[87]....
        /*01b8*/ 	.word	0xffffffff


	//   ....[88]....
        /*01bc*/ 	.word	0xffffffff


	//   ....[89]....
        /*01c0*/ 	.word	0xffffffff


	//   ....[90]....
        /*01c4*/ 	.word	0xffffffff


	//   ....[91]....
        /*01c8*/ 	.word	0xffffffff


	//   ....[92]....
        /*01cc*/ 	.word	0xffffffff


	//   ....[93]....
        /*01d0*/ 	.word	0xffffffff


	//   ....[94]....
        /*01d4*/ 	.word	0xffffffff


	//   ....[95]....
        /*01d8*/ 	.word	0xffffffff


	//   ....[96]....
        /*01dc*/ 	.word	0xffffffff


	//   ....[97]....
        /*01e0*/ 	.word	0xffffffff


	//   ....[98]....
        /*01e4*/ 	.word	0xffffffff


	//   ....[99]....
        /*01e8*/ 	.word	0xffffffff


	//   ....[100]....
        /*01ec*/ 	.word	0xffffffff


	//   ....[101]....
        /*01f0*/ 	.word	0xffffffff


	//   ....[102]....
        /*01f4*/ 	.word	0xffffffff


	//   ....[103]....
        /*01f8*/ 	.word	0xffffffff


	//   ....[104]....
        /*01fc*/ 	.word	0xffffffff


	//   ....[105]....
        /*0200*/ 	.word	0xffffffff


	//   ....[106]....
        /*0204*/ 	.word	0xffffffff


	//   ....[107]....
        /*0208*/ 	.word	0xffffffff


	//   ....[108]....
        /*020c*/ 	.word	0xffffffff


	//   ....[109]....
        /*0210*/ 	.word	0xffffffff


	//   ....[110]....
        /*0214*/ 	.word	0xffffffff


	//   ....[111]....
        /*0218*/ 	.word	0xffffffff


	//   ....[112]....
        /*021c*/ 	.word	0xffffffff


	//   ....[113]....
        /*0220*/ 	.word	0xffffffff


	//   ....[114]....
        /*0224*/ 	.word	0xffffffff


	//   ....[115]....
        /*0228*/ 	.word	0xffffffff


	//   ....[116]....
        /*022c*/ 	.word	0xffffffff


	//   ....[117]....
        /*0230*/ 	.word	0xffffffff


	//   ....[118]....
        /*0234*/ 	.word	0xffffffff


	//   ....[119]....
        /*0238*/ 	.word	0xffffffff


	//   ....[120]....
        /*023c*/ 	.word	0xffffffff


	//   ....[121]....
        /*0240*/ 	.word	0xffffffff


	//   ....[122]....
        /*0244*/ 	.word	0xffffffff


	//   ....[123]....
        /*0248*/ 	.word	0xffffffff


	//   ....[124]....
        /*024c*/ 	.word	0xffffffff


	//   ....[125]....
        /*0250*/ 	.word	0xffffffff


	//   ....[126]....
        /*0254*/ 	.word	0xffffffff


	//   ....[127]....
        /*0258*/ 	.word	0xffffffff


	//   ....[128]....
        /*025c*/ 	.word	0xffffffff


	//   ....[129]....
        /*0260*/ 	.word	0xffffffff


	//   ....[130]....
        /*0264*/ 	.word	0xffffffff


	//   ....[131]....
        /*0268*/ 	.word	0xffffffff


	//   ....[132]....
        /*026c*/ 	.word	0xffffffff


	//   ....[133]....
        /*0270*/ 	.word	0xffffffff


	//   ....[134]....
        /*0274*/ 	.word	0xffffffff


	//   ....[135]....
        /*0278*/ 	.word	0xffffffff


	//   ....[136]....
        /*027c*/ 	.word	0xffffffff


	//   ....[137]....
        /*0280*/ 	.word	0xffffffff


	//   ....[138]....
        /*0284*/ 	.word	0xffffffff


	//   ....[139]....
        /*0288*/ 	.word	0xffffffff


	//   ....[140]....
        /*028c*/ 	.word	0xffffffff


	//   ....[141]....
        /*0290*/ 	.word	0xffffffff


	//   ....[142]....
        /*0294*/ 	.word	0xffffffff


	//   ....[143]....
        /*0298*/ 	.word	0xffffffff


	//   ....[144]....
        /*029c*/ 	.word	0xffffffff


	//   ....[145]....
        /*02a0*/ 	.word	0xffffffff


	//   ....[146]....
        /*02a4*/ 	.word	0xffffffff


	//   ....[147]....
        /*02a8*/ 	.word	0xffffffff


	//   ....[148]....
        /*02ac*/ 	.word	0xffffffff


	//   ....[149]....
        /*02b0*/ 	.word	0xffffffff


	//   ....[150]....
        /*02b4*/ 	.word	0xffffffff


	//   ....[151]....
        /*02b8*/ 	.word	0xffffffff


	//   ....[152]....
        /*02bc*/ 	.word	0xffffffff


	//   ....[153]....
        /*02c0*/ 	.word	0xffffffff


	//   ....[154]....
        /*02c4*/ 	.word	0xffffffff


	//   ....[155]....
        /*02c8*/ 	.word	0xffffffff


	//   ....[156]....
        /*02cc*/ 	.word	0xffffffff


	//   ....[157]....
        /*02d0*/ 	.word	0xffffffff


	//   ....[158]....
        /*02d4*/ 	.word	0xffffffff


	//   ....[159]....
        /*02d8*/ 	.word	0xffffffff


	//----- nvinfo : EIATTR_COOP_GROUP_INSTR_OFFSETS
	.align		4
.L_324:
        /*02dc*/ 	.byte	0x04, 0x28
        /*02de*/ 	.short	(.L_326 - .L_325)


	//   ....[0]....
.L_325:
        /*02e0*/ 	.word	0x000016f0


	//   ....[1]....
        /*02e4*/ 	.word	0x00001700


	//   ....[2]....
        /*02e8*/ 	.word	0x00001710


	//   ....[3]....
        /*02ec*/ 	.word	0x00001720


	//   ....[4]....
        /*02f0*/ 	.word	0x00001730


	//   ....[5]....
        /*02f4*/ 	.word	0x00001740


	//   ....[6]....
        /*02f8*/ 	.word	0x00001750


	//   ....[7]....
        /*02fc*/ 	.word	0x00001770


	//   ....[8]....
        /*0300*/ 	.word	0x00001780


	//   ....[9]....
        /*0304*/ 	.word	0x000017a0


	//   ....[10]....
        /*0308*/ 	.word	0x000017b0


	//   ....[11]....
        /*030c*/ 	.word	0x000017c0


	//   ....[12]....
        /*0310*/ 	.word	0x000017d0


	//   ....[13]....
        /*0314*/ 	.word	0x000017e0


	//   ....[14]....
        /*0318*/ 	.word	0x000017f0


	//   ....[15]....
        /*031c*/ 	.word	0x00001800


	//   ....[16]....
        /*0320*/ 	.word	0x00001a90


	//   ....[17]....
        /*0324*/ 	.word	0x00001ad0


	//   ....[18]....
        /*0328*/ 	.word	0x00001b10


	//   ....[19]....
        /*032c*/ 	.word	0x00001b40


	//   ....[20]....
        /*0330*/ 	.word	0x00001b70


	//   ....[21]....
        /*0334*/ 	.word	0x00001ba0


	//   ....[22]....
        /*0338*/ 	.word	0x00001bd0


	//   ....[23]....
        /*033c*/ 	.word	0x00001c10


	//   ....[24]....
        /*0340*/ 	.word	0x00001c30


	//   ....[25]....
        /*0344*/ 	.word	0x00001c60


	//   ....[26]....
        /*0348*/ 	.word	0x00001c70


	//   ....[27]....
        /*034c*/ 	.word	0x00001c80


	//   ....[28]....
        /*0350*/ 	.word	0x00001c90


	//   ....[29]....
        /*0354*/ 	.word	0x00001ca0


	//   ....[30]....
        /*0358*/ 	.word	0x00001cb0


	//   ....[31]....
        /*035c*/ 	.word	0x00001cc0


	//   ....[32]....
        /*0360*/ 	.word	0x00001f50


	//   ....[33]....
        /*0364*/ 	.word	0x00001f90


	//   ....[34]....
        /*0368*/ 	.word	0x00001fd0


	//   ....[35]....
        /*036c*/ 	.word	0x00002000


	//   ....[36]....
        /*0370*/ 	.word	0x00002030


	//   ....[37]....
        /*0374*/ 	.word	0x00002060


	//   ....[38]....
        /*0378*/ 	.word	0x00002090


	//   ....[39]....
        /*037c*/ 	.word	0x000020d0


	//   ....[40]....
        /*0380*/ 	.word	0x000020f0


	//   ....[41]....
        /*0384*/ 	.word	0x00002120


	//   ....[42]....
        /*0388*/ 	.word	0x00002130


	//   ....[43]....
        /*038c*/ 	.word	0x00002140


	//   ....[44]....
        /*0390*/ 	.word	0x00002150


	//   ....[45]....
        /*0394*/ 	.word	0x00002160


	//   ....[46]....
        /*0398*/ 	.word	0x00002170


	//   ....[47]....
        /*039c*/ 	.word	0x00002180


	//   ....[48]....
        /*03a0*/ 	.word	0x00002410


	//   ....[49]....
        /*03a4*/ 	.word	0x00002450


	//   ....[50]....
        /*03a8*/ 	.word	0x00002490


	//   ....[51]....
        /*03ac*/ 	.word	0x000024d0


	//   ....[52]....
        /*03b0*/ 	.word	0x00002500


	//   ....[53]....
        /*03b4*/ 	.word	0x00002530


	//   ....[54]....
        /*03b8*/ 	.word	0x00002560


	//   ....[55]....
        /*03bc*/ 	.word	0x000025a0


	//   ....[56]....
        /*03c0*/ 	.word	0x000025b0


	//   ....[57]....
        /*03c4*/ 	.word	0x000025e0


	//   ....[58]....
        /*03c8*/ 	.word	0x000025f0


	//   ....[59]....
        /*03cc*/ 	.word	0x00002600


	//   ....[60]....
        /*03d0*/ 	.word	0x00002610


	//   ....[61]....
        /*03d4*/ 	.word	0x00002620


	//   ....[62]....
        /*03d8*/ 	.word	0x00002630


	//   ....[63]....
        /*03dc*/ 	.word	0x00002640


	//   ....[64]....
        /*03e0*/ 	.word	0x000028d0


	//   ....[65]....
        /*03e4*/ 	.word	0x00002910


	//   ....[66]....
        /*03e8*/ 	.word	0x00002950


	//   ....[67]....
        /*03ec*/ 	.word	0x00002990


	//   ....[68]....
        /*03f0*/ 	.word	0x000029c0


	//   ....[69]....
        /*03f4*/ 	.word	0x000029f0


	//   ....[70]....
        /*03f8*/ 	.word	0x00002a20


	//   ....[71]....
        /*03fc*/ 	.word	0x00002a60


	//   ....[72]....
        /*0400*/ 	.word	0x00002a80


	//   ....[73]....
        /*0404*/ 	.word	0x00002ab0


	//   ....[74]....
        /*0408*/ 	.word	0x00002ac0


	//   ....[75]....
        /*040c*/ 	.word	0x00002ad0


	//   ....[76]....
        /*0410*/ 	.word	0x00002ae0


	//   ....[77]....
        /*0414*/ 	.word	0x00002af0


	//   ....[78]....
        /*0418*/ 	.word	0x00002b00


	//   ....[79]....
        /*041c*/ 	.word	0x00002b10


	//   ....[80]....
        /*0420*/ 	.word	0x00006c60


	//   ....[81]....
        /*0424*/ 	.word	0x00006ca0


	//   ....[82]....
        /*0428*/ 	.word	0x00006cd0


	//   ....[83]....
        /*042c*/ 	.word	0x00006d00


	//   ....[84]....
        /*0430*/ 	.word	0x00006d30


	//   ....[85]....
        /*0434*/ 	.word	0x00006d60


	//   ....[86]....
        /*0438*/ 	.word	0x00006d90


	//   ....[87]....
        /*043c*/ 	.word	0x00006dc0


	//   ....[88]....
        /*0440*/ 	.word	0x00006dd0


	//   ....[89]....
        /*0444*/ 	.word	0x00006df0


	//   ....[90]....
        /*0448*/ 	.word	0x00006e00


	//   ....[91]....
        /*044c*/ 	.word	0x00006e10


	//   ....[92]....
        /*0450*/ 	.word	0x00006e20


	//   ....[93]....
        /*0454*/ 	.word	0x00006e30


	//   ....[94]....
        /*0458*/ 	.word	0x00006e40


	//   ....[95]....
        /*045c*/ 	.word	0x00006e50


	//   ....[96]....
        /*0460*/ 	.word	0x000070e0


	//   ....[97]....
        /*0464*/ 	.word	0x00007120


	//   ....[98]....
        /*0468*/ 	.word	0x00007160


	//   ....[99]....
        /*046c*/ 	.word	0x000071a0


	//   ....[100]....
        /*0470*/ 	.word	0x000071d0


	//   ....[101]....
        /*0474*/ 	.word	0x00007200


	//   ....[102]....
        /*0478*/ 	.word	0x00007230


	//   ....[103]....
        /*047c*/ 	.word	0x00007270


	//   ....[104]....
        /*0480*/ 	.word	0x00007280


	//   ....[105]....
        /*0484*/ 	.word	0x000072a0


	//   ....[106]....
        /*0488*/ 	.word	0x000072b0


	//   ....[107]....
        /*048c*/ 	.word	0x000072c0


	//   ....[108]....
        /*0490*/ 	.word	0x000072d0


	//   ....[109]....
        /*0494*/ 	.word	0x000072e0


	//   ....[110]....
        /*0498*/ 	.word	0x000072f0


	//   ....[111]....
        /*049c*/ 	.word	0x00007300


	//   ....[112]....
        /*04a0*/ 	.word	0x00007590


	//   ....[113]....
        /*04a4*/ 	.word	0x000075d0


	//   ....[114]....
        /*04a8*/ 	.word	0x00007610


	//   ....[115]....
        /*04ac*/ 	.word	0x00007650


	//   ....[116]....
        /*04b0*/ 	.word	0x00007680


	//   ....[117]....
        /*04b4*/ 	.word	0x000076b0


	//   ....[118]....
        /*04b8*/ 	.word	0x000076e0


	//   ....[119]....
        /*04bc*/ 	.word	0x00007720


	//   ....[120]....
        /*04c0*/ 	.word	0x00007730


	//   ....[121]....
        /*04c4*/ 	.word	0x00007750


	//   ....[122]....
        /*04c8*/ 	.word	0x00007760


	//   ....[123]....
        /*04cc*/ 	.word	0x00007770


	//   ....[124]....
        /*04d0*/ 	.word	0x00007780


	//   ....[125]....
        /*04d4*/ 	.word	0x00007790


	//   ....[126]....
        /*04d8*/ 	.word	0x000077a0


	//   ....[127]....
        /*04dc*/ 	.word	0x000077b0


	//   ....[128]....
        /*04e0*/ 	.word	0x00007a40


	//   ....[129]....
        /*04e4*/ 	.word	0x00007a80


	//   ....[130]....
        /*04e8*/ 	.word	0x00007ac0


	//   ....[131]....
        /*04ec*/ 	.word	0x00007af0


	//   ....[132]....
        /*04f0*/ 	.word	0x00007b20


	//   ....[133]....
        /*04f4*/ 	.word	0x00007b50


	//   ....[134]....
        /*04f8*/ 	.word	0x00007b80


	//   ....[135]....
        /*04fc*/ 	.word	0x00007bc0


	//   ....[136]....
        /*0500*/ 	.word	0x00007be0


	//   ....[137]....
        /*0504*/ 	.word	0x00007c00


	//   ....[138]....
        /*0508*/ 	.word	0x00007c10


	//   ....[139]....
        /*050c*/ 	.word	0x00007c20


	//   ....[140]....
        /*0510*/ 	.word	0x00007c30


	//   ....[141]....
        /*0514*/ 	.word	0x00007c40


	//   ....[142]....
        /*0518*/ 	.word	0x00007c50


	//   ....[143]....
        /*051c*/ 	.word	0x00007c60


	//   ....[144]....
        /*0520*/ 	.word	0x00007ef0


	//   ....[145]....
        /*0524*/ 	.word	0x00007f30


	//   ....[146]....
        /*0528*/ 	.word	0x00007f70


	//   ....[147]....
        /*052c*/ 	.word	0x00007fb0


	//   ....[148]....
        /*0530*/ 	.word	0x00007ff0


	//   ....[149]....
        /*0534*/ 	.word	0x00008020


	//   ....[150]....
        /*0538*/ 	.word	0x00008050


	//   ....[151]....
        /*053c*/ 	.word	0x00008090


	//   ....[152]....
        /*0540*/ 	.word	0x000080a0


	//   ....[153]....
        /*0544*/ 	.word	0x000080c0


	//   ....[154]....
        /*0548*/ 	.word	0x000080d0


	//   ....[155]....
        /*054c*/ 	.word	0x000080e0


	//   ....[156]....
        /*0550*/ 	.word	0x000080f0


	//   ....[157]....
        /*0554*/ 	.word	0x00008100


	//   ....[158]....
        /*0558*/ 	.word	0x00008110


	//   ....[159]....
        /*055c*/ 	.word	0x00008120


	//----- nvinfo : EIATTR_VRC_CTA_INIT_COUNT
	.align		4
.L_326:
        /*0560*/ 	.byte	0x02, 0x4a
	.zero		1
	.zero		1


	//----- nvinfo : EIATTR_EXIT_INSTR_OFFSETS
	.align		4
        /*0564*/ 	.byte	0x04, 0x1c
        /*0566*/ 	.short	(.L_328 - .L_327)


	//   ....[0]....
.L_327:
        /*0568*/ 	.word	0x00000030


	//   ....[1]....
        /*056c*/ 	.word	0x00009d00


	//   ....[2]....
        /*0570*/ 	.word	0x00009da0


	//----- nvinfo : EIATTR_MAX_THREADS
	.align		4
.L_328:
        /*0574*/ 	.byte	0x04, 0x05
        /*0576*/ 	.short	(.L_330 - .L_329)
.L_329:
        /*0578*/ 	.word	0x00000100
        /*057c*/ 	.word	0x00000001
        /*0580*/ 	.word	0x00000001


	//----- nvinfo : EIATTR_CRS_STACK_SIZE
	.align		4
.L_330:
        /*0584*/ 	.byte	0x04, 0x1e
        /*0586*/ 	.short	(.L_332 - .L_331)
.L_331:
        /*0588*/ 	.word	0x00000000


	//----- nvinfo : EIATTR_CBANK_PARAM_SIZE
	.align		4
.L_332:
        /*058c*/ 	.byte	0x03, 0x19
        /*058e*/ 	.short	0x0015


	//----- nvinfo : EIATTR_PARAM_CBANK
	.align		4
        /*0590*/ 	.byte	0x04, 0x0a
        /*0592*/ 	.short	(.L_334 - .L_333)
	.align		4
.L_333:
        /*0594*/ 	.word	index@(.nv.constant0._ZN6thrust24THRUST_300001_SM_1000_NS8cuda_cub4core6detail13_kernel_agentINS1_8__reduce11ReduceAgentIPN4cuda3std3__45tupleIJ8ParticlelEEESD_SC_iNS1_9__extrema9arg_min_fISB_l16CompareParticlesEEEEJSD_SD_iSH_EEEvDpT0_)
        /*0598*/ 	.short	0x0380
        /*059a*/ 	.short	0x0015


	//----- nvinfo : EIATTR_SW_WAR
	.align		4
.L_334:
        /*059c*/ 	.byte	0x04, 0x36
        /*059e*/ 	.short	(.L_336 - .L_335)
.L_335:
        /*05a0*/ 	.word	0x00000008
.L_336:


//--------------------- .nv.info._ZN6thrust24THRUST_300001_SM_1000_NS8cuda_cub4core6detail13_kernel_agentINS1_8__reduce10DrainAgentIiEEJN3cub18CUB_300001_SM_10009GridQueueIjEEiEEEvDpT0_ --------------------------
	.section	.nv.info._ZN6thrust24THRUST_300001_SM_1000_NS8cuda_cub4core6detail13_kernel_agentINS1_8__reduce10DrainAgentIiEEJN3cub18CUB_300001_SM_10009GridQueueIjEEiEEEvDpT0_,"",@"SHT_CUDA_INFO"
	.sectionflags	@""
	.align	4


	//----- nvinfo : EIATTR_CUDA_API_VERSION
	.align		4
        /*0000*/ 	.byte	0x04, 0x37
        /*0002*/ 	.short	(.L_338 - .L_337)
.L_337:
        /*0004*/ 	.word	0x00000082


	//----- nvinfo : EIATTR_KPARAM_INFO
	.align		4
.L_338:
        /*0008*/ 	.byte	0x04, 0x17
        /*000a*/ 	.short	(.L_340 - .L_339)
.L_339:
        /*000c*/ 	.word	0x00000000
        /*0010*/ 	.short	0x0001
        /*0012*/ 	.short	0x0008
        /*0014*/ 	.byte	0x00, 0xf0, 0x11, 0x00


	//----- nvinfo : EIATTR_KPARAM_INFO
	.align		4
.L_340:
        /*0018*/ 	.byte	0x04, 0x17
        /*001a*/ 	.short	(.L_342 - .L_341)
.L_341:
        /*001c*/ 	.word	0x00000000
        /*0020*/ 	.short	0x0000
        /*0022*/ 	.short	0x0000
        /*0024*/ 	.byte	0x00, 0xf0, 0x21, 0x00


	//----- nvinfo : EIATTR_SPARSE_MMA_MASK
	.align		4
.L_342:
        /*0028*/ 	.byte	0x03, 0x50
        /*002a*/ 	.short	0x0000


	//----- nvinfo : EIATTR_MAXREG_COUNT
	.align		4
        /*002c*/ 	.byte	0x03, 0x1b
        /*002e*/ 	.short	0x00ff


	//----- nvinfo : EIATTR_MERCURY_ISA_VERSION
	.align		4
        /*0030*/ 	.byte	0x03, 0x5f
        /*0032*/ 	.short	0x0101


	//----- nvinfo : EIATTR_VRC_CTA_INIT_COUNT
	.align		4
        /*0034*/ 	.byte	0x02, 0x4a
	.zero		1
	.zero		1


	//----- nvinfo : EIATTR_EXIT_INSTR_OFFSETS
	.align		4
        /*0038*/ 	.byte	0x04, 0x1c
        /*003a*/ 	.short	(.L_344 - .L_343)


	//   ....[0]....
.L_343:
        /*003c*/ 	.word	0x00000060


	//----- nvinfo : EIATTR_MAX_THREADS
	.align		4
.L_344:
        /*0040*/ 	.byte	0x04, 0x05
        /*0042*/ 	.short	(.L_346 - .L_345)
.L_345:
        /*0044*/ 	.word	0x00000001
        /*0048*/ 	.word	0x00000001
        /*004c*/ 	.word	0x00000001


	//----- nvinfo : EIATTR_CBANK_PARAM_SIZE
	.align		4
.L_346:
        /*0050*/ 	.byte	0x03, 0x19
        /*0052*/ 	.short	0x000c


	//----- nvinfo : EIATTR_PARAM_CBANK
	.align		4
        /*0054*/ 	.byte	0x04, 0x0a
        /*0056*/ 	.short	(.L_348 - .L_347)
	.align		4
.L_347:
        /*0058*/ 	.word	index@(.nv.constant0._ZN6thrust24THRUST_300001_SM_1000_NS8cuda_cub4core6detail13_kernel_agentINS1_8__reduce10DrainAgentIiEEJN3cub18CUB_300001_SM_10009GridQueueIjEEiEEEvDpT0_)
        /*005c*/ 	.short	0x0380
        /*005e*/ 	.short	0x000c


	//----- nvinfo : EIATTR_SW_WAR
	.align		4
.L_348:
        /*0060*/ 	.byte	0x04, 0x36
        /*0062*/ 	.short	(.L_350 - .L_349)
.L_349:
        /*0064*/ 	.word	0x00000008
.L_350:


//--------------------- .nv.info._ZN6thrust24THRUST_300001_SM_1000_NS8cuda_cub4core6detail13_kernel_agentINS1_8__reduce11ReduceAgentINS0_12zip_iteratorIN4cuda3std3__45tupleIJNS0_6detail15normal_iteratorINS0_10device_ptrI8ParticleEEEENS0_17counting_iteratorIlNS0_11use_defaultESJ_SJ_EEEEEEEPNSB_IJSF_lEEESN_iNS1_9__extrema9arg_min_fISF_l16CompareParticlesEEEEJSM_SO_iN3cub18CUB_300001_SM_100013GridEvenShareIiEENSV_9GridQueueIjEESS_EEEvDpT0_ --------------------------
	.section	.nv.info._ZN6thrust24THRUST_300001_SM_1000_NS8cuda_cub4core6detail13_kernel_agentINS1_8__reduce11ReduceAgentINS0_12zip_iteratorIN4cuda3std3__45tupleIJNS0_6detail15normal_iteratorINS0_10device_ptrI8ParticleEEEENS0_17counting_iteratorIlNS0_11use_defaultESJ_SJ_EEEEEEEPNSB_IJSF_lEEESN_iNS1_9__extrema9arg_min_fISF_l16CompareParticlesEEEEJSM_SO_iN3cub18CUB_300001_SM_100013GridEvenShareIiEENSV_9GridQueueIjEESS_EEEvDpT0_,"",@"SHT_CUDA_INFO"
	.sectionflags	@""
	.align	4


	//----- nvinfo : EIATTR_CUDA_API_VERSION
	.align		4
        /*0000*/ 	.byte	0x04, 0x37
        /*0002*/ 	.short	(.L_352 - .L_351)
.L_351:
        /*0004*/ 	.word	0x00000082


	//----- nvinfo : EIATTR_KPARAM_INFO
	.align		4
.L_352:
        /*0008*/ 	.byte	0x04, 0x17
        /*000a*/ 	.short	(.L_354 - .L_353)
.L_353:
        /*000c*/ 	.word	0x00000000
        /*0010*/ 	.short	0x0005
        /*0012*/ 	.short	0x0050
        /*0014*/ 	.byte	0x00, 0xf0, 0x05, 0x00


	//----- nvinfo : EIATTR_KPARAM_INFO
	.align		4
.L_354:
        /*0018*/ 	.byte	0x04, 0x17
        /*001a*/ 	.short	(.L_356 - .L_355)
.L_355:
        /*001c*/ 	.word	0x00000000
        /*0020*/ 	.short	0x0004
        /*0022*/ 	.short	0x0048
        /*0024*/ 	.byte	0x00, 0xf0, 0x21, 0x00


	//----- nvinfo : EIATTR_KPARAM_INFO
	.align		4
.L_356:
        /*0028*/ 	.byte	0x04, 0x17
        /*002a*/ 	.short	(.L_358 - .L_357)
.L_357:
        /*002c*/ 	.word	0x00000000
        /*0030*/ 	.short	0x0003
        /*0032*/ 	.short	0x001c
        /*0034*/ 	.byte	0x00, 0xf0, 0xa1, 0x00


	//----- nvinfo : EIATTR_KPARAM_INFO
	.align		4
.L_358:
        /*0038*/ 	.byte	0x04, 0x17
        /*003a*/ 	.short	(.L_360 - .L_359)
.L_359:
        /*003c*/ 	.word	0x00000000
        /*0040*/ 	.short	0x0002
        /*0042*/ 	.short	0x0018
        /*0044*/ 	.byte	0x00, 0xf0, 0x11, 0x00


	//----- nvinfo : EIATTR_KPARAM_INFO
	.align		4
.L_360:
        /*0048*/ 	.byte	0x04, 0x17
        /*004a*/ 	.short	(.L_362 - .L_361)
.L_361:
        /*004c*/ 	.word	0x00000000
        /*0050*/ 	.short	0x0001
        /*0052*/ 	.short	0x0010
        /*0054*/ 	.byte	0x00, 0xf5, 0x21, 0x00


	//----- nvinfo : EIATTR_KPARAM_INFO
	.align		4
.L_362:
        /*0058*/ 	.byte	0x04, 0x17
        /*005a*/ 	.short	(.L_364 - .L_363)
.L_363:
        /*005c*/ 	.word	0x00000000
        /*0060*/ 	.short	0x0000
        /*0062*/ 	.short	0x0000
        /*0064*/ 	.byte	0x00, 0xf0, 0x41, 0x00


	//----- nvinfo : EIATTR_SPARSE_MMA_MASK
	.align		4
.L_364:
        /*0068*/ 	.byte	0x03, 0x50
        /*006a*/ 	.short	0x0000


	//----- nvinfo : EIATTR_MAXREG_COUNT
	.align		4
        /*006c*/ 	.byte	0x03, 0x1b
        /*006e*/ 	.short	0x00ff


	//----- nvinfo : EIATTR_NUM_BARRIERS
	.align		4
        /*0070*/ 	.byte	0x02, 0x4c
        /*0072*/ 	.byte	0x01
	.zero		1


	//----- nvinfo : EIATTR_MERCURY_ISA_VERSION
	.align		4
        /*0074*/ 	.byte	0x03, 0x5f
        /*0076*/ 	.short	0x0101


	//----- nvinfo : EIATTR_INT_WARP_WIDE_INSTR_OFFSETS
	.align		4
        /*0078*/ 	.byte	0x04, 0x31
        /*007a*/ 	.short	(.L_366 - .L_365)


	//   ....[0]....
.L_365:
        /*007c*/ 	.word	0x000087e0


	//   ....[1]....
        /*0080*/ 	.word	0x000088a0


	//   ....[2]....
        /*0084*/ 	.word	0x00008f70


	//   ....[3]....
        /*0088*/ 	.word	0x00009040


	//----- nvinfo : EIATTR_COOP_GROUP_MASK_REGIDS
	.align		4
.L_366:
        /*008c*/ 	.byte	0x04, 0x29
        /*008e*/ 	.short	(.L_368 - .L_367)


	//   ....[0]....
.L_367:
        /*0090*/ 	.word	0xffffffff


	//   ....[1]....
        /*0094*/ 	.word	0xffffffff


	//   ....[2]....
        /*0098*/ 	.word	0xffffffff


	//   ....[3]....
        /*009c*/ 	.word	0xffffffff


	//   ....[4]....
        /*00a0*/ 	.word	0xffffffff


	//   ....[5]....
        /*00a4*/ 	.word	0xffffffff


	//   ....[6]....
        /*00a8*/ 	.word	0xffffffff


	//   ....[7]....
        /*00ac*/ 	.word	0xffffffff


	//   ....[8]....
        /*00b0*/ 	.word	0xffffffff


	//   ....[9]....
        /*00b4*/ 	.word	0xffffffff


	//   ....[10]....
        /*00b8*/ 	.word	0xffffffff


	//   ....[11]....
        /*00bc*/ 	.word	0xffffffff


	//   ....[12]....
        /*00c0*/ 	.word	0xffffffff


	//   ....[13]....
        /*00c4*/ 	.word	0xffffffff


	//   ....[14]....
        /*00c8*/ 	.word	0xffffffff


	//   ....[15]....
        /*00cc*/ 	.word	0xffffffff


	//   ....[16]....
        /*00d0*/ 	.word	0xffffffff


	//   ....[17]....
        /*00d4*/ 	.word	0xffffffff


	//   ....[18]....
        /*00d8*/ 	.word	0xffffffff


	//   ....[19]....
        /*00dc*/ 	.word	0xffffffff


	//   ....[20]....
        /*00e0*/ 	.word	0xffffffff


	//   ....[21]....
        /*00e4*/ 	.word	0xffffffff


	//   ....[22]....
        /*00e8*/ 	.word	0xffffffff


	//   ....[23]....
        /*00ec*/ 	.word	0xffffffff


	//   ....[24]....
        /*00f0*/ 	.word	0xffffffff


	//   ....[25]....
        /*00f4*/ 	.word	0xffffffff


	//   ....[26]....
        /*00f8*/ 	.word	0xffffffff


	//   ....[27]....
        /*00fc*/ 	.word	0xffffffff


	//   ....[28]....
        /*0100*/ 	.word	0xffffffff


	//   ....[29]....
        /*0104*/ 	.word	0xffffffff


	//   ....[30]....
        /*0108*/ 	.word	0xffffffff


	//   ....[31]....
        /*010c*/ 	.word	0xffffffff


	//   ....[32]....
        /*0110*/ 	.word	0xffffffff


	//   ....[33]....
        /*0114*/ 	.word	0xffffffff


	//   ....[34]....
        /*0118*/ 	.word	0xffffffff


	//   ....[35]....
        /*011c*/ 	.word	0xffffffff


	//   ....[36]....
        /*0120*/ 	.word	0xffffffff


	//   ....[37]....
        /*0124*/ 	.word	0xffffffff


	//   ....[38]....
        /*0128*/ 	.word	0xffffffff


	//   ....[39]....
        /*012c*/ 	.word	0xffffffff


	//   ....[40]....
        /*0130*/ 	.word	0xffffffff


	//   ....[41]....
        /*0134*/ 	.word	0xffffffff


	//   ....[42]....
        /*0138*/ 	.word	0xffffffff


	//   ....[43]....
        /*013c*/ 	.word	0xffffffff


	//   ....[44]....
        /*0140*/ 	.word	0xffffffff


	//   ....[45]....
        /*0144*/ 	.word	0xffffffff


	//   ....[46]....
        /*0148*/ 	.word	0xffffffff


	//   ....[47]....
        /*014c*/ 	.word	0xffffffff


	//   ....[48]....
        /*0150*/ 	.word	0xffffffff


	//   ....[49]....
        /*0154*/ 	.word	0xffffffff


	//   ....[50]....
        /*0158*/ 	.word	0xffffffff


	//   ....[51]....
        /*015c*/ 	.word	0xffffffff


	//   ....[52]....
        /*0160*/ 	.word	0xffffffff


	//   ....[53]....
        /*0164*/ 	.word	0xffffffff


	//   ....[54]....
        /*0168*/ 	.word	0xffffffff


	//   ....[55]....
        /*016c*/ 	.word	0xffffffff


	//   ....[56]....
        /*0170*/ 	.word	0xffffffff


	//   ....[57]....
        /*0174*/ 	.word	0xffffffff


	//   ....[58]....
        /*0178*/ 	.word	0xffffffff


	//   ....[59]....
        /*017c*/ 	.word	0xffffffff


	//   ....[60]....
        /*0180*/ 	.word	0xffffffff


	//   ....[61]....
        /*0184*/ 	.word	0xffffffff


	//   ....[62]....
        /*0188*/ 	.word	0xffffffff


	//   ....[63]....
        /*018c*/ 	.word	0xffffffff


	//   ....[64]....
        /*0190*/ 	.word	0xffffffff


	//   ....[65]....
        /*0194*/ 	.word	0xffffffff


	//   ....[66]....
        /*0198*/ 	.word	0xffffffff


	//   ....[67]....
        /*019c*/ 	.word	0xffffffff


	//   ....[68]....
        /*01a0*/ 	.word	0xffffffff


	//   ....[69]....
        /*01a4*/ 	.word	0xffffffff


	//   ....[70]....
        /*01a8*/ 	.word	0xffffffff


	//   ....[71]....
        /*01ac*/ 	.word	0xffffffff


	//   ....[72]....
        /*01b0*/ 	.word	0xffffffff


	//   ....[73]....
        /*01b4*/ 	.word	0xffffffff


	//   ....[74]....
        /*01b8*/ 	.word	0xffffffff


	//   ....[75]....
        /*01bc*/ 	.word	0xffffffff


	//   ....[76]....
        /*01c0*/ 	.word	0xffffffff


	//   ....[77]....
        /*01c4*/ 	.word	0xffffffff


	//   ....[78]....
        /*01c8*/ 	.word	0xffffffff


	//   ....[79]....
        /*01cc*/ 	.word	0xffffffff


	//   ....[80]....
        /*01d0*/ 	.word	0xffffffff


	//   ....[81]....
        /*01d4*/ 	.word	0xffffffff


	//   ....[82]....
        /*01d8*/ 	.word	0xffffffff


	//   ....[83]....
        /*01dc*/ 	.word	0xffffffff


	//   ....[84]....
        /*01e0*/ 	.word	0xffffffff


	//   ....[85]....
        /*01e4*/ 	.word	0xffffffff


	//   ....[86]....
        /*01e8*/ 	.word	0xffffffff


	//   ....[87]....
        /*01ec*/ 	.word	0xffffffff


	//   ....[88]....
        /*01f0*/ 	.word	0xffffffff


	//   ....[89]....
        /*01f4*/ 	.word	0xffffffff


	//   ....[90]....
        /*01f8*/ 	.word	0xffffffff


	//   ....[91]....
        /*01fc*/ 	.word	0xffffffff


	//   ....[92]....
        /*0200*/ 	.word	0xffffffff


	//   ....[93]....
        /*0204*/ 	.word	0xffffffff


	//   ....[94]....
        /*0208*/ 	.word	0xffffffff


	//   ....[95]....
        /*020c*/ 	.word	0xffffffff


	//   ....[96]....
        /*0210*/ 	.word	0xffffffff


	//   ....[97]....
        /*0214*/ 	.word	0xffffffff


	//   ....[98]....
        /*0218*/ 	.word	0xffffffff


	//   ....[99]....
        /*021c*/ 	.word	0xffffffff


	//   ....[100]....
        /*0220*/ 	.word	0xffffffff


	//   ....[101]....
        /*0224*/ 	.word	0xffffffff


	//   ....[102]....
        /*0228*/ 	.word	0xffffffff


	//   ....[103]....
        /*022c*/ 	.word	0xffffffff


	//   ....[104]....
        /*0230*/ 	.word	0xffffffff


	//   ....[105]....
        /*0234*/ 	.word	0xffffffff


	//   ....[106]....
        /*0238*/ 	.word	0xffffffff


	//   ....[107]....
        /*023c*/ 	.word	0xffffffff


	//   ....[108]....
        /*0240*/ 	.word	0xffffffff


	//   ....[109]....
        /*0244*/ 	.word	0xffffffff


	//   ....[110]....
        /*0248*/ 	.word	0xffffffff


	//   ....[111]....
        /*024c*/ 	.word	0xffffffff


	//   ....[112]....
        /*0250*/ 	.word	0xffffffff


	//   ....[113]....
        /*0254*/ 	.word	0xffffffff


	//   ....[114]....
        /*0258*/ 	.word	0xffffffff


	//   ....[115]....
        /*025c*/ 	.word	0xffffffff


	//   ....[116]....
        /*0260*/ 	.word	0xffffffff


	//   ....[117]....
        /*0264*/ 	.word	0xffffffff


	//   ....[118]....
        /*0268*/ 	.word	0xffffffff


	//   ....[119]....
        /*026c*/ 	.word	0xffffffff


	//   ....[120]....
        /*0270*/ 	.word	0xffffffff


	//   ....[121]....
        /*0274*/ 	.word	0xffffffff


	//   ....[122]....
        /*0278*/ 	.word	0xffffffff


	//   ....[123]....
        /*027c*/ 	.word	0xffffffff


	//   ....[124]....
        /*0280*/ 	.word	0xffffffff


	//   ....[125]....
        /*0284*/ 	.word	0xffffffff


	//   ....[126]....
        /*0288*/ 	.word	0xffffffff


	//   ....[127]....
        /*028c*/ 	.word	0xffffffff


	//   ....[128]....
        /*0290*/ 	.word	0xffffffff


	//   ....[129]....
        /*0294*/ 	.word	0xffffffff


	//   ....[130]....
        /*0298*/ 	.word	0xffffffff


	//   ....[131]....
        /*029c*/ 	.word	0xffffffff


	//   ....[132]....
        /*02a0*/ 	.word	0xffffffff


	//   ....[133]....
        /*02a4*/ 	.word	0xffffffff


	//   ....[134]....
        /*02a8*/ 	.word	0xffffffff


	//   ....[135]....
        /*02ac*/ 	.word	0xffffffff


	//   ....[136]....
        /*02b0*/ 	.word	0xffffffff


	//   ....[137]....
        /*02b4*/ 	.word	0xffffffff


	//   ....[138]....
        /*02b8*/ 	.word	0xffffffff


	//   ....[139]....
        /*02bc*/ 	.word	0xffffffff


	//   ....[140]....
        /*02c0*/ 	.word	0xffffffff


	//   ....[141]....
        /*02c4*/ 	.word	0xffffffff


	//   ....[142]....
        /*02c8*/ 	.word	0xffffffff


	//   ....[143]....
        /*02cc*/ 	.word	0xffffffff


	//   ....[144]....
        /*02d0*/ 	.word	0xffffffff


	//   ....[145]....
        /*02d4*/ 	.word	0xffffffff


	//   ....[146]....
        /*02d8*/ 	.word	0xffffffff


	//   ....[147]....
        /*02dc*/ 	.word	0xffffffff


	//   ....[148]....
        /*02e0*/ 	.word	0xffffffff


	//   ....[149]....
        /*02e4*/ 	.word	0xffffffff


	//   ....[150]....
        /*02e8*/ 	.word	0xffffffff


	//   ....[151]....
        /*02ec*/ 	.word	0xffffffff


	//   ....[152]....
        /*02f0*/ 	.word	0xffffffff


	//   ....[153]....
        /*02f4*/ 	.word	0xffffffff


	//   ....[154]....
        /*02f8*/ 	.word	0xffffffff


	//   ....[155]....
        /*02fc*/ 	.word	0xffffffff


	//   ....[156]....
        /*0300*/ 	.word	0xffffffff


	//   ....[157]....
        /*0304*/ 	.word	0xffffffff


	//   ....[158]....
        /*0308*/ 	.word	0xffffffff


	//   ....[159]....
        /*030c*/ 	.word	0xffffffff


	//   ....[160]....
        /*0310*/ 	.word	0xffffffff


	//   ....[161]....
        /*0314*/ 	.word	0xffffffff


	//   ....[162]....
        /*0318*/ 	.word	0xffffffff


	//   ....[163]....
        /*031c*/ 	.word	0xffffffff


	//   ....[164]....
        /*0320*/ 	.word	0xffffffff


	//   ....[165]....
        /*0324*/ 	.word	0xffffffff


	//   ....[166]....
        /*0328*/ 	.word	0xffffffff


	//   ....[167]....
        /*032c*/ 	.word	0xffffffff


	//   ....[168]....
        /*0330*/ 	.word	0xffffffff


	//   ....[169]....
        /*0334*/ 	.word	0xffffffff


	//   ....[170]....
        /*0338*/ 	.word	0xffffffff


	//   ....[171]....
        /*033c*/ 	.word	0xffffffff


	//   ....[172]....
        /*0340*/ 	.word	0xffffffff


	//   ....[173]....
        /*0344*/ 	.word	0xffffffff


	//   ....[174]....
        /*0348*/ 	.word	0xffffffff


	//   ....[175]....
        /*034c*/ 	.word	0xffffffff


	//   ....[176]....
        /*0350*/ 	.word	0xffffffff


	//   ....[177]....
        /*0354*/ 	.word	0xffffffff


	//   ....[178]....
        /*0358*/ 	.word	0xffffffff


	//   ....[179]....
        /*035c*/ 	.word	0xffffffff


	//   ....[180]....
        /*0360*/ 	.word	0xffffffff


	//   ....[181]....
        /*0364*/ 	.word	0xffffffff


	//   ....[182]....
        /*0368*/ 	.word	0xffffffff


	//   ....[183]....
        /*036c*/ 	.word	0xffffffff


	//   ....[184]....
        /*0370*/ 	.word	0xffffffff


	//   ....[185]....
        /*0374*/ 	.word	0xffffffff


	//   ....[186]....
        /*0378*/ 	.word	0xffffffff


	//   ....[187]....
        /*037c*/ 	.word	0xffffffff


	//   ....[188]....
        /*0380*/ 	.word	0xffffffff


	//   ....[189]....
        /*0384*/ 	.word	0xffffffff


	//   ....[190]....
        /*0388*/ 	.word	0xffffffff


	//   ....[191]....
        /*038c*/ 	.word	0xffffffff


	//   ....[192]....
        /*0390*/ 	.word	0xffffffff


	//   ....[193]....
        /*0394*/ 	.word	0xffffffff


	//   ....[194]....
        /*0398*/ 	.word	0xffffffff


	//   ....[195]....
        /*039c*/ 	.word	0xffffffff


	//   ....[196]....
        /*03a0*/ 	.word	0xffffffff


	//   ....[197]....
        /*03a4*/ 	.word	0xffffffff


	//   ....[198]....
        /*03a8*/ 	.word	0xffffffff


	//   ....[199]....
        /*03ac*/ 	.word	0xffffffff


	//   ....[200]....
        /*03b0*/ 	.word	0xffffffff


	//   ....[201]....
        /*03b4*/ 	.word	0xffffffff


	//   ....[202]....
        /*03b8*/ 	.word	0xffffffff


	//   ....[203]....
        /*03bc*/ 	.word	0xffffffff


	//   ....[204]....
        /*03c0*/ 	.word	0xffffffff


	//   ....[205]....
        /*03c4*/ 	.word	0xffffffff


	//   ....[206]....
        /*03c8*/ 	.word	0xffffffff


	//   ....[207]....
        /*03cc*/ 	.word	0xffffffff


	//   ....[208]....
        /*03d0*/ 	.word	0xffffffff


	//   ....[209]....
        /*03d4*/ 	.word	0xffffffff


	//   ....[210]....
        /*03d8*/ 	.word	0xffffffff


	//   ....[211]....
        /*03dc*/ 	.word	0xffffffff


	//   ....[212]....
        /*03e0*/ 	.word	0xffffffff


	//   ....[213]....
        /*03e4*/ 	.word	0xffffffff


	//   ....[214]....
        /*03e8*/ 	.word	0xffffffff


	//   ....[215]....
        /*03ec*/ 	.word	0xffffffff


	//   ....[216]....
        /*03f0*/ 	.word	0xffffffff


	//   ....[217]....
        /*03f4*/ 	.word	0xffffffff


	//   ....[218]....
        /*03f8*/ 	.word	0xffffffff


	//   ....[219]....
        /*03fc*/ 	.word	0xffffffff


	//   ....[220]....
        /*0400*/ 	.word	0xffffffff


	//   ....[221]....
        /*0404*/ 	.word	0xffffffff


	//   ....[222]....
        /*0408*/ 	.word	0xffffffff


	//   ....[223]....
        /*040c*/ 	.word	0xffffffff


	//   ....[224]....
        /*0410*/ 	.word	0xffffffff


	//   ....[225]....
        /*0414*/ 	.word	0xffffffff


	//   ....[226]....
        /*0418*/ 	.word	0xffffffff


	//   ....[227]....
        /*041c*/ 	.word	0xffffffff


	//   ....[228]....
        /*0420*/ 	.word	0xffffffff


	//   ....[229]....
        /*0424*/ 	.word	0xffffffff


	//   ....[230]....
        /*0428*/ 	.word	0xffffffff


	//   ....[231]....
        /*042c*/ 	.word	0xffffffff


	//   ....[232]....
        /*0430*/ 	.word	0xffffffff


	//   ....[233]....
        /*0434*/ 	.word	0xffffffff


	//   ....[234]....
        /*0438*/ 	.word	0xffffffff


	//   ....[235]....
        /*043c*/ 	.word	0xffffffff


	//   ....[236]....
        /*0440*/ 	.word	0xffffffff


	//   ....[237]....
        /*0444*/ 	.word	0xffffffff


	//   ....[238]....
        /*0448*/ 	.word	0xffffffff


	//   ....[239]....
        /*044c*/ 	.word	0xffffffff


	//----- nvinfo : EIATTR_COOP_GROUP_INSTR_OFFSETS
	.align		4
.L_368:
        /*0450*/ 	.byte	0x04, 0x28
        /*0452*/ 	.short	(.L_370 - .L_369)


	//   ....[0]....
.L_369:
        /*0454*/ 	.word	0x000016a0


	//   ....[1]....
        /*0458*/ 	.word	0x000016e0


	//   ....[2]....
        /*045c*/ 	.word	0x00001720


	//   ....[3]....
        /*0460*/ 	.word	0x00001750


	//   ....[4]....
        /*0464*/ 	.word	0x00001780


	//   ....[5]....
        /*0468*/ 	.word	0x000017b0


	//   ....[6]....
        /*046c*/ 	.word	0x000017e0


	//   ....[7]....
        /*0470*/ 	.word	0x00001800


	//   ....[8]....
        /*0474*/ 	.word	0x00001810


	//   ....[9]....
        /*0478*/ 	.word	0x00001830


	//   ....[10]....
        /*047c*/ 	.word	0x00001840


	//   ....[11]....
        /*0480*/ 	.word	0x00001850


	//   ....[12]....
        /*0484*/ 	.word	0x00001860


	//   ....[13]....
        /*0488*/ 	.word	0x00001870


	//   ....[14]....
        /*048c*/ 	.word	0x00001880


	//   ....[15]....
        /*0490*/ 	.word	0x00001890


	//   ....[16]....
        /*0494*/ 	.word	0x00001b20


	//   ....[17]....
        /*0498*/ 	.word	0x00001b60


	//   ....[18]....
        /*049c*/ 	.word	0x00001ba0


	//   ....[19]....
        /*04a0*/ 	.word	0x00001bd0


	//   ....[20]....
        /*04a4*/ 	.word	0x00001c00


	//   ....[21]....
        /*04a8*/ 	.word	0x00001c30


	//   ....[22]....
        /*04ac*/ 	.word	0x00001c60


	//   ....[23]....
        /*04b0*/ 	.word	0x00001ca0


	//   ....[24]....
        /*04b4*/ 	.word	0x00001cc0


	//   ....[25]....
        /*04b8*/ 	.word	0x00001ce0


	//   ....[26]....
        /*04bc*/ 	.word	0x00001cf0


	//   ....[27]....
        /*04c0*/ 	.word	0x00001d00


	//   ....[28]....
        /*04c4*/ 	.word	0x00001d10


	//   ....[29]....
        /*04c8*/ 	.word	0x00001d20


	//   ....[30]....
        /*04cc*/ 	.word	0x00001d30


	//   ....[31]....
        /*04d0*/ 	.word	0x00001d40


	//   ....[32]....
        /*04d4*/ 	.word	0x00001fd0


	//   ....[33]....
        /*04d8*/ 	.word	0x00002010


	//   ....[34]....
        /*04dc*/ 	.word	0x00002050


	//   ....[35]....
        /*04e0*/ 	.word	0x00002080


	//   ....[36]....
        /*04e4*/ 	.word	0x000020b0


	//   ....[37]....
        /*04e8*/ 	.word	0x000020e0


	//   ....[38]....
        /*04ec*/ 	.word	0x00002110


	//   ....[39]....
        /*04f0*/ 	.word	0x00002150


	//   ....[40]....
        /*04f4*/ 	.word	0x00002170


	//   ....[41]....
        /*04f8*/ 	.word	0x00002190


	//   ....[42]....
        /*04fc*/ 	.word	0x000021a0


	//   ....[43]....
        /*0500*/ 	.word	0x000021b0


	//   ....[44]....
        /*0504*/ 	.word	0x000021c0


	//   ....[45]....
        /*0508*/ 	.word	0x000021d0


	//   ....[46]....
        /*050c*/ 	.word	0x000021e0


	//   ....[47]....
        /*0510*/ 	.word	0x000021f0


	//   ....[48]....
        /*0514*/ 	.word	0x00002480


	//   ....[49]....
        /*0518*/ 	.word	0x000024c0


	//   ....[50]....
        /*051c*/ 	.word	0x00002500


	//   ....[51]....
        /*0520*/ 	.word	0x00002530


	//   ....[52]....
        /*0524*/ 	.word	0x00002560


	//   ....[53]....
        /*0528*/ 	.word	0x00002590


	//   ....[54]....
        /*052c*/ 	.word	0x000025c0


	//   ....[55]....
        /*0530*/ 	.word	0x00002600


	//   ....[56]....
        /*0534*/ 	.word	0x00002620


	//   ....[57]....
        /*0538*/ 	.word	0x00002640


	//   ....[58]....
        /*053c*/ 	.word	0x00002650


	//   ....[59]....
        /*0540*/ 	.word	0x00002660


	//   ....[60]....
        /*0544*/ 	.word	0x00002670


	//   ....[61]....
        /*0548*/ 	.word	0x00002680


	//   ....[62]....
        /*054c*/ 	.word	0x00002690


	//   ....[63]....
        /*0550*/ 	.word	0x000026a0


	//   ....[64]....
        /*0554*/ 	.word	0x00002930


	//   ....[65]....
        /*0558*/ 	.word	0x00002970


	//   ....[66]....
        /*055c*/ 	.word	0x000029b0


	//   ....[67]....
        /*0560*/ 	.word	0x000029f0


	//   ....[68]....
        /*0564*/ 	.word	0x00002a20


	//   ....[69]....
        /*0568*/ 	.word	0x00002a50


	//   ....[70]....
        /*056c*/ 	.word	0x00002a80


	//   ....[71]....
        /*0570*/ 	.word	0x00002ac0


	//   ....[72]....
        /*0574*/ 	.word	0x00002ae0


	//   ....[73]....
        /*0578*/ 	.word	0x00002b00


	//   ....[74]....
        /*057c*/ 	.word	0x00002b10


	//   ....[75]....
        /*0580*/ 	.word	0x00002b20


	//   ....[76]....
        /*0584*/ 	.word	0x00002b30


	//   ....[77]....
        /*0588*/ 	.word	0x00002b40


	//   ....[78]....
        /*058c*/ 	.word	0x00002b50


	//   ....[79]....
        /*0590*/ 	.word	0x00002b60


	//   ....[80]....
        /*0594*/ 	.word	0x00004ad0


	//   ....[81]....
        /*0598*/ 	.word	0x00004b00


	//   ....[82]....
        /*059c*/ 	.word	0x00004b30


	//   ....[83]....
        /*05a0*/ 	.word	0x00004b60


	//   ....[84]....
        /*05a4*/ 	.word	0x00004b80


	//   ....[85]....
        /*05a8*/ 	.word	0x00004b90


	//   ....[86]....
        /*05ac*/ 	.word	0x00004ba0


	//   ....[87]....
        /*05b0*/ 	.word	0x00004bc0


	//   ....[88]....
        /*05b4*/ 	.word	0x00004bd0


	//   ....[89]....
        /*05b8*/ 	.word	0x00004bf0


	//   ....[90]....
        /*05bc*/ 	.word	0x00004c00


	//   ....[91]....
        /*05c0*/ 	.word	0x00004c10


	//   ....[92]....
        /*05c4*/ 	.word	0x00004c20


	//   ....[93]....
        /*05c8*/ 	.word	0x00004c30


	//   ....[94]....
        /*05cc*/ 	.word	0x00004c40


	//   ....[95]....
        /*05d0*/ 	.word	0x00004c50


	//   ....[96]....
        /*05d4*/ 	.word	0x00004ee0


	//   ....[97]....
        /*05d8*/ 	.word	0x00004f20


	//   ....[98]....
        /*05dc*/ 	.word	0x00004f60


	//   ....[99]....
        /*05e0*/ 	.word	0x00004fa0


	//   ....[100]....
        /*05e4*/ 	.word	0x00004fd0


	//   ....[101]....
        /*05e8*/ 	.word	0x00005000


	//   ....[102]....
        /*05ec*/ 	.word	0x00005030


	//   ....[103]....
        /*05f0*/ 	.word	0x00005070


	//   ....[104]....
        /*05f4*/ 	.word	0x00005080


	//   ....[105]....
        /*05f8*/ 	.word	0x000050b0


	//   ....[106]....
        /*05fc*/ 	.word	0x000050c0


	//   ....[107]....
        /*0600*/ 	.word	0x000050d0


	//   ....[108]....
        /*0604*/ 	.word	0x000050e0


	//   ....[109]....
        /*0608*/ 	.word	0x000050f0


	//   ....[110]....
        /*060c*/ 	.word	0x00005100


	//   ....[111]....
        /*0610*/ 	.word	0x00005110


	//   ....[112]....
        /*0614*/ 	.word	0x000053a0


	//   ....[113]....
        /*0618*/ 	.word	0x000053e0


	//   ....[114]....
        /*061c*/ 	.word	0x00005420


	//   ....[115]....
        /*0620*/ 	.word	0x00005460


	//   ....[116]....
        /*0624*/ 	.word	0x000054a0


	//   ....[117]....
        /*0628*/ 	.word	0x000054d0


	//   ....[118]....
        /*062c*/ 	.word	0x00005500


	//   ....[119]....
        /*0630*/ 	.word	0x00005540


	//   ....[120]....
        /*0634*/ 	.word	0x00005550


	//   ....[121]....
        /*0638*/ 	.word	0x00005570


	//   ....[122]....
        /*063c*/ 	.word	0x00005580


	//   ....[123]....
        /*0640*/ 	.word	0x00005590


	//   ....[124]....
        /*0644*/ 	.word	0x000055a0


	//   ....[125]....
        /*0648*/ 	.word	0x000055b0


	//   ....[126]....
        /*064c*/ 	.word	0x000055c0


	//   ....[127]....
        /*0650*/ 	.word	0x000055d0


	//   ....[128]....
        /*0654*/ 	.word	0x00005860


	//   ....[129]....
        /*0658*/ 	.word	0x000058a0


	//   ....[130]....
        /*065c*/ 	.word	0x000058e0


	//   ....[131]....
        /*0660*/ 	.word	0x00005920


	//   ....[132]....
        /*0664*/ 	.word	0x00005950


	//   ....[133]....
        /*0668*/ 	.word	0x00005980


	//   ....[134]....
        /*066c*/ 	.word	0x000059b0


	//   ....[135]....
        /*0670*/ 	.word	0x000059f0


	//   ....[136]....
        /*0674*/ 	.word	0x00005a00


	//   ....[137]....
        /*0678*/ 	.word	0x00005a30


	//   ....[138]....
        /*067c*/ 	.word	0x00005a40


	//   ....[139]....
        /*0680*/ 	.word	0x00005a50


	//   ....[140]....
        /*0684*/ 	.word	0x00005a60


	//   ....[141]....
        /*0688*/ 	.word	0x00005a70


	//   ....[142]....
        /*068c*/ 	.word	0x00005a80


	//   ....[143]....
        /*0690*/ 	.word	0x00005a90


	//   ....[144]....
        /*0694*/ 	.word	0x00005d20


	//   ....[145]....
        /*0698*/ 	.word	0x00005d60


	//   ....[146]....
        /*069c*/ 	.word	0x00005da0


	//   ....[147]....
        /*06a0*/ 	.word	0x00005de0


	//   ....[148]....
        /*06a4*/ 	.word	0x00005e20


	//   ....[149]....
        /*06a8*/ 	.word	0x00005e50


	//   ....[150]....
        /*06ac*/ 	.word	0x00005e80


	//   ....[151]....
        /*06b0*/ 	.word	0x00005ec0


	//   ....[152]....
        /*06b4*/ 	.word	0x00005ed0


	//   ....[153]....
        /*06b8*/ 	.word	0x00005f00


	//   ....[154]....
        /*06bc*/ 	.word	0x00005f10


	//   ....[155]....
        /*06c0*/ 	.word	0x00005f20


	//   ....[156]....
        /*06c4*/ 	.word	0x00005f30


	//   ....[157]....
        /*06c8*/ 	.word	0x00005f40


	//   ....[158]....
        /*06cc*/ 	.word	0x00005f50


	//   ....[159]....
        /*06d0*/ 	.word	0x00005f60


	//   ....[160]....
        /*06d4*/ 	.word	0x0000a640


	//   ....[161]....
        /*06d8*/ 	.word	0x0000a680


	//   ....[162]....
        /*06dc*/ 	.word	0x0000a6b0


	//   ....[163]....
        /*06e0*/ 	.word	0x0000a6e0


	//   ....[164]....
        /*06e4*/ 	.word	0x0000a710


	//   ....[165]....
        /*06e8*/ 	.word	0x0000a740


	//   ....[166]....
        /*06ec*/ 	.word	0x0000a770


	//   ....[167]....
        /*06f0*/ 	.word	0x0000a7a0


	//   ....[168]....
        /*06f4*/ 	.word	0x0000a7b0


	//   ....[169]....
        /*06f8*/ 	.word	0x0000a7d0


	//   ....[170]....
        /*06fc*/ 	.word	0x0000a7e0


	//   ....[171]....
        /*0700*/ 	.word	0x0000a7f0


	//   ....[172]....
        /*0704*/ 	.word	0x0000a800


	//   ....[173]....
        /*0708*/ 	.word	0x0000a810


	//   ....[174]....
        /*070c*/ 	.word	0x0000a820


	//   ....[175]....
        /*0710*/ 	.word	0x0000a830


	//   ....[176]....
        /*0714*/ 	.word	0x0000aac0


	//   ....[177]....
        /*0718*/ 	.word	0x0000ab00


	//   ....[178]....
        /*071c*/ 	.word	0x0000ab40


	//   ....[179]....
        /*0720*/ 	.word	0x0000ab80


	//   ....[180]....
        /*0724*/ 	.word	0x0000abb0


	//   ....[181]....
        /*0728*/ 	.word	0x0000abe0


	//   ....[182]....
        /*072c*/ 	.word	0x0000ac10


	//   ....[183]....
        /*0730*/ 	.word	0x0000ac50


	//   ....[184]....
        /*0734*/ 	.word	0x0000ac60


	//   ....[185]....
        /*0738*/ 	.word	0x0000ac80


	//   ....[186]....
        /*073c*/ 	.word	0x0000ac90


	//   ....[187]....
        /*0740*/ 	.word	0x0000aca0


	//   ....[188]....
        /*0744*/ 	.word	0x0000acb0


	//   ....[189]....
        /*0748*/ 	.word	0x0000acc0


	//   ....[190]....
        /*074c*/ 	.word	0x0000acd0


	//   ....[191]....
        /*0750*/ 	.word	0x0000ace0


	//   ....[192]....
        /*0754*/ 	.word	0x0000af70


	//   ....[193]....
        /*0758*/ 	.word	0x0000afb0


	//   ....[194]....
        /*075c*/ 	.word	0x0000aff0


	//   ....[195]....
        /*0760*/ 	.word	0x0000b030


	//   ....[196]....
        /*0764*/ 	.word	0x0000b060


	//   ....[197]....
        /*0768*/ 	.word	0x0000b090


	//   ....[198]....
        /*076c*/ 	.word	0x0000b0c0


	//   ....[199]....
        /*0770*/ 	.word	0x0000b100


	//   ....[200]....
        /*0774*/ 	.word	0x0000b110


	//   ....[201]....
        /*0778*/ 	.word	0x0000b130


	//   ....[202]....
        /*077c*/ 	.word	0x0000b140


	//   ....[203]....
        /*0780*/ 	.word	0x0000b150


	//   ....[204]....
        /*0784*/ 	.word	0x0000b160


	//   ....[205]....
        /*0788*/ 	.word	0x0000b170


	//   ....[206]....
        /*078c*/ 	.word	0x0000b180


	//   ....[207]....
        /*0790*/ 	.word	0x0000b190


	//   ....[208]....
        /*0794*/ 	.word	0x0000b420


	//   ....[209]....
        /*0798*/ 	.word	0x0000b460


	//   ....[210]....
        /*079c*/ 	.word	0x0000b4a0


	//   ....[211]....
        /*07a0*/ 	.word	0x0000b4d0


	//   ....[212]....
        /*07a4*/ 	.word	0x0000b500


	//   ....[213]....
        /*07a8*/ 	.word	0x0000b530


	//   ....[214]....
        /*07ac*/ 	.word	0x0000b560


	//   ....[215]....
        /*07b0*/ 	.word	0x0000b5a0


	//   ....[216]....
        /*07b4*/ 	.word	0x0000b5c0


	//   ....[217]....
        /*07b8*/ 	.word	0x0000b5e0


	//   ....[218]....
        /*07bc*/ 	.word	0x0000b5f0


	//   ....[219]....
        /*07c0*/ 	.word	0x0000b600


	//   ....[220]....
        /*07c4*/ 	.word	0x0000b610


	//   ....[221]....
        /*07c8*/ 	.word	0x0000b620


	//   ....[222]....
        /*07cc*/ 	.word	0x0000b630


	//   ....[223]....
        /*07d0*/ 	.word	0x0000b640


	//   ....[224]....
        /*07d4*/ 	.word	0x0000b8d0


	//   ....[225]....
        /*07d8*/ 	.word	0x0000b910


	//   ....[226]....
        /*07dc*/ 	.word	0x0000b990


	//   ....[227]....
        /*07e0*/ 	.word	0x0000b9d0


	//   ....[228]....
        /*07e4*/ 	.word	0x0000ba00


	//   ....[229]....
        /*07e8*/ 	.word	0x0000ba30


	//   ....[230]....
        /*07ec*/ 	.word	0x0000ba70


	//   ....[231]....
        /*07f0*/ 	.word	0x0000ba80


	//   ....[232]....
        /*07f4*/ 	.word	0x0000baa0


	//   ....[233]....
        /*07f8*/ 	.word	0x0000bab0


	//   ....[234]....
        /*07fc*/ 	.word	0x0000bac0


	//   ....[235]....
        /*0800*/ 	.word	0x0000bad0


	//   ....[236]....
        /*0804*/ 	.word	0x0000bae0


	//   ....[237]....
        /*0808*/ 	.word	0x0000baf0


	//   ....[238]....
        /*080c*/ 	.word	0x0000bb00


	//   ....[239]....
        /*0810*/ 	.word	0x0000bb10


	//----- nvinfo : EIATTR_VRC_CTA_INIT_COUNT
	.align		4
.L_370:
        /*0814*/ 	.byte	0x02, 0x4a
	.zero		1
	.zero		1


	//----- nvinfo : EIATTR_EXIT_INSTR_OFFSETS
	.align		4
        /*0818*/ 	.byte	0x04, 0x1c
        /*081a*/ 	.short	(.L_372 - .L_371)


	//   ....[0]....
.L_371:
        /*081c*/ 	.word	0x0000d6f0


	//   ....[1]....
        /*0820*/ 	.word	0x0000d7b0


	//----- nvinfo : EIATTR_MAX_THREADS
	.align		4
.L_372:
        /*0824*/ 	.byte	0x04, 0x05
        /*0826*/ 	.short	(.L_374 - .L_373)
.L_373:
        /*0828*/ 	.word	0x00000100
        /*082c*/ 	.word	0x00000001
        /*0830*/ 	.word	0x00000001


	//----- nvinfo : EIATTR_CRS_STACK_SIZE
	.align		4
.L_374:
        /*0834*/ 	.byte	0x04, 0x1e
        /*0836*/ 	.short	(.L_376 - .L_375)
.L_375:
        /*0838*/ 	.word	0x00000000


	//----- nvinfo : EIATTR_CBANK_PARAM_SIZE
	.align		4
.L_376:
        /*083c*/ 	.byte	0x03, 0x19
        /*083e*/ 	.short	0x0051


	//----- nvinfo : EIATTR_PARAM_CBANK
	.align		4
        /*0840*/ 	.byte	0x04, 0x0a
        /*0842*/ 	.short	(.L_378 - .L_377)
	.align		4
.L_377:
        /*0844*/ 	.word	index@(.nv.constant0._ZN6thrust24THRUST_300001_SM_1000_NS8cuda_cub4core6detail13_kernel_agentINS1_8__reduce11ReduceAgentINS0_12zip_iteratorIN4cuda3std3__45tupleIJNS0_6detail15normal_iteratorINS0_10device_ptrI8ParticleEEEENS0_17counting_iteratorIlNS0_11use_defaultESJ_SJ_EEEEEEEPNSB_IJSF_lEEESN_iNS1_9__extrema9arg_min_fISF_l16CompareParticlesEEEEJSM_SO_iN3cub18CUB_300001_SM_100013GridEvenShareIiEENSV_9GridQueueIjEESS_EEEvDpT0_)
        /*0848*/ 	.short	0x0380
        /*084a*/ 	.short	0x0051


	//----- nvinfo : EIATTR_SW_WAR
	.align		4
.L_378:
        /*084c*/ 	.byte	0x04, 0x36
        /*084e*/ 	.short	(.L_380 - .L_379)
.L_379:
        /*0850*/ 	.word	0x00000008
.L_380:


//--------------------- .nv.info._ZN6thrust24THRUST_300001_SM_1000_NS8cuda_cub4core6detail13_kernel_agentINS1_8__reduce11ReduceAgentINS0_12zip_iteratorIN4cuda3std3__45tupleIJNS0_6detail15normal_iteratorINS0_10device_ptrI8ParticleEEEENS0_17counting_iteratorIlNS0_11use_defaultESJ_SJ_EEEEEEEPNSB_IJSF_lEEESN_iNS1_9__extrema9arg_min_fISF_l16CompareParticlesEEEEJSM_SO_iSS_EEEvDpT0_ --------------------------
	.section	.nv.info._ZN6thrust24THRUST_300001_SM_1000_NS8cuda_cub4core6detail13_kernel_agentINS1_8__reduce11ReduceAgentINS0_12zip_iteratorIN4cuda3std3__45tupleIJNS0_6detail15normal_iteratorINS0_10device_ptrI8ParticleEEEENS0_17counting_iteratorIlNS0_11use_defaultESJ_SJ_EEEEEEEPNSB_IJSF_lEEESN_iNS1_9__extrema9arg_min_fISF_l16CompareParticlesEEEEJSM_SO_iSS_EEEvDpT0_,"",@"SHT_CUDA_INFO"
	.sectionflags	@""
	.align	4


	//----- nvinfo : EIATTR_CUDA_API_VERSION
	.align		4
        /*0000*/ 	.byte	0x04, 0x37
        /*0002*/ 	.short	(.L_382 - .L_381)
.L_381:
        /*0004*/ 	.word	0x00000082


	//----- nvinfo : EIATTR_KPARAM_INFO
	.align		4
.L_382:
        /*0008*/ 	.byte	0x04, 0x17
        /*000a*/ 	.short	(.L_384 - .L_383)
.L_383:
        /*000c*/ 	.word	0x00000000
        /*0010*/ 	.short	0x0003
        /*0012*/ 	.short	0x001c
        /*0014*/ 	.byte	0x00, 0xf0, 0x05, 0x00


	//----- nvinfo : EIATTR_KPARAM_INFO
	.align		4
.L_384:
        /*0018*/ 	.byte	0x04, 0x17
        /*001a*/ 	.short	(.L_386 - .L_385)
.L_385:
        /*001c*/ 	.word	0x00000000
        /*0020*/ 	.short	0x0002
        /*0022*/ 	.short	0x0018
        /*0024*/ 	.byte	0x00, 0xf0, 0x11, 0x00


	//----- nvinfo : EIATTR_KPARAM_INFO
	.align		4
.L_386:
        /*0028*/ 	.byte	0x04, 0x17
        /*002a*/ 	.short	(.L_388 - .L_387)
.L_387:
        /*002c*/ 	.word	0x00000000
        /*0030*/ 	.short	0x0001
        /*0032*/ 	.short	0x0010
        /*0034*/ 	.byte	0x00, 0xf5, 0x21, 0x00


	//----- nvinfo : EIATTR_KPARAM_INFO
	.align		4
.L_388:
        /*0038*/ 	.byte	0x04, 0x17
        /*003a*/ 	.short	(.L_390 - .L_389)
.L_389:
        /*003c*/ 	.word	0x00000000
        /*0040*/ 	.short	0x0000
        /*0042*/ 	.short	0x0000
        /*0044*/ 	.byte	0x00, 0xf0, 0x41, 0x00


	//----- nvinfo : EIATTR_SPARSE_MMA_MASK
	.align		4
.L_390:
        /*0048*/ 	.byte	0x03, 0x50
        /*004a*/ 	.short	0x0000


	//----- nvinfo : EIATTR_MAXREG_COUNT
	.align		4
        /*004c*/ 	.byte	0x03, 0x1b
        /*004e*/ 	.short	0x00ff


	//----- nvinfo : EIATTR_NUM_BARRIERS
	.align		4
        /*0050*/ 	.byte	0x02, 0x4c
        /*0052*/ 	.byte	0x01
	.zero		1


	//----- nvinfo : EIATTR_MERCURY_ISA_VERSION
	.align		4
        /*0054*/ 	.byte	0x03, 0x5f
        /*0056*/ 	.short	0x0101


	//----- nvinfo : EIATTR_COOP_GROUP_MASK_REGIDS
	.align		4
        /*0058*/ 	.byte	0x04, 0x29
        /*005a*/ 	.short	(.L_392 - .L_391)


	//   ....[0]....
.L_391:
        /*005c*/ 	.word	0xffffffff


	//   ....[1]....
        /*0060*/ 	.word	0xffffffff


	//   ....[2]....
        /*0064*/ 	.word	0xffffffff


	//   ....[3]....
        /*0068*/ 	.word	0xffffffff


	//   ....[4]....
        /*006c*/ 	.word	0xffffffff


	//   ....[5]....
        /*0070*/ 	.word	0xffffffff


	//   ....[6]....
        /*0074*/ 	.word	0xffffffff


	//   ....[7]....
        /*0078*/ 	.word	0xffffffff


	//   ....[8]....
        /*007c*/ 	.word	0xffffffff


	//   ....[9]....
        /*0080*/ 	.word	0xffffffff


	//   ....[10]....
        /*0084*/ 	.word	0xffffffff


	//   ....[11]....
        /*0088*/ 	.word	0xffffffff


	//   ....[12]....
        /*008c*/ 	.word	0xffffffff


	//   ....[13]....
        /*0090*/ 	.word	0xffffffff


	//   ....[14]....
        /*0094*/ 	.word	0xffffffff


	//   ....[15]....
        /*0098*/ 	.word	0xffffffff


	//   ....[16]....
        /*009c*/ 	.word	0xffffffff


	//   ....[17]....
        /*00a0*/ 	.word	0xffffffff


	//   ....[18]....
        /*00a4*/ 	.word	0xffffffff


	//   ....[19]....
        /*00a8*/ 	.word	0xffffffff


	//   ....[20]....
        /*00ac*/ 	.word	0xffffffff


	//   ....[21]....
        /*00b0*/ 	.word	0xffffffff


	//   ....[22]....
        /*00b4*/ 	.word	0xffffffff


	//   ....[23]....
        /*00b8*/ 	.word	0xffffffff


	//   ....[24]....
        /*00bc*/ 	.word	0xffffffff


	//   ....[25]....
        /*00c0*/ 	.word	0xffffffff


	//   ....[26]....
        /*00c4*/ 	.word	0xffffffff


	//   ....[27]....
        /*00c8*/ 	.word	0xffffffff


	//   ....[28]....
        /*00cc*/ 	.word	0xffffffff


	//   ....[29]....
        /*00d0*/ 	.word	0xffffffff


	//   ....[30]....
        /*00d4*/ 	.word	0xffffffff


	//   ....[31]....
        /*00d8*/ 	.word	0xffffffff


	//   ....[32]....
        /*00dc*/ 	.word	0xffffffff


	//   ....[33]....
        /*00e0*/ 	.word	0xffffffff


	//   ....[34]....
        /*00e4*/ 	.word	0xffffffff


	//   ....[35]....
        /*00e8*/ 	.word	0xffffffff


	//   ....[36]....
        /*00ec*/ 	.word	0xffffffff


	//   ....[37]....
        /*00f0*/ 	.word	0xffffffff


	//   ....[38]....
        /*00f4*/ 	.word	0xffffffff


	//   ....[39]....
        /*00f8*/ 	.word	0xffffffff


	//   ....[40]....
        /*00fc*/ 	.word	0xffffffff


	//   ....[41]....
        /*0100*/ 	.word	0xffffffff


	//   ....[42]....
        /*0104*/ 	.word	0xffffffff


	//   ....[43]....
        /*0108*/ 	.word	0xffffffff


	//   ....[44]....
        /*010c*/ 	.word	0xffffffff


	//   ....[45]....
        /*0110*/ 	.word	0xffffffff


	//   ....[46]....
        /*0114*/ 	.word	0xffffffff


	//   ....[47]....
        /*0118*/ 	.word	0xffffffff


	//   ....[48]....
        /*011c*/ 	.word	0xffffffff


	//   ....[49]....
        /*0120*/ 	.word	0xffffffff


	//   ....[50]....
        /*0124*/ 	.word	0xffffffff


	//   ....[51]....
        /*0128*/ 	.word	0xffffffff


	//   ....[52]....
        /*012c*/ 	.word	0xffffffff


	//   ....[53]....
        /*0130*/ 	.word	0xffffffff


	//   ....[54]....
        /*0134*/ 	.word	0xffffffff


	//   ....[55]....
        /*0138*/ 	.word	0xffffffff


	//   ....[56]....
        /*013c*/ 	.word	0xffffffff


	//   ....[57]....
        /*0140*/ 	.word	0xffffffff


	//   ....[58]....
        /*0144*/ 	.word	0xffffffff


	//   ....[59]....
        /*0148*/ 	.word	0xffffffff


	//   ....[60]....
        /*014c*/ 	.word	0xffffffff


	//   ....[61]....
        /*0150*/ 	.word	0xffffffff


	//   ....[62]....
        /*0154*/ 	.word	0xffffffff


	//   ....[63]....
        /*0158*/ 	.word	0xffffffff


	//   ....[64]....
        /*015c*/ 	.word	0xffffffff


	//   ....[65]....
        /*0160*/ 	.word	0xffffffff


	//   ....[66]....
        /*0164*/ 	.word	0xffffffff


	//   ....[67]....
        /*0168*/ 	.word	0xffffffff


	//   ....[68]....
        /*016c*/ 	.word	0xffffffff


	//   ....[69]....
        /*0170*/ 	.word	0xffffffff


	//   ....[70]....
        /*0174*/ 	.word	0xffffffff


	//   ....[71]....
        /*0178*/ 	.word	0xffffffff


	//   ....[72]....
        /*017c*/ 	.word	0xffffffff


	//   ....[73]....
        /*0180*/ 	.word	0xffffffff


	//   ....[74]....
        /*0184*/ 	.word	0xffffffff


	//   ....[75]....
        /*0188*/ 	.word	0xffffffff


	//   ....[76]....
        /*018c*/ 	.word	0xffffffff


	//   ....[77]....
        /*0190*/ 	.word	0xffffffff


	//   ....[78]....
        /*0194*/ 	.word	0xffffffff


	//   ....[79]....
        /*0198*/ 	.word	0xffffffff


	//   ....[80]....
        /*019c*/ 	.word	0xffffffff


	//   ....[81]....
        /*01a0*/ 	.word	0xffffffff


	//   ....[82]....
        /*01a4*/ 	.word	0xffffffff


	//   ....[83]....
        /*01a8*/ 	.word	0xffffffff


	//   ....[84]....
        /*01ac*/ 	.word	0xffffffff


	//   ....[85]....
        /*01b0*/ 	.word	0xffffffff


	//   ....[86]....
        /*01b4*/ 	.word	0xffffffff


	//   ....[87]....
        /*01b8*/ 	.word	0xffffffff


	//   ....[88]....
        /*01bc*/ 	.word	0xffffffff


	//   ....[89]....
        /*01c0*/ 	.word	0xffffffff


	//   ....[90]....
        /*01c4*/ 	.word	0xffffffff


	//   ....[91]....
        /*01c8*/ 	.word	0xffffffff


	//   ....[92]....
        /*01cc*/ 	.word	0xffffffff


	//   ....[93]....
        /*01d0*/ 	.word	0xffffffff


	//   ....[94]....
        /*01d4*/ 	.word	0xffffffff


	//   ....[95]....
        /*01d8*/ 	.word	0xffffffff


	//   ....[96]....
        /*01dc*/ 	.word	0xffffffff


	//   ....[97]....
        /*01e0*/ 	.word	0xffffffff


	//   ....[98]....
        /*01e4*/ 	.word	0xffffffff


	//   ....[99]....
        /*01e8*/ 	.word	0xffffffff


	//   ....[100]....
        /*01ec*/ 	.word	0xffffffff


	//   ....[101]....
        /*01f0*/ 	.word	0xffffffff


	//   ....[102]....
        /*01f4*/ 	.word	0xffffffff


	//   ....[103]....
        /*01f8*/ 	.word	0xffffffff


	//   ....[104]....
        /*01fc*/ 	.word	0xffffffff


	//   ....[105]....
        /*0200*/ 	.word	0xffffffff


	//   ....[106]....
        /*0204*/ 	.word	0xffffffff


	//   ....[107]....
        /*0208*/ 	.word	0xffffffff


	//   ....[108]....
        /*020c*/ 	.word	0xffffffff


	//   ....[109]....
        /*0210*/ 	.word	0xffffffff


	//   ....[110]....
        /*0214*/ 	.word	0xffffffff


	//   ....[111]....
        /*0218*/ 	.word	0xffffffff


	//   ....[112]....
        /*021c*/ 	.word	0xffffffff


	//   ....[113]....
        /*0220*/ 	.word	0xffffffff


	//   ....[114]....
        /*0224*/ 	.word	0xffffffff


	//   ....[115]....
        /*0228*/ 	.word	0xffffffff


	//   ....[116]....
        /*022c*/ 	.word	0xffffffff


	//   ....[117]....
        /*0230*/ 	.word	0xffffffff


	//   ....[118]....
        /*0234*/ 	.word	0xffffffff


	//   ....[119]....
        /*0238*/ 	.word	0xffffffff


	//   ....[120]....
        /*023c*/ 	.word	0xffffffff


	//   ....[121]....
        /*0240*/ 	.word	0xffffffff


	//   ....[122]....
        /*0244*/ 	.word	0xffffffff


	//   ....[123]....
        /*0248*/ 	.word	0xffffffff


	//   ....[124]....
        /*024c*/ 	.word	0xffffffff


	//   ....[125]....
        /*0250*/ 	.word	0xffffffff


	//   ....[126]....
        /*0254*/ 	.word	0xffffffff


	//   ....[127]....
        /*0258*/ 	.word	0xffffffff


	//   ....[128]....
        /*025c*/ 	.word	0xffffffff


	//   ....[129]....
        /*0260*/ 	.word	0xffffffff


	//   ....[130]....
        /*0264*/ 	.word	0xffffffff


	//   ....[131]....
        /*0268*/ 	.word	0xffffffff


	//   ....[132]....
        /*026c*/ 	.word	0xffffffff


	//   ....[133]....
        /*0270*/ 	.word	0xffffffff


	//   ....[134]....
        /*0274*/ 	.word	0xffffffff


	//   ....[135]....
        /*0278*/ 	.word	0xffffffff


	//   ....[136]....
        /*027c*/ 	.word	0xffffffff


	//   ....[137]....
        /*0280*/ 	.word	0xffffffff


	//   ....[138]....
        /*0284*/ 	.word	0xffffffff


	//   ....[139]....
        /*0288*/ 	.word	0xffffffff


	//   ....[140]....
        /*028c*/ 	.word	0xffffffff


	//   ....[141]....
        /*0290*/ 	.word	0xffffffff


	//   ....[142]....
        /*0294*/ 	.word	0xffffffff


	//   ....[143]....
        /*0298*/ 	.word	0xffffffff


	//   ....[144]....
        /*029c*/ 	.word	0xffffffff


	//   ....[145]....
        /*02a0*/ 	.word	0xffffffff


	//   ....[146]....
        /*02a4*/ 	.word	0xffffffff


	//   ....[147]....
        /*02a8*/ 	.word	0xffffffff


	//   ....[148]....
        /*02ac*/ 	.word	0xffffffff


	//   ....[149]....
        /*02b0*/ 	.word	0xffffffff


	//   ....[150]....
        /*02b4*/ 	.word	0xffffffff


	//   ....[151]....
        /*02b8*/ 	.word	0xffffffff


	//   ....[152]....
        /*02bc*/ 	.word	0xffffffff


	//   ....[153]....
        /*02c0*/ 	.word	0xffffffff


	//   ....[154]....
        /*02c4*/ 	.word	0xffffffff


	//   ....[155]....
        /*02c8*/ 	.word	0xffffffff


	//   ....[156]....
        /*02cc*/ 	.word	0xffffffff


	//   ....[157]....
        /*02d0*/ 	.word	0xffffffff


	//   ....[158]....
        /*02d4*/ 	.word	0xffffffff


	//   ....[159]....
        /*02d8*/ 	.word	0xffffffff


	//----- nvinfo : EIATTR_COOP_GROUP_INSTR_OFFSETS
	.align		4
.L_392:
        /*02dc*/ 	.byte	0x04, 0x28
        /*02de*/ 	.short	(.L_394 - .L_393)


	//   ....[0]....
.L_393:
        /*02e0*/ 	.word	0x000017a0


	//   ....[1]....
        /*02e4*/ 	.word	0x000017b0


	//   ....[2]....
        /*02e8*/ 	.word	0x000017c0


	//   ....[3]....
        /*02ec*/ 	.word	0x000017d0


	//   ....[4]....
        /*02f0*/ 	.word	0x000017e0


	//   ....[5]....
        /*02f4*/ 	.word	0x000017f0


	//   ....[6]....
        /*02f8*/ 	.word	0x00001800


	//   ....[7]....
        /*02fc*/ 	.word	0x00001820


	//   ....[8]....
        /*0300*/ 	.word	0x00001830


	//   ....[9]....
        /*0304*/ 	.word	0x00001850


	//   ....[10]....
        /*0308*/ 	.word	0x00001860


	//   ....[11]....
        /*030c*/ 	.word	0x00001870


	//   ....[12]....
        /*0310*/ 	.word	0x00001880


	//   ....[13]....
        /*0314*/ 	.word	0x00001890


	//   ....[14]....
        /*0318*/ 	.word	0x000018a0


	//   ....[15]....
        /*031c*/ 	.word	0x000018b0


	//   ....[16]....
        /*0320*/ 	.word	0x00001b40


	//   ....[17]....
        /*0324*/ 	.word	0x00001b80


	//   ....[18]....
        /*0328*/ 	.word	0x00001bc0


	//   ....[19]....
        /*032c*/ 	.word	0x00001c00


	//   ....[20]....
        /*0330*/ 	.word	0x00001c30


	//   ....[21]....
        /*0334*/ 	.word	0x00001c60


	//   ....[22]....
        /*0338*/ 	.word	0x00001c90


	//   ....[23]....
        /*033c*/ 	.word	0x00001cd0


	//   ....[24]....
        /*0340*/ 	.word	0x00001ce0


	//   ....[25]....
        /*0344*/ 	.word	0x00001d10


	//   ....[26]....
        /*0348*/ 	.word	0x00001d20


	//   ....[27]....
        /*034c*/ 	.word	0x00001d30


	//   ....[28]....
        /*0350*/ 	.word	0x00001d40


	//   ....[29]....
        /*0354*/ 	.word	0x00001d50


	//   ....[30]....
        /*0358*/ 	.word	0x00001d60


	//   ....[31]....
        /*035c*/ 	.word	0x00001d70


	//   ....[32]....
        /*0360*/ 	.word	0x00002000


	//   ....[33]....
        /*0364*/ 	.word	0x00002040


	//   ....[34]....
        /*0368*/ 	.word	0x00002080


	//   ....[35]....
        /*036c*/ 	.word	0x000020c0


	//   ....[36]....
        /*0370*/ 	.word	0x000020f0


	//   ....[37]....
        /*0374*/ 	.word	0x00002120


	//   ....[38]....
        /*0378*/ 	.word	0x00002150


	//   ....[39]....
        /*037c*/ 	.word	0x00002190


	//   ....[40]....
        /*0380*/ 	.word	0x000021a0


	//   ....[41]....
        /*0384*/ 	.word	0x000021d0


	//   ....[42]....
        /*0388*/ 	.word	0x000021e0


	//   ....[43]....
        /*038c*/ 	.word	0x000021f0


	//   ....[44]....
        /*0390*/ 	.word	0x00002200


	//   ....[45]....
        /*0394*/ 	.word	0x00002210


	//   ....[46]....
        /*0398*/ 	.word	0x00002220


	//   ....[47]....
        /*039c*/ 	.word	0x00002230


	//   ....[48]....
        /*03a0*/ 	.word	0x000024c0


	//   ....[49]....
        /*03a4*/ 	.word	0x00002500


	//   ....[50]....
        /*03a8*/ 	.word	0x00002540


	//   ....[51]....
        /*03ac*/ 	.word	0x00002580


	//   ....[52]....
        /*03b0*/ 	.word	0x000025b0


	//   ....[53]....
        /*03b4*/ 	.word	0x000025e0


	//   ....[54]....
        /*03b8*/ 	.word	0x00002610


	//   ....[55]....
        /*03bc*/ 	.word	0x00002650


	//   ....[56]....
        /*03c0*/ 	.word	0x00002660


	//   ....[57]....
        /*03c4*/ 	.word	0x00002690


	//   ....[58]....
        /*03c8*/ 	.word	0x000026a0


	//   ....[59]....
        /*03cc*/ 	.word	0x000026b0


	//   ....[60]....
        /*03d0*/ 	.word	0x000026c0


	//   ....[61]....
        /*03d4*/ 	.word	0x000026d0


	//   ....[62]....
        /*03d8*/ 	.word	0x000026e0


	//   ....[63]....
        /*03dc*/ 	.word	0x000026f0


	//   ....[64]....
        /*03e0*/ 	.word	0x00002980


	//   ....[65]....
        /*03e4*/ 	.word	0x000029c0


	//   ....[66]....
        /*03e8*/ 	.word	0x00002a00


	//   ....[67]....
        /*03ec*/ 	.word	0x00002a40


	//   ....[68]....
        /*03f0*/ 	.word	0x00002a70


	//   ....[69]....
        /*03f4*/ 	.word	0x00002aa0


	//   ....[70]....
        /*03f8*/ 	.word	0x00002ad0


	//   ....[71]....
        /*03fc*/ 	.word	0x00002b10


	//   ....[72]....
        /*0400*/ 	.word	0x00002b30


	//   ....[73]....
        /*0404*/ 	.word	0x00002b60


	//   ....[74]....
        /*0408*/ 	.word	0x00002b70


	//   ....[75]....
        /*040c*/ 	.word	0x00002b80


	//   ....[76]....
        /*0410*/ 	.word	0x00002b90


	//   ....[77]....
        /*0414*/ 	.word	0x00002ba0


	//   ....[78]....
        /*0418*/ 	.word	0x00002bb0


	//   ....[79]....
        /*041c*/ 	.word	0x00002bc0


	//   ....[80]....
        /*0420*/ 	.word	0x00006e80


	//   ....[81]....
        /*0424*/ 	.word	0x00006ec0


	//   ....[82]....
        /*0428*/ 	.word	0x00006ef0


	//   ....[83]....
        /*042c*/ 	.word	0x00006f20


	//   ....[84]....
        /*0430*/ 	.word	0x00006f50


	//   ....[85]....
        /*0434*/ 	.word	0x00006f80


	//   ....[86]....
        /*0438*/ 	.word	0x00006fb0


	//   ....[87]....
        /*043c*/ 	.word	0x00006fe0


	//   ....[88]....
        /*0440*/ 	.word	0x00006ff0


	//   ....[89]....
        /*0444*/ 	.word	0x00007010


	//   ....[90]....
        /*0448*/ 	.word	0x00007020


	//   ....[91]....
        /*044c*/ 	.word	0x00007030


	//   ....[92]....
        /*0450*/ 	.word	0x00007040


	//   ....[93]....
        /*0454*/ 	.word	0x00007050


	//   ....[94]....
        /*0458*/ 	.word	0x00007060


	//   ....[95]....
        /*045c*/ 	.word	0x00007070


	//   ....[96]....
        /*0460*/ 	.word	0x00007300


	//   ....[97]....
        /*0464*/ 	.word	0x00007340


	//   ....[98]....
        /*0468*/ 	.word	0x00007380


	//   ....[99]....
        /*046c*/ 	.word	0x000073c0


	//   ....[100]....
        /*0470*/ 	.word	0x000073f0


	//   ....[101]....
        /*0474*/ 	.word	0x00007420


	//   ....[102]....
        /*0478*/ 	.word	0x00007450


	//   ....[103]....
        /*047c*/ 	.word	0x00007490


	//   ....[104]....
        /*0480*/ 	.word	0x000074a0


	//   ....[105]....
        /*0484*/ 	.word	0x000074c0


	//   ....[106]....
        /*0488*/ 	.word	0x000074d0


	//   ....[107]....
        /*048c*/ 	.word	0x000074e0


	//   ....[108]....
        /*0490*/ 	.word	0x000074f0


	//   ....[109]....
        /*0494*/ 	.word	0x00007500


	//   ....[110]....
        /*0498*/ 	.word	0x00007510


	//   ....[111]....
        /*049c*/ 	.word	0x00007520


	//   ....[112]....
        /*04a0*/ 	.word	0x000077b0


	//   ....[113]....
        /*04a4*/ 	.word	0x000077f0


	//   ....[114]....
        /*04a8*/ 	.word	0x00007830


	//   ....[115]....
        /*04ac*/ 	.word	0x00007870


	//   ....[116]....
        /*04b0*/ 	.word	0x000078a0


	//   ....[117]....
        /*04b4*/ 	.word	0x000078d0


	//   ....[118]....
        /*04b8*/ 	.word	0x00007900


	//   ....[119]....
        /*04bc*/ 	.word	0x00007940


	//   ....[120]....
        /*04c0*/ 	.word	0x00007950


	//   ....[121]....
        /*04c4*/ 	.word	0x00007970


	//   ....[122]....
        /*04c8*/ 	.word	0x00007980


	//   ....[123]....
        /*04cc*/ 	.word	0x00007990


	//   ....[124]....
        /*04d0*/ 	.word	0x000079a0


	//   ....[125]....
        /*04d4*/ 	.word	0x000079b0


	//   ....[126]....
        /*04d8*/ 	.word	0x000079c0


	//   ....[127]....
        /*04dc*/ 	.word	0x000079d0


	//   ....[128]....
        /*04e0*/ 	.word	0x00007c60


	//   ....[129]....
        /*04e4*/ 	.word	0x00007ca0


	//   ....[130]....
        /*04e8*/ 	.word	0x00007ce0


	//   ....[131]....
        /*04ec*/ 	.word	0x00007d10


	//   ....[132]....
        /*04f0*/ 	.word	0x00007d40


	//   ....[133]....
        /*04f4*/ 	.word	0x00007d70


	//   ....[134]....
        /*04f8*/ 	.word	0x00007da0


	//   ....[135]....
        /*04fc*/ 	.word	0x00007de0


	//   ....[136]....
        /*0500*/ 	.word	0x00007e00


	//   ....[137]....
        /*0504*/ 	.word	0x00007e20


	//   ....[138]....
        /*0508*/ 	.word	0x00007e30


	//   ....[139]....
        /*050c*/ 	.word	0x00007e40


	//   ....[140]....
        /*0510*/ 	.word	0x00007e50


	//   ....[141]....
        /*0514*/ 	.word	0x00007e60


	//   ....[142]....
        /*0518*/ 	.word	0x00007e70


	//   ....[143]....
        /*051c*/ 	.word	0x00007e80


	//   ....[144]....
        /*0520*/ 	.word	0x00008110


	//   ....[145]....
        /*0524*/ 	.word	0x00008150


	//   ....[146]....
        /*0528*/ 	.word	0x000081d0


	//   ....[147]....
        /*052c*/ 	.word	0x00008210


	//   ....[148]....
        /*0530*/ 	.word	0x00008240


	//   ....[149]....
        /*0534*/ 	.word	0x00008270


	//   ....[150]....
        /*0538*/ 	.word	0x000082b0


	//   ....[151]....
        /*053c*/ 	.word	0x000082c0


	//   ....[152]....
        /*0540*/ 	.word	0x000082e0


	//   ....[153]....
        /*0544*/ 	.word	0x000082f0


	//   ....[154]....
        /*0548*/ 	.word	0x00008300


	//   ....[155]....
        /*054c*/ 	.word	0x00008310


	//   ....[156]....
        /*0550*/ 	.word	0x00008320


	//   ....[157]....
        /*0554*/ 	.word	0x00008330


	//   ....[158]....
        /*0558*/ 	.word	0x00008340


	//   ....[159]....
        /*055c*/ 	.word	0x00008350


	//----- nvinfo : EIATTR_VRC_CTA_INIT_COUNT
	.align		4
.L_394:
        /*0560*/ 	.byte	0x02, 0x4a
	.zero		1
	.zero		1


	//----- nvinfo : EIATTR_EXIT_INSTR_OFFSETS
	.align		4
        /*0564*/ 	.byte	0x04, 0x1c
        /*0566*/ 	.short	(.L_396 - .L_395)


	//   ....[0]....
.L_395:
        /*0568*/ 	.word	0x00000030


	//   ....[1]....
        /*056c*/ 	.word	0x00009f30


	//   ....[2]....
        /*0570*/ 	.word	0x00009fd0


	//----- nvinfo : EIATTR_MAX_THREADS
	.align		4
.L_396:
        /*0574*/ 	.byte	0x04, 0x05
        /*0576*/ 	.short	(.L_398 - .L_397)
.L_397:
        /*0578*/ 	.word	0x00000100
        /*057c*/ 	.word	0x00000001
        /*0580*/ 	.word	0x00000001


	//----- nvinfo : EIATTR_CRS_STACK_SIZE
	.align		4
.L_398:
        /*0584*/ 	.byte	0x04, 0x1e
        /*0586*/ 	.short	(.L_400 - .L_399)
.L_399:
        /*0588*/ 	.word	0x00000000


	//----- nvinfo : EIATTR_CBANK_PARAM_SIZE
	.align		4
.L_400:
        /*058c*/ 	.byte	0x03, 0x19
        /*058e*/ 	.short	0x001d


	//----- nvinfo : EIATTR_PARAM_CBANK
	.align		4
        /*0590*/ 	.byte	0x04, 0x0a
        /*0592*/ 	.short	(.L_402 - .L_401)
	.align		4
.L_401:
        /*0594*/ 	.word	index@(.nv.constant0._ZN6thrust24THRUST_300001_SM_1000_NS8cuda_cub4core6detail13_kernel_agentINS1_8__reduce11ReduceAgentINS0_12zip_iteratorIN4cuda3std3__45tupleIJNS0_6detail15normal_iteratorINS0_10device_ptrI8ParticleEEEENS0_17counting_iteratorIlNS0_11use_defaultESJ_SJ_EEEEEEEPNSB_IJSF_lEEESN_iNS1_9__extrema9arg_min_fISF_l16CompareParticlesEEEEJSM_SO_iSS_EEEvDpT0_)
        /*0598*/ 	.short	0x0380
        /*059a*/ 	.short	0x001d


	//----- nvinfo : EIATTR_SW_WAR
	.align		4
.L_402:
        /*059c*/ 	.byte	0x04, 0x36
        /*059e*/ 	.short	(.L_404 - .L_403)
.L_403:
        /*05a0*/ 	.word	0x00000008
.L_404:


//--------------------- .nv.callgraph             --------------------------
	.section	.nv.callgraph,"",@"SHT_CUDA_CALLGRAPH"
	.align	4
	.sectionentsize	8
	.align		4
        /*0000*/ 	.word	0x00000000
	.align		4
        /*0004*/ 	.word	0xffffffff
	.align		4
        /*0008*/ 	.word	0x00000000
	.align		4
        /*000c*/ 	.word	0xfffffffe
	.align		4
        /*0010*/ 	.word	0x00000000
	.align		4
        /*0014*/ 	.word	0xfffffffd
	.align		4
        /*0018*/ 	.word	0x00000000
	.align		4
        /*001c*/ 	.word	0xfffffffc


//--------------------- .nv.constant4             --------------------------
	.section	.nv.constant4,"a",@progbits
	.align	8
	.align		8
.nv.constant4:
        /*0000*/ 	.dword	_ZN30_INTERNAL_b6db7e2a_4_k_cu_main4cuda3std3__45__cpo5beginE
	.align		8
        /*0008*/ 	.dword	_ZN30_INTERNAL_b6db7e2a_4_k_cu_main4cuda3std3__45__cpo3endE
	.align		8
        /*0010*/ 	.dword	_ZN30_INTERNAL_b6db7e2a_4_k_cu_main4cuda3std3__45__cpo6cbeginE
	.align		8
        /*0018*/ 	.dword	_ZN30_INTERNAL_b6db7e2a_4_k_cu_main4cuda3std3__45__cpo4cendE
	.align		8
        /*0020*/ 	.dword	_ZN30_INTERNAL_b6db7e2a_4_k_cu_main4cuda3std3__45__cpo6rbeginE
	.align		8
        /*0028*/ 	.dword	_ZN30_INTERNAL_b6db7e2a_4_k_cu_main4cuda3std3__45__cpo4rendE
	.align		8
        /*0030*/ 	.dword	_ZN30_INTERNAL_b6db7e2a_4_k_cu_main4cuda3std3__45__cpo7crbeginE
	.align		8
        /*0038*/ 	.dword	_ZN30_INTERNAL_b6db7e2a_4_k_cu_main4cuda3std3__45__cpo5crendE
	.align		8
        /*0040*/ 	.dword	_ZN30_INTERNAL_b6db7e2a_4_k_cu_main4cuda3std3__432_GLOBAL__N__b6db7e2a_4_k_cu_main6ignoreE
	.align		8
        /*0048*/ 	.dword	_ZN30_INTERNAL_b6db7e2a_4_k_cu_main4cuda3std3__419piecewise_constructE
	.align		8
        /*0050*/ 	.dword	_ZN30_INTERNAL_b6db7e2a_4_k_cu_main4cuda3std3__48in_placeE
	.align		8
        /*0058*/ 	.dword	_ZN30_INTERNAL_b6db7e2a_4_k_cu_main4cuda3std3__420unreachable_sentinelE
	.align		8
        /*0060*/ 	.dword	_ZN30_INTERNAL_b6db7e2a_4_k_cu_main4cuda3std3__47nulloptE
	.align		8
        /*0068*/ 	.dword	_ZN30_INTERNAL_b6db7e2a_4_k_cu_main4cuda3std3__48unexpectE
	.align		8
        /*0070*/ 	.dword	_ZN30_INTERNAL_b6db7e2a_4_k_cu_main4cuda3std6ranges3__45__cpo4swapE
	.align		8
        /*0078*/ 	.dword	_ZN30_INTERNAL_b6db7e2a_4_k_cu_main4cuda3std6ranges3__45__cpo9iter_moveE
	.align		8
        /*0080*/ 	.dword	_ZN30_INTERNAL_b6db7e2a_4_k_cu_main4cuda3std6ranges3__45__cpo5beginE
	.align		8
        /*0088*/ 	.dword	_ZN30_INTERNAL_b6db7e2a_4_k_cu_main4cuda3std6ranges3__45__cpo3endE
	.align		8
        /*0090*/ 	.dword	_ZN30_INTERNAL_b6db7e2a_4_k_cu_main4cuda3std6ranges3__45__cpo6cbeginE
	.align		8
        /*0098*/ 	.dword	_ZN30_INTERNAL_b6db7e2a_4_k_cu_main4cuda3std6ranges3__45__cpo4cendE
	.align		8
        /*00a0*/ 	.dword	_ZN30_INTERNAL_b6db7e2a_4_k_cu_main4cuda3std6ranges3__45__cpo7advanceE
	.align		8
        /*00a8*/ 	.dword	_ZN30_INTERNAL_b6db7e2a_4_k_cu_main4cuda3std6ranges3__45__cpo9iter_swapE
	.align		8
        /*00b0*/ 	.dword	_ZN30_INTERNAL_b6db7e2a_4_k_cu_main4cuda3std6ranges3__45__cpo4nextE
	.align		8
        /*00b8*/ 	.dword	_ZN30_INTERNAL_b6db7e2a_4_k_cu_main4cuda3std6ranges3__45__cpo4prevE
	.align		8
        /*00c0*/ 	.dword	_ZN30_INTERNAL_b6db7e2a_4_k_cu_main4cuda3std6ranges3__45__cpo4dataE
	.align		8
        /*00c8*/ 	.dword	_ZN30_INTERNAL_b6db7e2a_4_k_cu_main4cuda3std6ranges3__45__cpo5cdataE
	.align		8
        /*00d0*/ 	.dword	_ZN30_INTERNAL_b6db7e2a_4_k_cu_main4cuda3std6ranges3__45__cpo4sizeE
	.align		8
        /*00d8*/ 	.dword	_ZN30_INTERNAL_b6db7e2a_4_k_cu_main4cuda3std6ranges3__45__cpo5ssizeE
	.align		8
        /*00e0*/ 	.dword	_ZN30_INTERNAL_b6db7e2a_4_k_cu_main4cuda3std6ranges3__45__cpo8distanceE
	.align		8
        /*00e8*/ 	.dword	_ZN30_INTERNAL_b6db7e2a_4_k_cu_main6thrust24THRUST_300001_SM_1000_NS8cuda_cub3parE
	.align		8
        /*00f0*/ 	.dword	_ZN30_INTERNAL_b6db7e2a_4_k_cu_main6thrust24THRUST_300001_SM_1000_NS8cuda_cub10par_nosyncE
	.align		8
        /*00f8*/ 	.dword	_ZN30_INTERNAL_b6db7e2a_4_k_cu_main6thrust24THRUST_300001_SM_1000_NS6system6detail10sequential3seqE
	.align		8
        /*0100*/ 	.dword	_ZN30_INTERNAL_b6db7e2a_4_k_cu_main6thrust24THRUST_300001_SM_1000_NS6system3cpp3parE
	.align		8
        /*0108*/ 	.dword	_ZN30_INTERNAL_b6db7e2a_4_k_cu_main6thrust24THRUST_300001_SM_1000_NS12placeholders2_1E
	.align		8
        /*0110*/ 	.dword	_ZN30_INTERNAL_b6db7e2a_4_k_cu_main6thrust24THRUST_300001_SM_1000_NS12placeholders2_2E
	.align		8
        /*0118*/ 	.dword	_ZN30_INTERNAL_b6db7e2a_4_k_cu_main6thrust24THRUST_300001_SM_1000_NS12placeholders2_3E
	.align		8
        /*0120*/ 	.dword	_ZN30_INTERNAL_b6db7e2a_4_k_cu_main6thrust24THRUST_300001_SM_1000_NS12placeholders2_4E
	.align		8
        /*0128*/ 	.dword	_ZN30_INTERNAL_b6db7e2a_4_k_cu_main6thrust24THRUST_300001_SM_1000_NS12placeholders2_5E
	.align		8
        /*0130*/ 	.dword	_ZN30_INTERNAL_b6db7e2a_4_k_cu_main6thrust24THRUST_300001_SM_1000_NS12placeholders2_6E
	.align		8
        /*0138*/ 	.dword	_ZN30_INTERNAL_b6db7e2a_4_k_cu_main6thrust24THRUST_300001_SM_1000_NS12placeholders2_7E
	.align		8
        /*0140*/ 	.dword	_ZN30_INTERNAL_b6db7e2a_4_k_cu_main6thrust24THRUST_300001_SM_1000_NS12placeholders2_8E
	.align		8
        /*0148*/ 	.dword	_ZN30_INTERNAL_b6db7e2a_4_k_cu_main6thrust24THRUST_300001_SM_1000_NS12placeholders2_9E
	.align		8
        /*0150*/ 	.dword	_ZN30_INTERNAL_b6db7e2a_4_k_cu_main6thrust24THRUST_300001_SM_1000_NS12placeholders3_10E
	.align		8
        /*0158*/ 	.dword	_ZN30_INTERNAL_b6db7e2a_4_k_cu_main6thrust24THRUST_300001_SM_1000_NS3seqE
	.align		8
        /*0160*/ 	.dword	_ZN30_INTERNAL_b6db7e2a_4_k_cu_main6thrust24THRUST_300001_SM_1000_NS6deviceE
	.align		8
        /*0168*/ 	.dword	__cudart_i2opi_d
	.align		8
        /*0170*/ 	.dword	__cudart_sin_cos_coeffs


//--------------------- .text._ZN3cub18CUB_300001_SM_10006detail9transform16transform_kernelINS2_10policy_hubILb1EN4cuda3std3__45tupleIJN6thrust24THRUST_300001_SM_1000_NS6detail15normal_iteratorINSA_10device_ptrI8ParticleEEEEEEEE10policy1000El25UpdateVelocityAndPositionSG_JPSE_EEEvT0_iT1_T2_DpNS2_10kernel_argIT3_EE --------------------------
	.section	.text._ZN3cub18CUB_300001_SM_10006detail9transform16transform_kernelINS2_10policy_hubILb1EN4cuda3std3__45tupleIJN6thrust24THRUST_300001_SM_1000_NS6detail15normal_iteratorINSA_10device_ptrI8ParticleEEEEEEEE10policy1000El25UpdateVelocityAndPositionSG_JPSE_EEEvT0_iT1_T2_DpNS2_10kernel_argIT3_EE,"ax",@progbits
	.align	128
        .global         _ZN3cub18CUB_300001_SM_10006detail9transform16transform_kernelINS2_10policy_hubILb1EN4cuda3std3__45tupleIJN6thrust24THRUST_300001_SM_1000_NS6detail15normal_iteratorINSA_10device_ptrI8ParticleEEEEEEEE10policy1000El25UpdateVelocityAndPositionSG_JPSE_EEEvT0_iT1_T2_DpNS2_10kernel_argIT3_EE
        .type           _ZN3cub18CUB_300001_SM_10006detail9transform16transform_kernelINS2_10policy_hubILb1EN4cuda3std3__45tupleIJN6thrust24THRUST_300001_SM_1000_NS6detail15normal_iteratorINSA_10device_ptrI8ParticleEEEEEEEE10policy1000El25UpdateVelocityAndPositionSG_JPSE_EEEvT0_iT1_T2_DpNS2_10kernel_argIT3_EE,@function
        .size           _ZN3cub18CUB_300001_SM_10006detail9transform16transform_kernelINS2_10policy_hubILb1EN4cuda3std3__45tupleIJN6thrust24THRUST_300001_SM_1000_NS6detail15normal_iteratorINSA_10device_ptrI8ParticleEEEEEEEE10policy1000El25UpdateVelocityAndPositionSG_JPSE_EEEvT0_iT1_T2_DpNS2_10kernel_argIT3_EE,(.L_x_776 - _ZN3cub18CUB_300001_SM_10006detail9transform16transform_kernelINS2_10policy_hubILb1EN4cuda3std3__45tupleIJN6thrust24THRUST_300001_SM_1000_NS6detail15normal_iteratorINSA_10device_ptrI8ParticleEEEEEEEE10policy1000El25UpdateVelocityAndPositionSG_JPSE_EEEvT0_iT1_T2_DpNS2_10kernel_argIT3_EE)
        .other          _ZN3cub18CUB_300001_SM_10006detail9transform16transform_kernelINS2_10policy_hubILb1EN4cuda3std3__45tupleIJN6thrust24THRUST_300001_SM_1000_NS6detail15normal_iteratorINSA_10device_ptrI8ParticleEEEEEEEE10policy1000El25UpdateVelocityAndPositionSG_JPSE_EEEvT0_iT1_T2_DpNS2_10kernel_argIT3_EE,@"STO_CUDA_ENTRY STV_DEFAULT"
_ZN3cub18CUB_300001_SM_10006detail9transform16transform_kernelINS2_10policy_hubILb1EN4cuda3std3__45tupleIJN6thrust24THRUST_300001_SM_1000_NS6detail15normal_iteratorINSA_10device_ptrI8ParticleEEEEEEEE10policy1000El25UpdateVelocityAndPositionSG_JPSE_EEEvT0_iT1_T2_DpNS2_10kernel_argIT3_EE:
.text._ZN3cub18CUB_300001_SM_10006detail9transform16transform_kernelINS2_10policy_hubILb1EN4cuda3std3__45tupleIJN6thrust24THRUST_300001_SM_1000_NS6detail15normal_iteratorINSA_10device_ptrI8ParticleEEEEEEEE10policy1000El25UpdateVelocityAndPositionSG_JPSE_EEEvT0_iT1_T2_DpNS2_10kernel_argIT3_EE:
[----:B------:R-:W-:Y:S01]  /*0000*/  LDC R1, c[0x0][0x37c] ;  /* 0x0000df00ff017b82 */ /* 0x000fe20000000800 */
[----:B------:R-:W0:Y:S07]  /*0010*/  LDCU UR17, c[0x0][0x388] ;  /* 0x00007100ff1177ac */ /* 0x000e2e0008000800 */
[----:B------:R-:W1:Y:S01]  /*0020*/  S2UR UR4, SR_CTAID.X ;  /* 0x00000000000479c3 */ /* 0x000e620000002500 */
[----:B------:R-:W2:Y:S01]  /*0030*/  S2R R0, SR_TID.X ;  /* 0x0000000000007919 */ /* 0x000ea20000002100 */
[----:B------:R-:W-:Y:S01]  /*0040*/  BSSY.RECONVERGENT B0, `(.L_x_0) ;  /* 0x000001e000007945 */ /* 0x000fe20003800200 */
[----:B------:R-:W3:Y:S01]  /*0050*/  LDCU.64 UR6, c[0x0][0x380] ;  /* 0x00007000ff0677ac */ /* 0x000ee20008000a00 */
[----:B0-----:R-:W-:-:S04]  /*0060*/  USHF.L.U32 UR13, UR17, 0x7, URZ ;  /* 0x00000007110d7899 */ /* 0x001fc800080006ff */
[----:B------:R-:W-:Y:S02]  /*0070*/  USHF.R.S32.HI UR8, URZ, 0x1f, UR13 ;  /* 0x0000001fff087899 */ /* 0x000fe4000801140d */
[----:B-1----:R-:W-:Y:S02]  /*0080*/  UIMAD.WIDE.U32 UR20, UR13, UR4, URZ ;  /* 0x000000040d1472a5 */ /* 0x002fe4000f8e00ff */
[----:B------:R-:W-:Y:S02]  /*0090*/  UIMAD UR12, UR8, UR4, URZ ;  /* 0x00000004080c72a4 */ /* 0x000fe4000f8e02ff */
[----:B---3--:R-:W-:Y:S02]  /*00a0*/  UIADD3 UR4, UP1, UPT, -UR20, UR6, URZ ;  /* 0x0000000614047290 */ /* 0x008fe4000ff3e1ff */
[----:B------:R-:W-:Y:S02]  /*00b0*/  UIADD3 UR12, UPT, UPT, UR21, UR12, URZ ;  /* 0x0000000c150c7290 */ /* 0x000fe4000fffe0ff */
[----:B------:R-:W-:Y:S01]  /*00c0*/  UISETP.LT.U32.AND UP0, UPT, UR4, UR13, UPT ;  /* 0x0000000d0400728c */ /* 0x000fe2000bf01070 */
[----:B--2---:R-:W-:Y:S01]  /*00d0*/  SHF.L.U32 R4, R0, 0x7, RZ ;  /* 0x0000000700047819 */ /* 0x004fe200000006ff */
[----:B------:R-:W-:-:S04]  /*00e0*/  UIADD3.X UR5, UPT, UPT, ~UR12, UR7, URZ, UP1, !UPT ;  /* 0x000000070c057290 */ /* 0x000fc80008ffe5ff */
[----:B------:R-:W-:-:S04]  /*00f0*/  UISETP.LT.AND.EX UP0, UPT, UR5, UR8, UPT, UP0 ;  /* 0x000000080500728c */ /* 0x000fc8000bf01300 */
[----:B------:R-:W-:-:S04]  /*0100*/  USEL UR4, UR4, UR13, UP0 ;  /* 0x0000000d04047287 */ /* 0x000fc80008000000 */
[----:B------:R-:W-:-:S06]  /*0110*/  UIMAD UR8, UR4, 0x38, URZ ;  /* 0x00000038040878a4 */ /* 0x000fcc000f8e02ff */
[----:B------:R-:W-:-:S13]  /*0120*/  ISETP.GE.AND P0, PT, R4, UR8, PT ;  /* 0x0000000804007c0c */ /* 0x000fda000bf06270 */
[----:B------:R-:W-:Y:S05]  /*0130*/  @P0 BRA `(.L_x_1) ;  /* 0x0000000000380947 */ /* 0x000fea0003800000 */
[----:B------:R-:W0:Y:S01]  /*0140*/  LDCU.64 UR6, c[0x0][0x3b8] ;  /* 0x00007700ff0677ac */ /* 0x000e220008000a00 */
[----:B------:R-:W-:Y:S02]  /*0150*/  UIMAD UR5, UR12, 0x38, URZ ;  /* 0x000000380c0578a4 */ /* 0x000fe4000f8e02ff */
[----:B0-----:R-:W-:-:S04]  /*0160*/  UIMAD.WIDE.U32 UR6, UR20, 0x38, UR6 ;  /* 0x00000038140678a5 */ /* 0x001fc8000f8e0006 */
[----:B------:R-:W-:Y:S02]  /*0170*/  UIADD3 UR5, UPT, UPT, UR7, UR5, URZ ;  /* 0x0000000507057290 */ /* 0x000fe4000fffe0ff */
[----:B------:R-:W-:Y:S01]  /*0180*/  MOV R3, UR7 ;  /* 0x0000000700037c02 */ /* 0x000fe20008000f00 */
[----:B------:R-:W-:-:S03]  /*0190*/  IMAD.U32 R2, RZ, RZ, UR6 ;  /* 0x00000006ff027e24 */ /* 0x000fc6000f8e00ff */
[----:B------:R-:W-:Y:S02]  /*01a0*/  IMAD.U32 R3, RZ, RZ, UR5 ;  /* 0x00000005ff037e24 */ /* 0x000fe4000f8e00ff */
[----:B------:R-:W-:-:S07]  /*01b0*/  IMAD.WIDE.U32 R2, R0, 0x80, R2 ;  /* 0x0000008000027825 */ /* 0x000fce00078e0002 */
.L_x_2:
[----:B------:R-:W-:Y:S01]  /*01c0*/  IADD3 R4, PT, PT, R4, 0x4000, RZ ;  /* 0x0000400004047810 */ /* 0x000fe20007ffe0ff */
[----:B------:R0:W-:Y:S03]  /*01d0*/  CCTL.E.PF2 [R2] ;  /* 0x000000000200798f */ /* 0x0001e60000800100 */
[----:B------:R-:W-:Y:S02]  /*01e0*/  ISETP.GE.AND P0, PT, R4, UR8, PT ;  /* 0x0000000804007c0c */ /* 0x000fe4000bf06270 */
[----:B0-----:R-:W-:-:S05]  /*01f0*/  IADD3 R2, P1, PT, R2, 0x4000, RZ ;  /* 0x0000400002027810 */ /* 0x001fca0007f3e0ff */
[----:B------:R-:W-:-:S06]  /*0200*/  IMAD.X R3, RZ, RZ, R3, P1 ;  /* 0x000000ffff037224 */ /* 0x000fcc00008e0603 */
[----:B------:R-:W-:Y:S05]  /*0210*/  @!P0 BRA `(.L_x_2) ;  /* 0xfffffffc00e88947 */ /* 0x000fea000383ffff */
.L_x_1:
[----:B------:R-:W-:Y:S05]  /*0220*/  BSYNC.RECONVERGENT B0 ;  /* 0x0000000000007941 */ /* 0x000fea0003800200 */
.L_x_0:
[----:B------:R-:W0:Y:S01]  /*0230*/  LDCU.128 UR8, c[0x0][0x3b0] ;  /* 0x00007600ff0877ac */ /* 0x000e220008000c00 */
[----:B------:R-:W-:Y:S02]  /*0240*/  UISETP.NE.AND UP0, UPT, UR13, UR4, UPT ;  /* 0x000000040d00728c */ /* 0x000fe4000bf05270 */
[----:B------:R-:W-:Y:S01]  /*0250*/  UIMAD UR16, UR12, 0x38, URZ ;  /* 0x000000380c1078a4 */ /* 0x000fe2000f8e02ff */
[----:B------:R-:W1:Y:S01]  /*0260*/  LDCU.64 UR18, c[0x0][0x358] ;  /* 0x00006b00ff1277ac */ /* 0x000e620008000a00 */
[----:B0-----:R-:W-:Y:S02]  /*0270*/  UIMAD.WIDE.U32 UR10, UR20, 0x38, UR10 ;  /* 0x00000038140a78a5 */ /* 0x001fe4000f8e000a */
[----:B------:R-:W-:Y:S02]  /*0280*/  UIMAD.WIDE.U32 UR6, UR20, 0x38, UR8 ;  /* 0x00000038140678a5 */ /* 0x000fe4000f8e0008 */
[----:B------:R-:W-:Y:S02]  /*0290*/  UIADD3 UR5, UPT, UPT, UR11, UR16, URZ ;  /* 0x000000100b057290 */ /* 0x000fe4000fffe0ff */
[----:B------:R-:W-:Y:S01]  /*02a0*/  IMAD.U32 R9, RZ, RZ, UR11 ;  /* 0x0000000bff097e24 */ /* 0x000fe2000f8e00ff */
[----:B------:R-:W-:Y:S01]  /*02b0*/  MOV R8, UR10 ;  /* 0x0000000a00087c02 */ /* 0x000fe20008000f00 */
[----:B------:R-:W-:-:S02]  /*02c0*/  UIADD3 UR7, UPT, UPT, UR16, UR7, URZ ;  /* 0x0000000710077290 */ /* 0x000fc4000fffe0ff */
[----:B------:R-:W-:Y:S01]  /*02d0*/  MOV R9, UR5 ;  /* 0x0000000500097c02 */ /* 0x000fe20008000f00 */
[----:B-1----:R-:W-:Y:S09]  /*02e0*/  BRA.U !UP0, `(.L_x_3) ;  /* 0x0000001908bc7547 */ /* 0x002ff2000b800000 */
[----:B------:R-:W-:-:S06]  /*02f0*/  UISETP.GE.AND UP0, UPT, UR17, 0x1, UPT ;  /* 0x000000011100788c */ /* 0x000fcc000bf06270 */
[----:B------:R-:W-:-:S13]  /*0300*/  PLOP3.LUT P0, PT, PT, PT, UP0, 0x80, 0x8 ;  /* 0x000000000008781c */ /* 0x000fda0003f0f008 */
[----:B------:R-:W-:Y:S05]  /*0310*/  @!P0 EXIT ;  /* 0x000000000000894d */ /* 0x000fea0003800000 */
[----:B------:R-:W0:Y:S01]  /*0320*/  LDCU.128 UR8, c[0x0][0x390] ;  /* 0x00007200ff0877ac */ /* 0x000e220008000c00 */
[----:B------:R-:W-:Y:S02]  /*0330*/  HFMA2 R5, -RZ, RZ, 1.9912109375, -112.625 ;  /* 0x3ff7d70aff057431 */ /* 0x000fe400000001ff */
[----:B------:R-:W-:Y:S01]  /*0340*/  IMAD.MOV.U32 R4, RZ, RZ, 0x3d70a3d7 ;  /* 0x3d70a3d7ff047424 */ /* 0x000fe200078e00ff */
[----:B------:R-:W-:Y:S01]  /*0350*/  UISETP.GE.U32.AND UP0, UPT, UR17, 0x4, UPT ;  /* 0x000000041100788c */ /* 0x000fe2000bf06070 */
[----:B------:R-:W-:Y:S01]  /*0360*/  IMAD.MOV.U32 R3, RZ, RZ, RZ ;  /* 0x000000ffff037224 */ /* 0x000fe200078e00ff */
[----:B------:R-:W-:-:S03]  /*0370*/  ULOP3.LUT UR5, UR17, 0x3, URZ, 0xc0, !UPT ;  /* 0x0000000311057892 */ /* 0x000fc6000f8ec0ff */
[C---:B0-----:R-:W-:Y:S02]  /*0380*/  DMUL R6, R4.reuse, UR8 ;  /* 0x0000000804067c28 */ /* 0x041fe40008000000 */
[----:B------:R-:W-:Y:S02]  /*0390*/  DMUL R4, R4, UR10 ;  /* 0x0000000a04047c28 */ /* 0x000fe40008000000 */
[----:B------:R-:W-:Y:S09]  /*03a0*/  BRA.U !UP0, `(.L_x_4) ;  /* 0x0000001108b07547 */ /* 0x000ff2000b800000 */
[----:B------:R-:W-:Y:S01]  /*03b0*/  ISETP.GE.AND P0, PT, R0, UR4, PT ;  /* 0x0000000400007c0c */ /* 0x000fe2000bf06270 */
[----:B------:R-:W-:Y:S01]  /*03c0*/  ULOP3.LUT UR8, UR17, 0x7ffffffc, URZ, 0xc0, !UPT ;  /* 0x7ffffffc11087892 */ /* 0x000fe2000f8ec0ff */
[----:B------:R-:W-:Y:S05]  /*03d0*/  BSSY.RECONVERGENT B0, `(.L_x_5) ;  /* 0x0000023000007945 */ /* 0x000fea0003800200 */
[----:B------:R-:W-:-:S06]  /*03e0*/  MOV R3, UR8 ;  /* 0x0000000800037c02 */ /* 0x000fcc0008000f00 */
[----:B------:R-:W-:Y:S05]  /*03f0*/  @P0 BRA `(.L_x_6) ;  /* 0x0000000000800947 */ /* 0x000fea0003800000 */
[----:B------:R-:W-:Y:S01]  /*0400*/  IMAD.WIDE R28, R0, 0x38, R8 ;  /* 0x00000038001c7825 */ /* 0x000fe200078e0208 */
[----:B------:R-:W0:Y:S04]  /*0410*/  LDCU.128 UR12, c[0x0][0x3a0] ;  /* 0x00007400ff0c77ac */ /* 0x000e280008000c00 */
[----:B------:R-:W2:Y:S04]  /*0420*/  LDG.E.64 R12, desc[UR18][R28.64] ;  /* 0x000000121c0c7981 */ /* 0x000ea8000c1e1b00 */
[----:B------:R-:W2:Y:S04]  /*0430*/  LDG.E.64 R10, desc[UR18][R28.64+0x20] ;  /* 0x000020121c0a7981 */ /* 0x000ea8000c1e1b00 */
[----:B------:R-:W3:Y:S04]  /*0440*/  LDG.E.64 R14, desc[UR18][R28.64+0x8] ;  /* 0x000008121c0e7981 */ /* 0x000ee8000c1e1b00 */
[----:B------:R-:W3:Y:S04]  /*0450*/  LDG.E.64 R16, desc[UR18][R28.64+0x28] ;  /* 0x000028121c107981 */ /* 0x000ee8000c1e1b00 */
[----:B------:R-:W4:Y:S04]  /*0460*/  LDG.E.64 R24, desc[UR18][R28.64+0x10] ;  /* 0x000010121c187981 */ /* 0x000f28000c1e1b00 */
[----:B------:R-:W5:Y:S04]  /*0470*/  LDG.E.64 R20, desc[UR18][R28.64+0x18] ;  /* 0x000018121c147981 */ /* 0x000f68000c1e1b00 */
[----:B------:R-:W5:Y:S01]  /*0480*/  LDG.E.64 R18, desc[UR18][R28.64+0x30] ;  /* 0x000030121c127981 */ /* 0x000f62000c1e1b00 */
[----:B------:R-:W-:Y:S01]  /*0490*/  UMOV UR8, 0xced91687 ;  /* 0xced9168700087882 */ /* 0x000fe20000000000 */
[----:B------:R-:W-:Y:S01]  /*04a0*/  UMOV UR9, 0x3fe753f7 ;  /* 0x3fe753f700097882 */ /* 0x000fe20000000000 */
[----:B--2---:R-:W-:-:S02]  /*04b0*/  DADD R26, -R12, R10 ;  /* 0x000000000c1a7229 */ /* 0x004fc4000000010a */
[----:B---3--:R-:W-:-:S06]  /*04c0*/  DADD R22, -R14, R16 ;  /* 0x000000000e167229 */ /* 0x008fcc0000000110 */
[C---:B------:R-:W-:Y:S02]  /*04d0*/  DMUL R26, R6.reuse, R26 ;  /* 0x0000001a061a7228 */ /* 0x040fe40000000000 */
[----:B------:R-:W-:-:S06]  /*04e0*/  DMUL R22, R6, R22 ;  /* 0x0000001606167228 */ /* 0x000fcc0000000000 */
[----:B----4-:R-:W-:Y:S02]  /*04f0*/  DFMA R24, R24, UR8, R26 ;  /* 0x0000000818187c2b */ /* 0x010fe4000800001a */
[----:B0-----:R-:W-:Y:S02]  /*0500*/  DADD R26, -R12, UR12 ;  /* 0x0000000c0c1a7e29 */ /* 0x001fe40008000100 */
[----:B-----5:R-:W-:Y:S02]  /*0510*/  DFMA R20, R20, UR8, R22 ;  /* 0x0000000814147c2b */ /* 0x020fe40008000016 */
[----:B------:R-:W-:-:S04]  /*0520*/  DADD R22, -R14, UR14 ;  /* 0x0000000e0e167e29 */ /* 0x000fc80008000100 */
[----:B------:R-:W-:Y:S01]  /*0530*/  DFMA R24, R4, R26, R24 ;  /* 0x0000001a0418722b */ /* 0x000fe20000000018 */
[----:B------:R-:W-:-:S03]  /*0540*/  IMAD.MOV.U32 R27, RZ, RZ, 0x38 ;  /* 0x00000038ff1b7424 */ /* 0x000fc600078e00ff */
[----:B------:R-:W-:-:S04]  /*0550*/  DFMA R22, R4, R22, R20 ;  /* 0x000000160416722b */ /* 0x000fc80000000014 */
[----:B------:R-:W-:Y:S01]  /*0560*/  DADD R12, R12, R24 ;  /* 0x000000000c0c7229 */ /* 0x000fe20000000018 */
[----:B------:R-:W-:-:S03]  /*0570*/  IMAD.WIDE R20, R0, R27, UR6 ;  /* 0x0000000600147e25 */ /* 0x000fc6000f8e021b */
[----:B------:R-:W-:Y:S02]  /*0580*/  DADD R14, R14, R22 ;  /* 0x000000000e0e7229 */ /* 0x000fe40000000016 */
[----:B------:R0:W-:Y:S04]  /*0590*/  STG.E.64 desc[UR18][R20.64+0x20], R10 ;  /* 0x0000200a14007986 */ /* 0x0001e8000c101b12 */
[----:B------:R0:W-:Y:S04]  /*05a0*/  STG.E.64 desc[UR18][R20.64+0x28], R16 ;  /* 0x0000281014007986 */ /* 0x0001e8000c101b12 */
[----:B------:R0:W-:Y:S04]  /*05b0*/  STG.E.64 desc[UR18][R20.64+0x30], R18 ;  /* 0x0000301214007986 */ /* 0x0001e8000c101b12 */
[----:B------:R0:W-:Y:S04]  /*05c0*/  STG.E.64 desc[UR18][R20.64+0x10], R24 ;  /* 0x0000101814007986 */ /* 0x0001e8000c101b12 */
[----:B------:R0:W-:Y:S04]  /*05d0*/  STG.E.64 desc[UR18][R20.64+0x18], R22 ;  /* 0x0000181614007986 */ /* 0x0001e8000c101b12 */
[----:B------:R0:W-:Y:S04]  /*05e0*/  STG.E.64 desc[UR18][R20.64], R12 ;  /* 0x0000000c14007986 */ /* 0x0001e8000c101b12 */
[----:B------:R0:W-:Y:S02]  /*05f0*/  STG.E.64 desc[UR18][R20.64+0x8], R14 ;  /* 0x0000080e14007986 */ /* 0x0001e4000c101b12 */
.L_x_6:
[----:B------:R-:W-:Y:S05]  /*0600*/  BSYNC.RECONVERGENT B0 ;  /* 0x0000000000007941 */ /* 0x000fea0003800200 */
.L_x_5:
[----:B0-----:R-:W-:Y:S01]  /*0610*/  IADD3 R25, PT, PT, R0, 0x80, RZ ;  /* 0x0000008000197810 */ /* 0x001fe20007ffe0ff */
[----:B------:R-:W-:Y:S03]  /*0620*/  BSSY.RECONVERGENT B0, `(.L_x_7) ;  /* 0x0000023000007945 */ /* 0x000fe60003800200 */
[----:B------:R-:W-:-:S13]  /*0630*/  ISETP.GE.AND P0, PT, R25, UR4, PT ;  /* 0x0000000419007c0c */ /* 0x000fda000bf06270 */
[----:B------:R-:W-:Y:S05]  /*0640*/  @P0 BRA `(.L_x_8) ;  /* 0x0000000000800947 */ /* 0x000fea0003800000 */
[----:B------:R-:W-:Y:S01]  /*0650*/  IMAD.WIDE R26, R25, 0x38, R8 ;  /* 0x00000038191a7825 */ /* 0x000fe200078e0208 */
[----:B------:R-:W0:Y:S04]  /*0660*/  LDCU.128 UR12, c[0x0][0x3a0] ;  /* 0x00007400ff0c77ac */ /* 0x000e280008000c00 */
[----:B------:R-:W2:Y:S04]  /*0670*/  LDG.E.64 R12, desc[UR18][R26.64] ;  /* 0x000000121a0c7981 */ /* 0x000ea8000c1e1b00 */
[----:B------:R-:W2:Y:S04]  /*0680*/  LDG.E.64 R10, desc[UR18][R26.64+0x20] ;  /* 0x000020121a0a7981 */ /* 0x000ea8000c1e1b00 */
[----:B------:R-:W3:Y:S04]  /*0690*/  LDG.E.64 R20, desc[UR18][R26.64+0x10] ;  /* 0x000010121a147981 */ /* 0x000ee8000c1e1b00 */
[----:B------:R-:W0:Y:S04]  /*06a0*/  LDG.E.64 R14, desc[UR18][R26.64+0x8] ;  /* 0x000008121a0e7981 */ /* 0x000e28000c1e1b00 */
[----:B------:R-:W4:Y:S04]  /*06b0*/  LDG.E.64 R18, desc[UR18][R26.64+0x28] ;  /* 0x000028121a127981 */ /* 0x000f28000c1e1b00 */
[----:B------:R-:W5:Y:S04]  /*06c0*/  LDG.E.64 R22, desc[UR18][R26.64+0x18] ;  /* 0x000018121a167981 */ /* 0x000f68000c1e1b00 */
[----:B------:R0:W5:Y:S01]  /*06d0*/  LDG.E.64 R16, desc[UR18][R26.64+0x30] ;  /* 0x000030121a107981 */ /* 0x000162000c1e1b00 */
[----:B------:R-:W-:Y:S01]  /*06e0*/  UMOV UR8, 0xced91687 ;  /* 0xced9168700087882 */ /* 0x000fe20000000000 */
[----:B------:R-:W-:Y:S01]  /*06f0*/  UMOV UR9, 0x3fe753f7 ;  /* 0x3fe753f700097882 */ /* 0x000fe20000000000 */
[----:B------:R-:W-:-:S04]  /*0700*/  IMAD.MOV.U32 R24, RZ, RZ, 0x38 ;  /* 0x00000038ff187424 */ /* 0x000fc800078e00ff */
[----:B------:R-:W-:Y:S01]  /*0710*/  IMAD.WIDE R24, R25, R24, UR6 ;  /* 0x0000000619187e25 */ /* 0x000fe2000f8e0218 */
[----:B--2---:R-:W-:-:S04]  /*0720*/  DADD R28, -R12, R10 ;  /* 0x000000000c1c7229 */ /* 0x004fc8000000010a */
[----:B------:R1:W-:Y:S04]  /*0730*/  STG.E.64 desc[UR18][R24.64+0x20], R10 ;  /* 0x0000200a18007986 */ /* 0x0003e8000c101b12 */
[----:B------:R-:W-:Y:S02]  /*0740*/  DMUL R28, R6, R28 ;  /* 0x0000001c061c7228 */ /* 0x000fe40000000000 */
[----:B0-----:R-:W-:Y:S01]  /*0750*/  DADD R26, -R14, UR14 ;  /* 0x0000000e0e1a7e29 */ /* 0x001fe20008000100 */
[----:B----4-:R1:W-:Y:S05]  /*0760*/  STG.E.64 desc[UR18][R24.64+0x28], R18 ;  /* 0x0000281218007986 */ /* 0x0103ea000c101b12 */
[----:B---3--:R-:W-:-:S02]  /*0770*/  DFMA R20, R20, UR8, R28 ;  /* 0x0000000814147c2b */ /* 0x008fc4000800001c */
[----:B------:R-:W-:Y:S01]  /*0780*/  DADD R28, -R12, UR12 ;  /* 0x0000000c0c1c7e29 */ /* 0x000fe20008000100 */
[----:B-----5:R1:W-:Y:S07]  /*0790*/  STG.E.64 desc[UR18][R24.64+0x30], R16 ;  /* 0x0000301018007986 */ /* 0x0203ee000c101b12 */
[----:B------:R-:W-:Y:S02]  /*07a0*/  DFMA R20, R4, R28, R20 ;  /* 0x0000001c0414722b */ /* 0x000fe40000000014 */
[----:B------:R-:W-:-:S05]  /*07b0*/  DADD R28, -R14, R18 ;  /* 0x000000000e1c7229 */ /* 0x000fca0000000112 */
[----:B------:R1:W-:Y:S01]  /*07c0*/  STG.E.64 desc[UR18][R24.64+0x10], R20 ;  /* 0x0000101418007986 */ /* 0x0003e2000c101b12 */
[----:B------:R-:W-:Y:S02]  /*07d0*/  DADD R12, R12, R20 ;  /* 0x000000000c0c7229 */ /* 0x000fe40000000014 */
[----:B------:R-:W-:-:S05]  /*07e0*/  DMUL R28, R6, R28 ;  /* 0x0000001c061c7228 */ /* 0x000fca0000000000 */
[----:B------:R1:W-:Y:S03]  /*07f0*/  STG.E.64 desc[UR18][R24.64], R12 ;  /* 0x0000000c18007986 */ /* 0x0003e6000c101b12 */
[----:B------:R-:W-:-:S08]  /*0800*/  DFMA R22, R22, UR8, R28 ;  /* 0x0000000816167c2b */ /* 0x000fd0000800001c */
[----:B------:R-:W-:-:S07]  /*0810*/  DFMA R22, R4, R26, R22 ;  /* 0x0000001a0416722b */ /* 0x000fce0000000016 */
[----:B------:R1:W-:Y:S01]  /*0820*/  STG.E.64 desc[UR18][R24.64+0x18], R22 ;  /* 0x0000181618007986 */ /* 0x0003e2000c101b12 */
[----:B------:R-:W-:-:S07]  /*0830*/  DADD R14, R14, R22 ;  /* 0x000000000e0e7229 */ /* 0x000fce0000000016 */
[----:B------:R1:W-:Y:S04]  /*0840*/  STG.E.64 desc[UR18][R24.64+0x8], R14 ;  /* 0x0000080e18007986 */ /* 0x0003e8000c101b12 */
.L_x_8:
[----:B------:R-:W-:Y:S05]  /*0850*/  BSYNC.RECONVERGENT B0 ;  /* 0x0000000000007941 */ /* 0x000fea0003800200 */
.L_x_7:
[----:B-1----:R-:W-:Y:S01]  /*0860*/  IADD3 R25, PT, PT, R0, 0x100, RZ ;  /* 0x0000010000197810 */ /* 0x002fe20007ffe0ff */
        /* <DEDUP_REMOVED lines=35> */
.L_x_10:
[----:B------:R-:W-:Y:S05]  /*0aa0*/  BSYNC.RECONVERGENT B0 ;  /* 0x0000000000007941 */ /* 0x000fea0003800200 */
.L_x_9:
[----:B-1----:R-:W-:Y:S01]  /*0ab0*/  IADD3 R25, PT, PT, R0, 0x180, RZ ;  /* 0x0000018000197810 */ /* 0x002fe20007ffe0ff */
[----:B------:R-:W-:Y:S01]  /*0ac0*/  BSSY.RECONVERGENT B0, `(.L_x_11) ;  /* 0x0000024000007945 */ /* 0x000fe20003800200 */
[----:B------:R-:W-:Y:S02]  /*0ad0*/  ISETP.NE.AND P1, PT, R3, 0x4, PT ;  /* 0x000000040300780c */ /* 0x000fe40003f25270 */
        /* <DEDUP_REMOVED lines=34> */
.L_x_12:
[----:B------:R-:W-:Y:S05]  /*0d00*/  BSYNC.RECONVERGENT B0 ;  /* 0x0000000000007941 */ /* 0x000fea0003800200 */
.L_x_11:
[----:B------:R-:W-:Y:S05]  /*0d10*/  @!P1 BRA `(.L_x_4) ;  /* 0x0000000800549947 */ /* 0x000fea0003800000 */
[----:B------:R-:W-:Y:S01]  /*0d20*/  MOV R2, 0x4 ;  /* 0x0000000400027802 */ /* 0x000fe20000000f00 */
[----:B------:R-:W0:Y:S06]  /*0d30*/  LDCU.128 UR12, c[0x0][0x3a0] ;  /* 0x00007400ff0c77ac */ /* 0x000e2c0008000c00 */
.L_x_21:
[----:B------:R-:W-:Y:S01]  /*0d40*/  IMAD R27, R2, 0x80, R0 ;  /* 0x00000080021b7824 */ /* 0x000fe200078e0200 */
[----:B------:R-:W-:Y:S04]  /*0d50*/  BSSY.RECONVERGENT B0, `(.L_x_13) ;  /* 0x0000022000007945 */ /* 0x000fe80003800200 */
[----:B------:R-:W-:-:S13]  /*0d60*/  ISETP.GE.AND P0, PT, R27, UR4, PT ;  /* 0x000000041b007c0c */ /* 0x000fda000bf06270 */
[----:B0-----:R-:W-:Y:S05]  /*0d70*/  @P0 BRA `(.L_x_14) ;  /* 0x00000000007c0947 */ /* 0x001fea0003800000 */
[----:B-1----:R-:W-:-:S05]  /*0d80*/  IMAD.WIDE R20, R27, 0x38, R8 ;  /* 0x000000381b147825 */ /* 0x002fca00078e0208 */
[----:B------:R-:W0:Y:S04]  /*0d90*/  LDG.E.64 R10, desc[UR18][R20.64] ;  /* 0x00000012140a7981 */ /* 0x000e28000c1e1b00 */
[----:B------:R-:W2:Y:S04]  /*0da0*/  LDG.E.64 R28, desc[UR18][R20.64+0x20] ;  /* 0x00002012141c7981 */ /* 0x000ea8000c1e1b00 */
[----:B------:R-:W3:Y:S04]  /*0db0*/  LDG.E.64 R18, desc[UR18][R20.64+0x10] ;  /* 0x0000101214127981 */ /* 0x000ee8000c1e1b00 */
[----:B------:R-:W4:Y:S04]  /*0dc0*/  LDG.E.64 R12, desc[UR18][R20.64+0x8] ;  /* 0x00000812140c7981 */ /* 0x000f28000c1e1b00 */
[----:B------:R-:W4:Y:S04]  /*0dd0*/  LDG.E.64 R14, desc[UR18][R20.64+0x28] ;  /* 0x00002812140e7981 */ /* 0x000f28000c1e1b00 */
[----:B------:R-:W5:Y:S04]  /*0de0*/  LDG.E.64 R24, desc[UR18][R20.64+0x18] ;  /* 0x0000181214187981 */ /* 0x000f68000c1e1b00 */
[----:B------:R0:W5:Y:S01]  /*0df0*/  LDG.E.64 R16, desc[UR18][R20.64+0x30] ;  /* 0x0000301214107981 */ /* 0x000162000c1e1b00 */
[----:B------:R-:W-:Y:S01]  /*0e00*/  UMOV UR8, 0xced91687 ;  /* 0xced9168700087882 */ /* 0x000fe20000000000 */
[----:B------:R-:W-:Y:S01]  /*0e10*/  UMOV UR9, 0x3fe753f7 ;  /* 0x3fe753f700097882 */ /* 0x000fe20000000000 */
[----:B0-----:R-:W-:-:S02]  /*0e20*/  DADD R20, -R10, UR12 ;  /* 0x0000000c0a147e29 */ /* 0x001fc40008000100 */
[----:B--2---:R-:W-:-:S08]  /*0e30*/  DADD R22, -R10, R28 ;  /* 0x000000000a167229 */ /* 0x004fd0000000011c */
[----:B------:R-:W-:-:S08]  /*0e40*/  DMUL R22, R6, R22 ;  /* 0x0000001606167228 */ /* 0x000fd00000000000 */
[----:B---3--:R-:W-:Y:S01]  /*0e50*/  DFMA R22, R18, UR8, R22 ;  /* 0x0000000812167c2b */ /* 0x008fe20008000016 */
[----:B------:R-:W-:-:S05]  /*0e60*/  MOV R18, 0x38 ;  /* 0x0000003800127802 */ /* 0x000fca0000000f00 */
[----:B------:R-:W-:Y:S02]  /*0e70*/  IMAD.WIDE R18, R27, R18, UR6 ;  /* 0x000000061b127e25 */ /* 0x000fe4000f8e0212 */
[----:B------:R-:W-:Y:S02]  /*0e80*/  DFMA R20, R4, R20, R22 ;  /* 0x000000140414722b */ /* 0x000fe40000000016 */
[----:B----4-:R-:W-:Y:S01]  /*0e90*/  DADD R22, -R12, R14 ;  /* 0x000000000c167229 */ /* 0x010fe2000000010e */
[----:B------:R2:W-:Y:S05]  /*0ea0*/  STG.E.64 desc[UR18][R18.64+0x20], R28 ;  /* 0x0000201c12007986 */ /* 0x0005ea000c101b12 */
[----:B------:R-:W-:Y:S01]  /*0eb0*/  DADD R10, R10, R20 ;  /* 0x000000000a0a7229 */ /* 0x000fe20000000014 */
[----:B------:R2:W-:Y:S01]  /*0ec0*/  STG.E.64 desc[UR18][R18.64+0x28], R14 ;  /* 0x0000280e12007986 */ /* 0x0005e2000c101b12 */
[----:B------:R-:W-:-:S03]  /*0ed0*/  DMUL R22, R6, R22 ;  /* 0x0000001606167228 */ /* 0x000fc60000000000 */
[----:B-----5:R2:W-:Y:S04]  /*0ee0*/  STG.E.64 desc[UR18][R18.64+0x30], R16 ;  /* 0x0000301012007986 */ /* 0x0205e8000c101b12 */
[----:B------:R2:W-:Y:S01]  /*0ef0*/  STG.E.64 desc[UR18][R18.64+0x10], R20 ;  /* 0x0000101412007986 */ /* 0x0005e2000c101b12 */
[----:B------:R-:W-:Y:S02]  /*0f00*/  DFMA R22, R24, UR8, R22 ;  /* 0x0000000818167c2b */ /* 0x000fe40008000016 */
[----:B------:R-:W-:Y:S01]  /*0f10*/  DADD R24, -R12, UR14 ;  /* 0x0000000e0c187e29 */ /* 0x000fe20008000100 */
[----:B------:R2:W-:Y:S07]  /*0f20*/  STG.E.64 desc[UR18][R18.64], R10 ;  /* 0x0000000a12007986 */ /* 0x0005ee000c101b12 */
[----:B------:R-:W-:-:S07]  /*0f30*/  DFMA R22, R4, R24, R22 ;  /* 0x000000180416722b */ /* 0x000fce0000000016 */
[----:B------:R2:W-:Y:S01]  /*0f40*/  STG.E.64 desc[UR18][R18.64+0x18], R22 ;  /* 0x0000181612007986 */ /* 0x0005e2000c101b12 */
[----:B------:R-:W-:-:S07]  /*0f50*/  DADD R12, R12, R22 ;  /* 0x000000000c0c7229 */ /* 0x000fce0000000016 */
[----:B------:R2:W-:Y:S04]  /*0f60*/  STG.E.64 desc[UR18][R18.64+0x8], R12 ;  /* 0x0000080c12007986 */ /* 0x0005e8000c101b12 */
.L_x_14:
[----:B0-----:R-:W-:Y:S05]  /*0f70*/  BSYNC.RECONVERGENT B0 ;  /* 0x0000000000007941 */ /* 0x001fea0003800200 */
.L_x_13:
[----:B-12---:R-:W-:Y:S01]  /*0f80*/  VIADD R19, R27, 0x80 ;  /* 0x000000801b137836 */ /* 0x006fe20000000000 */
[----:B------:R-:W-:Y:S01]  /*0f90*/  BSSY.RECONVERGENT B0, `(.L_x_15) ;  /* 0x0000023000007945 */ /* 0x000fe20003800200 */
[----:B------:R-:W-:-:S03]  /*0fa0*/  IADD3 R2, PT, PT, R2, 0x4, RZ ;  /* 0x0000000402027810 */ /* 0x000fc60007ffe0ff */
[----:B------:R-:W-:-:S13]  /*0fb0*/  ISETP.GE.AND P0, PT, R19, UR4, PT ;  /* 0x0000000413007c0c */ /* 0x000fda000bf06270 */
[----:B------:R-:W-:Y:S05]  /*0fc0*/  @P0 BRA `(.L_x_16) ;  /* 0x00000000007c0947 */ /* 0x000fea0003800000 */
[----:B------:R-:W-:-:S05]  /*0fd0*/  IMAD.WIDE R16, R19, 0x38, R8 ;  /* 0x0000003813107825 */ /* 0x000fca00078e0208 */
[----:B------:R-:W2:Y:S04]  /*0fe0*/  LDG.E.64 R24, desc[UR18][R16.64] ;  /* 0x0000001210187981 */ /* 0x000ea8000c1e1b00 */
[----:B------:R-:W2:Y:S04]  /*0ff0*/  LDG.E.64 R28, desc[UR18][R16.64+0x20] ;  /* 0x00002012101c7981 */ /* 0x000ea8000c1e1b00 */
[----:B------:R-:W3:Y:S04]  /*1000*/  LDG.E.64 R14, desc[UR18][R16.64+0x10] ;  /* 0x00001012100e7981 */ /* 0x000ee8000c1e1b00 */
[----:B------:R-:W4:Y:S04]  /*1010*/  LDG.E.64 R10, desc[UR18][R16.64+0x8] ;  /* 0x00000812100a7981 */ /* 0x000f28000c1e1b00 */
[----:B------:R-:W4:Y:S04]  /*1020*/  LDG.E.64 R12, desc[UR18][R16.64+0x28] ;  /* 0x00002812100c7981 */ /* 0x000f28000c1e1b00 */
[----:B------:R-:W5:Y:S01]  /*1030*/  LDG.E.64 R22, desc[UR18][R16.64+0x18] ;  /* 0x0000181210167981 */ /* 0x000f62000c1e1b00 */
[----:B------:R-:W-:Y:S01]  /*1040*/  UMOV UR8, 0xced91687 ;  /* 0xced9168700087882 */ /* 0x000fe20000000000 */
[----:B------:R-:W-:Y:S01]  /*1050*/  UMOV UR9, 0x3fe753f7 ;  /* 0x3fe753f700097882 */ /* 0x000fe20000000000 */
[----:B------:R-:W-:Y:S01]  /*1060*/  IMAD.MOV.U32 R18, RZ, RZ, 0x38 ;  /* 0x00000038ff127424 */ /* 0x000fe200078e00ff */
[----:B--2---:R-:W-:-:S08]  /*1070*/  DADD R20, -R24, R28 ;  /* 0x0000000018147229 */ /* 0x004fd0000000011c */
[----:B------:R-:W-:-:S08]  /*1080*/  DMUL R20, R6, R20 ;  /* 0x0000001406147228 */ /* 0x000fd00000000000 */
[----:B---3--:R-:W-:Y:S01]  /*1090*/  DFMA R20, R14, UR8, R20 ;  /* 0x000000080e147c2b */ /* 0x008fe20008000014 */
[----:B------:R0:W2:Y:S02]  /*10a0*/  LDG.E.64 R14, desc[UR18][R16.64+0x30] ;  /* 0x00003012100e7981 */ /* 0x0000a4000c1e1b00 */
[----:B0-----:R-:W-:Y:S01]  /*10b0*/  IMAD.WIDE R16, R19, R18, UR6 ;  /* 0x0000000613107e25 */ /* 0x001fe2000f8e0212 */
[----:B------:R-:W-:-:S08]  /*10c0*/  DADD R18, -R24, UR12 ;  /* 0x0000000c18127e29 */ /* 0x000fd00008000100 */
[----:B------:R-:W-:Y:S02]  /*10d0*/  DFMA R18, R4, R18, R20 ;  /* 0x000000120412722b */ /* 0x000fe40000000014 */
[----:B----4-:R-:W-:-:S08]  /*10e0*/  DADD R20, -R10, R12 ;  /* 0x000000000a147229 */ /* 0x010fd0000000010c */
[----:B------:R-:W-:-:S08]  /*10f0*/  DMUL R20, R6, R20 ;  /* 0x0000001406147228 */ /* 0x000fd00000000000 */
[----:B-----5:R-:W-:Y:S02]  /*1100*/  DFMA R20, R22, UR8, R20 ;  /* 0x0000000816147c2b */ /* 0x020fe40008000014 */
[----:B------:R-:W-:-:S08]  /*1110*/  DADD R22, -R10, UR14 ;  /* 0x0000000e0a167e29 */ /* 0x000fd00008000100 */
[----:B------:R-:W-:Y:S02]  /*1120*/  DFMA R20, R4, R22, R20 ;  /* 0x000000160414722b */ /* 0x000fe40000000014 */
[----:B------:R-:W-:-:S06]  /*1130*/  DADD R24, R24, R18 ;  /* 0x0000000018187229 */ /* 0x000fcc0000000012 */
[----:B------:R-:W-:Y:S01]  /*1140*/  DADD R10, R10, R20 ;  /* 0x000000000a0a7229 */ /* 0x000fe20000000014 */
[----:B------:R0:W-:Y:S04]  /*1150*/  STG.E.64 desc[UR18][R16.64+0x20], R28 ;  /* 0x0000201c10007986 */ /* 0x0001e8000c101b12 */
[----:B------:R0:W-:Y:S04]  /*1160*/  STG.E.64 desc[UR18][R16.64+0x28], R12 ;  /* 0x0000280c10007986 */ /* 0x0001e8000c101b12 */
[----:B------:R0:W-:Y:S04]  /*1170*/  STG.E.64 desc[UR18][R16.64+0x10], R18 ;  /* 0x0000101210007986 */ /* 0x0001e8000c101b12 */
[----:B------:R0:W-:Y:S04]  /*1180*/  STG.E.64 desc[UR18][R16.64+0x18], R20 ;  /* 0x0000181410007986 */ /* 0x0001e8000c101b12 */
[----:B------:R0:W-:Y:S04]  /*1190*/  STG.E.64 desc[UR18][R16.64], R24 ;  /* 0x0000001810007986 */ /* 0x0001e8000c101b12 */
[----:B------:R0:W-:Y:S04]  /*11a0*/  STG.E.64 desc[UR18][R16.64+0x8], R10 ;  /* 0x0000080a10007986 */ /* 0x0001e8000c101b12 */
[----:B--2---:R0:W-:Y:S02]  /*11b0*/  STG.E.64 desc[UR18][R16.64+0x30], R14 ;  /* 0x0000300e10007986 */ /* 0x0041e4000c101b12 */
.L_x_16:
[----:B------:R-:W-:Y:S05]  /*11c0*/  BSYNC.RECONVERGENT B0 ;  /* 0x0000000000007941 */ /* 0x000fea0003800200 */
.L_x_15:
[C---:B0-----:R-:W-:Y:S01]  /*11d0*/  IADD3 R21, PT, PT, R27.reuse, 0x100, RZ ;  /* 0x000001001b157810 */ /* 0x041fe20007ffe0ff */
[----:B------:R-:W-:Y:S01]  /*11e0*/  VIADD R27, R27, 0x180 ;  /* 0x000001801b1b7836 */ /* 0x000fe20000000000 */
[----:B------:R-:W-:Y:S01]  /*11f0*/  BSSY.RECONVERGENT B0, `(.L_x_17) ;  /* 0x0000024000007945 */ /* 0x000fe20003800200 */
[----:B------:R-:W-:Y:S02]  /*1200*/  ISETP.NE.AND P2, PT, R2, R3, PT ;  /* 0x000000030200720c */ /* 0x000fe40003f45270 */
[----:B------:R-:W-:Y:S02]  /*1210*/  ISETP.GE.AND P0, PT, R21, UR4, PT ;  /* 0x0000000415007c0c */ /* 0x000fe4000bf06270 */
[----:B------:R-:W-:-:S11]  /*1220*/  ISETP.GE.AND P1, PT, R27, UR4, PT ;  /* 0x000000041b007c0c */ /* 0x000fd6000bf26270 */
        /* <DEDUP_REMOVED lines=10> */
[----:B------:R-:W-:Y:S01]  /*12d0*/  MOV R20, 0x38 ;  /* 0x0000003800147802 */ /* 0x000fe20000000f00 */
        /* <DEDUP_REMOVED lines=21> */
.L_x_18:
[----:B------:R-:W-:Y:S05]  /*1430*/  BSYNC.RECONVERGENT B0 ;  /* 0x0000000000007941 */ /* 0x000fea0003800200 */
.L_x_17:
[----:B------:R-:W-:Y:S04]  /*1440*/  BSSY.RECONVERGENT B0, `(.L_x_19) ;  /* 0x0000021000007945 */ /* 0x000fe80003800200 */
[----:B------:R-:W-:Y:S05]  /*1450*/  @P1 BRA `(.L_x_20) ;  /* 0x00000000007c1947 */ /* 0x000fea0003800000 */
[----:B0-----:R-:W-:-:S05]  /*1460*/  IMAD.WIDE R28, R27, 0x38, R8 ;  /* 0x000000381b1c7825 */ /* 0x001fca00078e0208 */
[----:B------:R-:W2:Y:S04]  /*1470*/  LDG.E.64 R24, desc[UR18][R28.64] ;  /* 0x000000121c187981 */ /* 0x000ea8000c1e1b00 */
[----:B------:R-:W2:Y:S04]  /*1480*/  LDG.E.64 R10, desc[UR18][R28.64+0x20] ;  /* 0x000020121c0a7981 */ /* 0x000ea8000c1e1b00 */
[----:B------:R-:W3:Y:S04]  /*1490*/  LDG.E.64 R12, desc[UR18][R28.64+0x10] ;  /* 0x000010121c0c7981 */ /* 0x000ee8000c1e1b00 */
[----:B------:R-:W4:Y:S04]  /*14a0*/  LDG.E.64 R14, desc[UR18][R28.64+0x8] ;  /* 0x000008121c0e7981 */ /* 0x000f28000c1e1b00 */
[----:B------:R-:W5:Y:S04]  /*14b0*/  LDG.E.64 R16, desc[UR18][R28.64+0x28] ;  /* 0x000028121c107981 */ /* 0x000f68000c1e1b00 */
[----:B------:R-:W4:Y:S04]  /*14c0*/  LDG.E.64 R18, desc[UR18][R28.64+0x18] ;  /* 0x000018121c127981 */ /* 0x000f28000c1e1b00 */
[----:B------:R-:W4:Y:S01]  /*14d0*/  LDG.E.64 R20, desc[UR18][R28.64+0x30] ;  /* 0x000030121c147981 */ /* 0x000f22000c1e1b00 */
[----:B------:R-:W-:Y:S01]  /*14e0*/  UMOV UR8, 0xced91687 ;  /* 0xced9168700087882 */ /* 0x000fe20000000000 */
[----:B------:R-:W-:Y:S01]  /*14f0*/  UMOV UR9, 0x3fe753f7 ;  /* 0x3fe753f700097882 */ /* 0x000fe20000000000 */
[----:B--2---:R-:W-:-:S08]  /*1500*/  DADD R22, -R24, R10 ;  /* 0x0000000018167229 */ /* 0x004fd0000000010a */
[----:B------:R-:W-:-:S08]  /*1510*/  DMUL R22, R6, R22 ;  /* 0x0000001606167228 */ /* 0x000fd00000000000 */
[----:B---3--:R-:W-:Y:S01]  /*1520*/  DFMA R12, R12, UR8, R22 ;  /* 0x000000080c0c7c2b */ /* 0x008fe20008000016 */
[----:B------:R-:W-:-:S04]  /*1530*/  IMAD.MOV.U32 R22, RZ, RZ, 0x38 ;  /* 0x00000038ff167424 */ /* 0x000fc800078e00ff */
[----:B------:R-:W-:Y:S01]  /*1540*/  IMAD.WIDE R22, R27, R22, UR6 ;  /* 0x000000061b167e25 */ /* 0x000fe2000f8e0216 */
[----:B------:R-:W-:-:S04]  /*1550*/  DADD R26, -R24, UR12 ;  /* 0x0000000c181a7e29 */ /* 0x000fc80008000100 */
[----:B------:R1:W-:Y:S04]  /*1560*/  STG.E.64 desc[UR18][R22.64+0x20], R10 ;  /* 0x0000200a16007986 */ /* 0x0003e8000c101b12 */
[----:B------:R-:W-:Y:S01]  /*1570*/  DFMA R12, R4, R26, R12 ;  /* 0x0000001a040c722b */ /* 0x000fe2000000000c */
[----:B-----5:R1:W-:Y:S01]  /*1580*/  STG.E.64 desc[UR18][R22.64+0x28], R16 ;  /* 0x0000281016007986 */ /* 0x0203e2000c101b12 */
[----:B----4-:R-:W-:-:S03]  /*1590*/  DADD R26, -R14, R16 ;  /* 0x000000000e1a7229 */ /* 0x010fc60000000110 */
[----:B------:R1:W-:Y:S03]  /*15a0*/  STG.E.64 desc[UR18][R22.64+0x30], R20 ;  /* 0x0000301416007986 */ /* 0x0003e6000c101b12 */
[----:B------:R-:W-:Y:S01]  /*15b0*/  DADD R24, R24, R12 ;  /* 0x0000000018187229 */ /* 0x000fe2000000000c */
[----:B------:R1:W-:Y:S01]  /*15c0*/  STG.E.64 desc[UR18][R22.64+0x10], R12 ;  /* 0x0000100c16007986 */ /* 0x0003e2000c101b12 */
[----:B------:R-:W-:-:S05]  /*15d0*/  DMUL R26, R6, R26 ;  /* 0x0000001a061a7228 */ /* 0x000fca0000000000 */
[----:B------:R1:W-:Y:S03]  /*15e0*/  STG.E.64 desc[UR18][R22.64], R24 ;  /* 0x0000001816007986 */ /* 0x0003e6000c101b12 */
[----:B------:R-:W-:Y:S02]  /*15f0*/  DFMA R18, R18, UR8, R26 ;  /* 0x0000000812127c2b */ /* 0x000fe4000800001a */
[----:B------:R-:W-:-:S08]  /*1600*/  DADD R26, -R14, UR14 ;  /* 0x0000000e0e1a7e29 */ /* 0x000fd00008000100 */
[----:B------:R-:W-:-:S07]  /*1610*/  DFMA R18, R4, R26, R18 ;  /* 0x0000001a0412722b */ /* 0x000fce0000000012 */
[----:B------:R1:W-:Y:S01]  /*1620*/  STG.E.64 desc[UR18][R22.64+0x18], R18 ;  /* 0x0000181216007986 */ /* 0x0003e2000c101b12 */
[----:B------:R-:W-:-:S07]  /*1630*/  DADD R14, R14, R18 ;  /* 0x000000000e0e7229 */ /* 0x000fce0000000012 */
[----:B------:R1:W-:Y:S04]  /*1640*/  STG.E.64 desc[UR18][R22.64+0x8], R14 ;  /* 0x0000080e16007986 */ /* 0x0003e8000c101b12 */
.L_x_20:
[----:B------:R-:W-:Y:S05]  /*1650*/  BSYNC.RECONVERGENT B0 ;  /* 0x0000000000007941 */ /* 0x000fea0003800200 */
.L_x_19:
[----:B------:R-:W-:Y:S05]  /*1660*/  @P2 BRA `(.L_x_21) ;  /* 0xfffffff400b42947 */ /* 0x000fea000383ffff */
.L_x_4:
[----:B------:R-:W-:-:S13]  /*1670*/  ISETP.NE.AND P0, PT, RZ, UR5, PT ;  /* 0x00000005ff007c0c */ /* 0x000fda000bf05270 */
[----:B------:R-:W-:Y:S05]  /*1680*/  @!P0 EXIT ;  /* 0x000000000000894d */ /* 0x000fea0003800000 */
[----:B------:R-:W-:-:S09]  /*1690*/  UISETP.NE.AND UP0, UPT, UR5, 0x1, UPT ;  /* 0x000000010500788c */ /* 0x000fd2000bf05270 */
[----:B------:R-:W-:Y:S05]  /*16a0*/  BRA.U !UP0, `(.L_x_22) ;  /* 0x00000005082c7547 */ /* 0x000fea000b800000 */
[----:B0-----:R-:W-:Y:S01]  /*16b0*/  LEA R29, R3, R0, 0x7 ;  /* 0x00000000031d7211 */ /* 0x001fe200078e38ff */
[----:B------:R-:W-:Y:S03]  /*16c0*/  BSSY.RECONVERGENT B0, `(.L_x_23) ;  /* 0x0000025000007945 */ /* 0x000fe60003800200 */
[C---:B------:R-:W-:Y:S01]  /*16d0*/  ISETP.GE.AND P0, PT, R29.reuse, UR4, PT ;  /* 0x000000041d007c0c */ /* 0x040fe2000bf06270 */
[----:B------:R-:W-:-:S05]  /*16e0*/  VIADD R27, R29, 0x80 ;  /* 0x000000801d1b7836 */ /* 0x000fca0000000000 */
[----:B------:R-:W-:-:S07]  /*16f0*/  ISETP.GE.AND P1, PT, R27, UR4, PT ;  /* 0x000000041b007c0c */ /* 0x000fce000bf26270 */
[----:B------:R-:W-:Y:S06]  /*1700*/  @P0 BRA `(.L_x_24) ;  /* 0x0000000000800947 */ /* 0x000fec0003800000 */
[----:B-1----:R-:W-:Y:S01]  /*1710*/  IMAD.WIDE R22, R29, 0x38, R8 ;  /* 0x000000381d167825 */ /* 0x002fe200078e0208 */
[----:B------:R-:W0:Y:S04]  /*1720*/  LDCU.128 UR12, c[0x0][0x3a0] ;  /* 0x00007400ff0c77ac */ /* 0x000e280008000c00 */
        /* <DEDUP_REMOVED lines=12> */
[----:B------:R-:W-:-:S05]  /*17f0*/  MOV R24, 0x38 ;  /* 0x0000003800187802 */ /* 0x000fca0000000f00 */
[----:B------:R-:W-:Y:S01]  /*1800*/  IMAD.WIDE R24, R29, R24, UR6 ;  /* 0x000000061d187e25 */ /* 0x000fe2000f8e0218 */
[----:B0-----:R-:W-:-:S04]  /*1810*/  DADD R28, -R10, UR12 ;  /* 0x0000000c0a1c7e29 */ /* 0x001fc80008000100 */
        /* <DEDUP_REMOVED lines=15> */
.L_x_24:
[----:B------:R-:W-:Y:S05]  /*1910*/  BSYNC.RECONVERGENT B0 ;  /* 0x0000000000007941 */ /* 0x000fea0003800200 */
.L_x_23:
[----:B------:R-:W-:Y:S04]  /*1920*/  BSSY.RECONVERGENT B0, `(.L_x_25) ;  /* 0x0000022000007945 */ /* 0x000fe80003800200 */
[----:B------:R-:W-:Y:S05]  /*1930*/  @P1 BRA `(.L_x_26) ;  /* 0x0000000000801947 */ /* 0x000fea0003800000 */
[----:B01----:R-:W-:Y:S01]  /*1940*/  IMAD.WIDE R24, R27, 0x38, R8 ;  /* 0x000000381b187825 */ /* 0x003fe200078e0208 */
        /* <DEDUP_REMOVED lines=10> */
[----:B--2---:R-:W-:-:S08]  /*19f0*/  DADD R28, -R12, R10 ;  /* 0x000000000c1c7229 */ /* 0x004fd0000000010a */
[----:B------:R-:W-:Y:S02]  /*1a00*/  DMUL R28, R6, R28 ;  /* 0x0000001c061c7228 */ /* 0x000fe40000000000 */
[----:B0-----:R-:W-:-:S06]  /*1a10*/  DADD R24, -R14, UR14 ;  /* 0x0000000e0e187e29 */ /* 0x001fcc0008000100 */
[----:B---3--:R-:W-:Y:S02]  /*1a20*/  DFMA R20, R20, UR8, R28 ;  /* 0x0000000814147c2b */ /* 0x008fe4000800001c */
[----:B------:R-:W-:-:S08]  /*1a30*/  DADD R28, -R12, UR12 ;  /* 0x0000000c0c1c7e29 */ /* 0x000fd00008000100 */
[----:B------:R-:W-:Y:S02]  /*1a40*/  DFMA R20, R4, R28, R20 ;  /* 0x0000001c0414722b */ /* 0x000fe40000000014 */
[----:B----4-:R-:W-:-:S06]  /*1a50*/  DADD R28, -R14, R18 ;  /* 0x000000000e1c7229 */ /* 0x010fcc0000000112 */
[----:B------:R-:W-:Y:S02]  /*1a60*/  DADD R12, R12, R20 ;  /* 0x000000000c0c7229 */ /* 0x000fe40000000014 */
[----:B------:R-:W-:-:S08]  /*1a70*/  DMUL R28, R6, R28 ;  /* 0x0000001c061c7228 */ /* 0x000fd00000000000 */
[----:B-----5:R-:W-:-:S08]  /*1a80*/  DFMA R22, R22, UR8, R28 ;  /* 0x0000000816167c2b */ /* 0x020fd0000800001c */
[----:B------:R-:W-:Y:S01]  /*1a90*/  DFMA R22, R4, R24, R22 ;  /* 0x000000180416722b */ /* 0x000fe20000000016 */
[----:B------:R-:W-:-:S04]  /*1aa0*/  IMAD.MOV.U32 R24, RZ, RZ, 0x38 ;  /* 0x00000038ff187424 */ /* 0x000fc800078e00ff */
        /* <DEDUP_REMOVED lines=9> */
.L_x_26:
[----:B------:R-:W-:Y:S05]  /*1b40*/  BSYNC.RECONVERGENT B0 ;  /* 0x0000000000007941 */ /* 0x000fea0003800200 */
.L_x_25:
[----:B------:R-:W-:-:S07]  /*1b50*/  IADD3 R3, PT, PT, R3, 0x2, RZ ;  /* 0x0000000203037810 */ /* 0x000fce0007ffe0ff */
.L_x_22:
[----:B------:R-:W3:Y:S02]  /*1b60*/  LDC R2, c[0x0][0x388] ;  /* 0x0000e200ff027b82 */ /* 0x000ee40000000800 */
[----:B---3--:R-:W-:-:S04]  /*1b70*/  LOP3.LUT R2, R2, 0x1, RZ, 0xc0, !PT ;  /* 0x0000000102027812 */ /* 0x008fc800078ec0ff */
[----:B------:R-:W-:-:S13]  /*1b80*/  ISETP.NE.U32.AND P0, PT, R2, 0x1, PT ;  /* 0x000000010200780c */ /* 0x000fda0003f05070 */
[----:B------:R-:W-:Y:S05]  /*1b90*/  @P0 EXIT ;  /* 0x000000000000094d */ /* 0x000fea0003800000 */
[----:B012---:R-:W-:-:S05]  /*1ba0*/  IMAD R15, R3, 0x80, R0 ;  /* 0x00000080030f7824 */ /* 0x007fca00078e0200 */
[----:B------:R-:W-:-:S13]  /*1bb0*/  ISETP.GE.AND P0, PT, R15, UR4, PT ;  /* 0x000000040f007c0c */ /* 0x000fda000bf06270 */
[----:B------:R-:W-:Y:S05]  /*1bc0*/  @P0 EXIT ;  /* 0x000000000000094d */ /* 0x000fea0003800000 */
        /* <DEDUP_REMOVED lines=11> */
[----:B------:R-:W-:Y:S01]  /*1c80*/  MOV R0, 0x38 ;  /* 0x0000003800007802 */ /* 0x000fe20000000f00 */
[----:B--2---:R-:W-:-:S02]  /*1c90*/  DADD R24, -R8, R2 ;  /* 0x0000000008187229 */ /* 0x004fc40000000102 */
[----:B---3--:R-:W-:-:S06]  /*1ca0*/  DADD R26, -R10, R12 ;  /* 0x000000000a1a7229 */ /* 0x008fcc000000010c */
[C---:B------:R-:W-:Y:S02]  /*1cb0*/  DMUL R24, R6.reuse, R24 ;  /* 0x0000001806187228 */ /* 0x040fe40000000000 */
[----:B------:R-:W-:-:S06]  /*1cc0*/  DMUL R26, R6, R26 ;  /* 0x0000001a061a7228 */ /* 0x000fcc0000000000 */
[----:B----4-:R-:W-:Y:S02]  /*1cd0*/  DFMA R6, R20, UR4, R24 ;  /* 0x0000000414067c2b */ /* 0x010fe40008000018 */
[----:B0-----:R-:W-:Y:S02]  /*1ce0*/  DADD R20, -R10, UR10 ;  /* 0x0000000a0a147e29 */ /* 0x001fe40008000100 */
[----:B-----5:R-:W-:Y:S02]  /*1cf0*/  DFMA R26, R18, UR4, R26 ;  /* 0x00000004121a7c2b */ /* 0x020fe4000800001a */
[----:B------:R-:W-:-:S06]  /*1d00*/  DADD R18, -R8, UR8 ;  /* 0x0000000808127e29 */ /* 0x000fcc0008000100 */
[C---:B------:R-:W-:Y:S02]  /*1d10*/  DFMA R20, R4.reuse, R20, R26 ;  /* 0x000000140414722b */ /* 0x040fe4000000001a */
[----:B------:R-:W-:Y:S01]  /*1d20*/  DFMA R6, R4, R18, R6 ;  /* 0x000000120406722b */ /* 0x000fe20000000006 */
[----:B------:R-:W-:-:S05]  /*1d30*/  IMAD.WIDE R4, R15, R0, UR6 ;  /* 0x000000060f047e25 */ /* 0x000fca000f8e0200 */
[----:B------:R-:W-:Y:S01]  /*1d40*/  DADD R10, R10, R20 ;  /* 0x000000000a0a7229 */ /* 0x000fe20000000014 */
[----:B------:R-:W-:Y:S01]  /*1d50*/  STG.E.64 desc[UR18][R4.64+0x20], R2 ;  /* 0x0000200204007986 */ /* 0x000fe2000c101b12 */
[----:B------:R-:W-:-:S03]  /*1d60*/  DADD R8, R8, R6 ;  /* 0x0000000008087229 */ /* 0x000fc60000000006 */
[----:B------:R-:W-:Y:S04]  /*1d70*/  STG.E.64 desc[UR18][R4.64+0x28], R12 ;  /* 0x0000280c04007986 */ /* 0x000fe8000c101b12 */
[----:B------:R-:W-:Y:S04]  /*1d80*/  STG.E.64 desc[UR18][R4.64+0x30], R16 ;  /* 0x0000301004007986 */ /* 0x000fe8000c101b12 */
[----:B------:R-:W-:Y:S04]  /*1d90*/  STG.E.64 desc[UR18][R4.64+0x10], R6 ;  /* 0x0000100604007986 */ /* 0x000fe8000c101b12 */
[----:B------:R-:W-:Y:S04]  /*1da0*/  STG.E.64 desc[UR18][R4.64+0x18], R20 ;  /* 0x0000181404007986 */ /* 0x000fe8000c101b12 */
[----:B------:R-:W-:Y:S04]  /*1db0*/  STG.E.64 desc[UR18][R4.64], R8 ;  /* 0x0000000804007986 */ /* 0x000fe8000c101b12 */
[----:B------:R-:W-:Y:S01]  /*1dc0*/  STG.E.64 desc[UR18][R4.64+0x8], R10 ;  /* 0x0000080a04007986 */ /* 0x000fe2000c101b12 */
[----:B------:R-:W-:Y:S05]  /*1dd0*/  EXIT ;  /* 0x000000000000794d */ /* 0x000fea0003800000 */
.L_x_3:
[----:B------:R-:W-:-:S06]  /*1de0*/  UISETP.GE.AND UP0, UPT, UR17, 0x1, UPT ;  /* 0x000000011100788c */ /* 0x000fcc000bf06270 */
[----:B------:R-:W-:-:S13]  /*1df0*/  PLOP3.LUT P0, PT, PT, PT, UP0, 0x80, 0x8 ;  /* 0x000000000008781c */ /* 0x000fda0003f0f008 */
[----:B------:R-:W-:Y:S05]  /*1e00*/  @!P0 EXIT ;  /* 0x000000000000894d */ /* 0x000fea0003800000 */
[----:B------:R-:W0:Y:S01]  /*1e10*/  LDCU.128 UR8, c[0x0][0x390] ;  /* 0x00007200ff0877ac */ /* 0x000e220008000c00 */
[----:B------:R-:W-:Y:S01]  /*1e20*/  MOV R4, 0x3d70a3d7 ;  /* 0x3d70a3d700047802 */ /* 0x000fe20000000f00 */
[----:B------:R-:W-:Y:S01]  /*1e30*/  IMAD.MOV.U32 R5, RZ, RZ, 0x3ff7d70a ;  /* 0x3ff7d70aff057424 */ /* 0x000fe200078e00ff */
[----:B------:R-:W-:Y:S01]  /*1e40*/  UISETP.GE.U32.AND UP0, UPT, UR17, 0x4, UPT ;  /* 0x000000041100788c */ /* 0x000fe2000bf06070 */
[----:B------:R-:W-:-:S04]  /*1e50*/  UMOV UR4, URZ ;  /* 0x000000ff00047c82 */ /* 0x000fc80008000000 */
[C---:B0-----:R-:W-:Y:S02]  /*1e60*/  DMUL R2, R4.reuse, UR8 ;  /* 0x0000000804027c28 */ /* 0x041fe40008000000 */
[----:B------:R-:W-:Y:S02]  /*1e70*/  DMUL R4, R4, UR10 ;  /* 0x0000000a04047c28 */ /* 0x000fe40008000000 */
[----:B------:R-:W-:Y:S09]  /*1e80*/  BRA.U !UP0, `(.L_x_27) ;  /* 0x0000000908007547 */ /* 0x000ff2000b800000 */
[----:B------:R-:W0:Y:S01]  /*1e90*/  LDCU.128 UR12, c[0x0][0x3b0] ;  /* 0x00007600ff0c77ac */ /* 0x000e220008000c00 */
[----:B------:R-:W-:Y:S01]  /*1ea0*/  UMOV UR4, 0x3800 ;  /* 0x0000380000047882 */ /* 0x000fe20000000000 */
[----:B------:R-:W-:Y:S01]  /*1eb0*/  UMOV UR5, 0x0 ;  /* 0x0000000000057882 */ /* 0x000fe20000000000 */
[----:B------:R-:W1:Y:S01]  /*1ec0*/  LDCU.128 UR24, c[0x0][0x3a0] ;  /* 0x00007400ff1877ac */ /* 0x000e620008000c00 */
[----:B------:R-:W-:-:S04]  /*1ed0*/  UIMAD.WIDE.U32 UR4, UR20, 0x38, UR4 ;  /* 0x00000038140478a5 */ /* 0x000fc8000f8e0004 */
[----:B------:R-:W-:Y:S02]  /*1ee0*/  UIADD3 UR5, UPT, UPT, UR16, UR5, URZ ;  /* 0x0000000510057290 */ /* 0x000fe4000fffe0ff */
[----:B0-----:R-:W-:Y:S02]  /*1ef0*/  UIADD3 UR9, UP0, UPT, UR4, UR14, URZ ;  /* 0x0000000e04097290 */ /* 0x001fe4000ff1e0ff */
[----:B------:R-:W-:Y:S02]  /*1f00*/  UIADD3 UR8, UP1, UPT, UR4, UR12, URZ ;  /* 0x0000000c04087290 */ /* 0x000fe4000ff3e0ff */
[----:B------:R-:W-:Y:S02]  /*1f10*/  ULOP3.LUT UR4, UR17, 0x7ffffffc, URZ, 0xc0, !UPT ;  /* 0x7ffffffc11047892 */ /* 0x000fe4000f8ec0ff */
[----:B------:R-:W-:Y:S02]  /*1f20*/  UIADD3.X UR10, UPT, UPT, UR5, UR15, URZ, UP0, !UPT ;  /* 0x0000000f050a7290 */ /* 0x000fe400087fe4ff */
[----:B------:R-:W-:-:S02]  /*1f30*/  UIADD3.X UR5, UPT, UPT, UR5, UR13, URZ, UP1, !UPT ;  /* 0x0000000d05057290 */ /* 0x000fc40008ffe4ff */
[----:B-1----:R-:W-:-:S12]  /*1f40*/  UIADD3 UR11, UPT, UPT, -UR4, URZ, URZ ;  /* 0x000000ff040b7290 */ /* 0x002fd8000fffe1ff */
.L_x_28:
[----:B------:R-:W-:Y:S02]  /*1f50*/  MOV R6, UR9 ;  /* 0x0000000900067c02 */ /* 0x000fe40008000f00 */
[----:B------:R-:W-:-:S03]  /*1f60*/  MOV R7, UR10 ;  /* 0x0000000a00077c02 */ /* 0x000fc60008000f00 */
[----:B------:R-:W-:-:S05]  /*1f70*/  IMAD.WIDE R6, R0, 0x38, R6 ;  /* 0x0000003800067825 */ /* 0x000fca00078e0206 */
[----:B0-----:R-:W2:Y:S04]  /*1f80*/  LDG.E.64 R16, desc[UR18][R6.64+-0x3800] ;  /* 0xffc8001206107981 */ /* 0x001ea8000c1e1b00 */
[----:B------:R-:W2:Y:S04]  /*1f90*/  LDG.E.64 R12, desc[UR18][R6.64+-0x37e0] ;  /* 0xffc82012060c7981 */ /* 0x000ea8000c1e1b00 */
[----:B------:R-:W3:Y:S04]  /*1fa0*/  LDG.E.64 R22, desc[UR18][R6.64+-0x37f0] ;  /* 0xffc8101206167981 */ /* 0x000ee8000c1e1b00 */
[----:B------:R-:W4:Y:S04]  /*1fb0*/  LDG.E.64 R14, desc[UR18][R6.64+-0x37f8] ;  /* 0xffc80812060e7981 */ /* 0x000f28000c1e1b00 */
[----:B------:R-:W4:Y:S04]  /*1fc0*/  LDG.E.64 R20, desc[UR18][R6.64+-0x37d8] ;  /* 0xffc8281206147981 */ /* 0x000f28000c1e1b00 */
[----:B------:R-:W5:Y:S04]  /*1fd0*/  LDG.E.64 R18, desc[UR18][R6.64+-0x37e8] ;  /* 0xffc8181206127981 */ /* 0x000f68000c1e1b00 */
[----:B------:R-:W5:Y:S01]  /*1fe0*/  LDG.E.64 R24, desc[UR18][R6.64+-0x37d0] ;  /* 0xffc8301206187981 */ /* 0x000f62000c1e1b00 */
[----:B------:R-:W-:Y:S01]  /*1ff0*/  UMOV UR12, 0xced91687 ;  /* 0xced91687000c7882 */ /* 0x000fe20000000000 */
[----:B------:R-:W-:Y:S01]  /*2000*/  UMOV UR13, 0x3fe753f7 ;  /* 0x3fe753f7000d7882 */ /* 0x000fe20000000000 */
[----:B------:R-:W-:Y:S01]  /*2010*/  MOV R11, UR5 ;  /* 0x00000005000b7c02 */ /* 0x000fe20008000f00 */
[----:B------:R-:W-:-:S04]  /*2020*/  IMAD.U32 R10, RZ, RZ, UR8 ;  /* 0x00000008ff0a7e24 */ /* 0x000fc8000f8e00ff */
[----:B------:R-:W-:Y:S01]  /*2030*/  IMAD.WIDE R10, R0, 0x38, R10 ;  /* 0x00000038000a7825 */ /* 0x000fe200078e020a */
[----:B--2---:R-:W-:-:S08]  /*2040*/  DADD R26, -R16, R12 ;  /* 0x00000000101a7229 */ /* 0x004fd0000000010c */
[----:B------:R-:W-:-:S08]  /*2050*/  DMUL R26, R2, R26 ;  /* 0x0000001a021a7228 */ /* 0x000fd00000000000 */
[----:B---3--:R-:W-:Y:S02]  /*2060*/  DFMA R22, R22, UR12, R26 ;  /* 0x0000000c16167c2b */ /* 0x008fe4000800001a */
        /* <DEDUP_REMOVED lines=9> */
[----:B------:R-:W-:Y:S04]  /*2100*/  STG.E.64 desc[UR18][R10.64+-0x37d0], R24 ;  /* 0xffc830180a007986 */ /* 0x000fe8000c101b12 */
[----:B------:R-:W-:Y:S04]  /*2110*/  STG.E.64 desc[UR18][R10.64+-0x37e0], R12 ;  /* 0xffc8200c0a007986 */ /* 0x000fe8000c101b12 */
[----:B------:R-:W-:Y:S04]  /*2120*/  STG.E.64 desc[UR18][R10.64+-0x37d8], R20 ;  /* 0xffc828140a007986 */ /* 0x000fe8000c101b12 */
[----:B------:R-:W-:Y:S04]  /*2130*/  STG.E.64 desc[UR18][R10.64+-0x37f0], R22 ;  /* 0xffc810160a007986 */ /* 0x000fe8000c101b12 */
[----:B------:R-:W-:Y:S04]  /*2140*/  STG.E.64 desc[UR18][R10.64+-0x37e8], R28 ;  /* 0xffc8181c0a007986 */ /* 0x000fe8000c101b12 */
[----:B------:R0:W-:Y:S04]  /*2150*/  STG.E.64 desc[UR18][R10.64+-0x3800], R16 ;  /* 0xffc800100a007986 */ /* 0x0001e8000c101b12 */
[----:B------:R1:W-:Y:S04]  /*2160*/  STG.E.64 desc[UR18][R10.64+-0x37f8], R14 ;  /* 0xffc8080e0a007986 */ /* 0x0003e8000c101b12 */
[----:B------:R-:W2:Y:S04]  /*2170*/  LDG.E.64 R18, desc[UR18][R6.64+-0x1c00] ;  /* 0xffe4001206127981 */ /* 0x000ea8000c1e1b00 */
[----:B------:R-:W3:Y:S04]  /*2180*/  LDG.E.64 R26, desc[UR18][R6.64+-0x1bf0] ;  /* 0xffe41012061a7981 */ /* 0x000ee8000c1e1b00 */
[----:B0-----:R-:W4:Y:S04]  /*2190*/  LDG.E.64 R16, desc[UR18][R6.64+-0x1bf8] ;  /* 0xffe4081206107981 */ /* 0x001f28000c1e1b00 */
[----:B-1----:R-:W2:Y:S04]  /*21a0*/  LDG.E.64 R14, desc[UR18][R6.64+-0x1be0] ;  /* 0xffe42012060e7981 */ /* 0x002ea8000c1e1b00 */
[----:B------:R-:W4:Y:S04]  /*21b0*/  LDG.E.64 R24, desc[UR18][R6.64+-0x1bd8] ;  /* 0xffe4281206187981 */ /* 0x000f28000c1e1b00 */
[----:B------:R-:W5:Y:S04]  /*21c0*/  LDG.E.64 R12, desc[UR18][R6.64+-0x1be8] ;  /* 0xffe41812060c7981 */ /* 0x000f68000c1e1b00 */
[----:B------:R-:W5:Y:S01]  /*21d0*/  LDG.E.64 R22, desc[UR18][R6.64+-0x1bd0] ;  /* 0xffe4301206167981 */ /* 0x000f62000c1e1b00 */
        /* <DEDUP_REMOVED lines=8> */
[----:B------:R-:W-:Y:S02]  /*2260*/  DADD R26, -R16, UR26 ;  /* 0x0000001a101a7e29 */ /* 0x000fe40008000100 */
[----:B------:R-:W-:-:S06]  /*2270*/  DADD R18, R18, R20 ;  /* 0x0000000012127229 */ /* 0x000fcc0000000014 */
[----:B------:R-:W-:Y:S01]  /*2280*/  DFMA R28, R4, R26, R12 ;  /* 0x0000001a041c722b */ /* 0x000fe2000000000c */
[----:B------:R-:W-:Y:S07]  /*2290*/  STG.E.64 desc[UR18][R10.64+-0x1bd0], R22 ;  /* 0xffe430160a007986 */ /* 0x000fee000c101b12 */
[----:B------:R-:W-:Y:S01]  /*22a0*/  DADD R16, R16, R28 ;  /* 0x0000000010107229 */ /* 0x000fe2000000001c */
        /* <DEDUP_REMOVED lines=8> */
[----:B0-----:R-:W2:Y:S04]  /*2330*/  LDG.E.64 R18, desc[UR18][R6.64] ;  /* 0x0000001206127981 */ /* 0x001ea8000c1e1b00 */
[----:B-1----:R-:W4:Y:S04]  /*2340*/  LDG.E.64 R16, desc[UR18][R6.64+0x8] ;  /* 0x0000081206107981 */ /* 0x002f28000c1e1b00 */
        /* <DEDUP_REMOVED lines=29> */
[----:B------:R-:W-:-:S04]  /*2520*/  UIADD3 UR11, UPT, UPT, UR11, 0x4, URZ ;  /* 0x000000040b0b7890 */ /* 0x000fc8000fffe0ff */
[----:B------:R-:W-:Y:S01]  /*2530*/  UISETP.NE.AND UP0, UPT, UR11, URZ, UPT ;  /* 0x000000ff0b00728c */ /* 0x000fe2000bf05270 */
[----:B------:R-:W-:Y:S01]  /*2540*/  IADD3 R0, PT, PT, R0, 0x200, RZ ;  /* 0x0000020000007810 */ /* 0x000fe20007ffe0ff */
        /* <DEDUP_REMOVED lines=18> */
[----:B------:R0:W-:Y:S01]  /*2670*/  STG.E.64 desc[UR18][R10.64+0x1c08], R16 ;  /* 0x001c08100a007986 */ /* 0x0001e2000c101b12 */
[----:B------:R-:W-:Y:S05]  /*2680*/  BRA.U UP0, `(.L_x_28) ;  /* 0xfffffff900307547 */ /* 0x000fea000b83ffff */
.L_x_27:
[----:B------:R-:W1:Y:S02]  /*2690*/  LDCU UR5, c[0x0][0x388] ;  /* 0x00007100ff0577ac */ /* 0x000e640008000800 */
[----:B-1----:R-:W-:-:S06]  /*26a0*/  ULOP3.LUT UR8, UR5, 0x3, URZ, 0xc0, !UPT ;  /* 0x0000000305087892 */ /* 0x002fcc000f8ec0ff */
[----:B------:R-:W-:-:S13]  /*26b0*/  ISETP.NE.AND P0, PT, RZ, UR8, PT ;  /* 0x00000008ff007c0c */ /* 0x000fda000bf05270 */
[----:B------:R-:W-:Y:S05]  /*26c0*/  @!P0 EXIT ;  /* 0x000000000000894d */ /* 0x000fea0003800000 */
[----:B------:R-:W1:Y:S01]  /*26d0*/  S2R R0, SR_TID.X ;  /* 0x0000000000007919 */ /* 0x000e620000002100 */
[----:B------:R-:W-:-:S09]  /*26e0*/  UISETP.NE.AND UP0, UPT, UR8, 0x1, UPT ;  /* 0x000000010800788c */ /* 0x000fd2000bf05270 */
[----:B------:R-:W-:Y:S05]  /*26f0*/  BRA.U !UP0, `(.L_x_29) ;  /* 0x0000000108f47547 */ /* 0x000fea000b800000 */
[----:B------:R-:W-:Y:S01]  /*2700*/  IMAD.U32 R7, RZ, RZ, UR4 ;  /* 0x00000004ff077e24 */ /* 0x000fe2000f8e00ff */
[----:B------:R-:W2:Y:S04]  /*2710*/  LDCU.128 UR12, c[0x0][0x3a0] ;  /* 0x00007400ff0c77ac */ /* 0x000ea80008000c00 */
[----:B-1----:R-:W-:-:S05]  /*2720*/  LEA R7, R7, R0, 0x7 ;  /* 0x0000000007077211 */ /* 0x002fca00078e38ff */
[----:B0-----:R-:W-:-:S05]  /*2730*/  IMAD.WIDE R10, R7, 0x38, R8 ;  /* 0x00000038070a7825 */ /* 0x001fca00078e0208 */
[----:B------:R-:W3:Y:S04]  /*2740*/  LDG.E.64 R16, desc[UR18][R10.64] ;  /* 0x000000120a107981 */ /* 0x000ee8000c1e1b00 */
[----:B------:R-:W3:Y:S04]  /*2750*/  LDG.E.64 R12, desc[UR18][R10.64+0x20] ;  /* 0x000020120a0c7981 */ /* 0x000ee8000c1e1b00 */
[----:B------:R-:W4:Y:S04]  /*2760*/  LDG.E.64 R22, desc[UR18][R10.64+0x10] ;  /* 0x000010120a167981 */ /* 0x000f28000c1e1b00 */
[----:B------:R-:W5:Y:S04]  /*2770*/  LDG.E.64 R14, desc[UR18][R10.64+0x8] ;  /* 0x000008120a0e7981 */ /* 0x000f68000c1e1b00 */
[----:B------:R-:W5:Y:S04]  /*2780*/  LDG.E.64 R20, desc[UR18][R10.64+0x28] ;  /* 0x000028120a147981 */ /* 0x000f68000c1e1b00 */
[----:B------:R-:W5:Y:S04]  /*2790*/  LDG.E.64 R24, desc[UR18][R10.64+0x30] ;  /* 0x000030120a187981 */ /* 0x000f68000c1e1b00 */
[----:B------:R-:W5:Y:S01]  /*27a0*/  LDG.E.64 R18, desc[UR18][R10.64+0x18] ;  /* 0x000018120a127981 */ /* 0x000f62000c1e1b00 */
[----:B------:R-:W-:Y:S01]  /*27b0*/  UMOV UR8, 0xced91687 ;  /* 0xced9168700087882 */ /* 0x000fe20000000000 */
[----:B------:R-:W-:Y:S01]  /*27c0*/  UMOV UR9, 0x3fe753f7 ;  /* 0x3fe753f700097882 */ /* 0x000fe20000000000 */
[----:B------:R-:W-:-:S05]  /*27d0*/  MOV R6, 0x38 ;  /* 0x0000003800067802 */ /* 0x000fca0000000f00 */
[----:B------:R-:W-:Y:S01]  /*27e0*/  IMAD.WIDE R6, R7, R6, UR6 ;  /* 0x0000000607067e25 */ /* 0x000fe2000f8e0206 */
[----:B---3--:R-:W-:-:S08]  /*27f0*/  DADD R26, -R16, R12 ;  /* 0x00000000101a7229 */ /* 0x008fd0000000010c */
[----:B------:R-:W-:-:S08]  /*2800*/  DMUL R26, R2, R26 ;  /* 0x0000001a021a7228 */ /* 0x000fd00000000000 */
[----:B----4-:R-:W-:Y:S02]  /*2810*/  DFMA R22, R22, UR8, R26 ;  /* 0x0000000816167c2b */ /* 0x010fe4000800001a */
[----:B--2---:R-:W-:-:S08]  /*2820*/  DADD R26, -R16, UR12 ;  /* 0x0000000c101a7e29 */ /* 0x004fd00008000100 */
[----:B------:R-:W-:Y:S02]  /*2830*/  DFMA R22, R4, R26, R22 ;  /* 0x0000001a0416722b */ /* 0x000fe40000000016 */
[----:B-----5:R-:W-:Y:S01]  /*2840*/  DADD R26, -R14, R20 ;  /* 0x000000000e1a7229 */ /* 0x020fe20000000114 */
[----:B------:R0:W-:Y:S07]  /*2850*/  STG.E.64 desc[UR18][R6.64+0x30], R24 ;  /* 0x0000301806007986 */ /* 0x0001ee000c101b12 */
[----:B------:R-:W-:-:S02]  /*2860*/  DMUL R26, R2, R26 ;  /* 0x0000001a021a7228 */ /* 0x000fc40000000000 */
[----:B0-----:R-:W-:-:S06]  /*2870*/  DADD R24, -R14, UR14 ;  /* 0x0000000e0e187e29 */ /* 0x001fcc0008000100 */
[----:B------:R-:W-:-:S08]  /*2880*/  DFMA R18, R18, UR8, R26 ;  /* 0x0000000812127c2b */ /* 0x000fd0000800001a */
[----:B------:R-:W-:Y:S02]  /*2890*/  DFMA R28, R4, R24, R18 ;  /* 0x00000018041c722b */ /* 0x000fe40000000012 */
[----:B------:R-:W-:-:S06]  /*28a0*/  DADD R16, R16, R22 ;  /* 0x0000000010107229 */ /* 0x000fcc0000000016 */
        /* <DEDUP_REMOVED lines=14> */
[----:B------:R-:W-:Y:S01]  /*2990*/  UIADD3 UR4, UPT, UPT, UR4, 0x2, URZ ;  /* 0x0000000204047890 */ /* 0x000fe2000fffe0ff */
        /* <DEDUP_REMOVED lines=18> */
[----:B------:R2:W-:Y:S02]  /*2ac0*/  STG.E.64 desc[UR18][R6.64+0x1c08], R16 ;  /* 0x001c081006007986 */ /* 0x0005e4000c101b12 */
.L_x_29:
[----:B------:R-:W-:-:S04]  /*2ad0*/  ULOP3.LUT UR5, UR5, 0x1, URZ, 0xc0, !UPT ;  /* 0x0000000105057892 */ /* 0x000fc8000f8ec0ff */
[----:B------:R-:W-:-:S06]  /*2ae0*/  UISETP.NE.U32.AND UP0, UPT, UR5, 0x1, UPT ;  /* 0x000000010500788c */ /* 0x000fcc000bf05070 */
[----:B------:R-:W-:-:S13]  /*2af0*/  PLOP3.LUT P0, PT, PT, PT, UP0, 0x80, 0x8 ;  /* 0x000000000008781c */ /* 0x000fda0003f0f008 */
[----:B------:R-:W-:Y:S05]  /*2b00*/  @P0 EXIT ;  /* 0x000000000000094d */ /* 0x000fea0003800000 */
[----:B0-2---:R-:W-:Y:S01]  /*2b10*/  IMAD.U32 R15, RZ, RZ, UR4 ;  /* 0x00000004ff0f7e24 */ /* 0x005fe2000f8e00ff */
[----:B------:R-:W0:Y:S04]  /*2b20*/  LDCU.128 UR8, c[0x0][0x3a0] ;  /* 0x00007400ff0877ac */ /* 0x000e280008000c00 */
[----:B-1----:R-:W-:-:S05]  /*2b30*/  LEA R15, R15, R0, 0x7 ;  /* 0x000000000f0f7211 */ /* 0x002fca00078e38ff */
[----:B------:R-:W-:-:S05]  /*2b40*/  IMAD.WIDE R22, R15, 0x38, R8 ;  /* 0x000000380f167825 */ /* 0x000fca00078e0208 */
        /* <DEDUP_REMOVED lines=31> */
.L_x_30:
[----:B------:R-:W-:-:S00]  /*2d40*/  BRA `(.L_x_30) ;  /* 0xfffffffc00fc7947 */ /* 0x000fc0000383ffff */
[----:B------:R-:W-:-:S00]  /*2d50*/  NOP ;  /* 0x0000000000007918 */ /* 0x000fc00000000000 */
        /* <DEDUP_REMOVED lines=10> */
.L_x_776:


//--------------------- .text._ZN3cub18CUB_300001_SM_10006detail9transform16transform_kernelINS2_10policy_hubILb1EN4cuda3std3__45tupleIJN6thrust24THRUST_300001_SM_1000_NS6detail15normal_iteratorINSA_10device_ptrI8ParticleEEEEEEEE10policy1000Ei25UpdateVelocityAndPositionSG_JPSE_EEEvT0_iT1_T2_DpNS2_10kernel_argIT3_EE --------------------------
	.section	.text._ZN3cub18CUB_300001_SM_10006detail9transform16transform_kernelINS2_10policy_hubILb1EN4cuda3std3__45tupleIJN6thrust24THRUST_300001_SM_1000_NS6detail15normal_iteratorINSA_10device_ptrI8ParticleEEEEEEEE10policy1000Ei25UpdateVelocityAndPositionSG_JPSE_EEEvT0_iT1_T2_DpNS2_10kernel_argIT3_EE,"ax",@progbits
	.align	128
        .global         _ZN3cub18CUB_300001_SM_10006detail9transform16transform_kernelINS2_10policy_hubILb1EN4cuda3std3__45tupleIJN6thrust24THRUST_300001_SM_1000_NS6detail15normal_iteratorINSA_10device_ptrI8ParticleEEEEEEEE10policy1000Ei25UpdateVelocityAndPositionSG_JPSE_EEEvT0_iT1_T2_DpNS2_10kernel_argIT3_EE
        .type           _ZN3cub18CUB_300001_SM_10006detail9transform16transform_kernelINS2_10policy_hubILb1EN4cuda3std3__45tupleIJN6thrust24THRUST_300001_SM_1000_NS6detail15normal_iteratorINSA_10device_ptrI8ParticleEEEEEEEE10policy1000Ei25UpdateVelocityAndPositionSG_JPSE_EEEvT0_iT1_T2_DpNS2_10kernel_argIT3_EE,@function
        .size           _ZN3cub18CUB_300001_SM_10006detail9transform16transform_kernelINS2_10policy_hubILb1EN4cuda3std3__45tupleIJN6thrust24THRUST_300001_SM_1000_NS6detail15normal_iteratorINSA_10device_ptrI8ParticleEEEEEEEE10policy1000Ei25UpdateVelocityAndPositionSG_JPSE_EEEvT0_iT1_T2_DpNS2_10kernel_argIT3_EE,(.L_x_777 - _ZN3cub18CUB_300001_SM_10006detail9transform16transform_kernelINS2_10policy_hubILb1EN4cuda3std3__45tupleIJN6thrust24THRUST_300001_SM_1000_NS6detail15normal_iteratorINSA_10device_ptrI8ParticleEEEEEEEE10policy1000Ei25UpdateVelocityAndPositionSG_JPSE_EEEvT0_iT1_T2_DpNS2_10kernel_argIT3_EE)
        .other          _ZN3cub18CUB_300001_SM_10006detail9transform16transform_kernelINS2_10policy_hubILb1EN4cuda3std3__45tupleIJN6thrust24THRUST_300001_SM_1000_NS6detail15normal_iteratorINSA_10device_ptrI8ParticleEEEEEEEE10policy1000Ei25UpdateVelocityAndPositionSG_JPSE_EEEvT0_iT1_T2_DpNS2_10kernel_argIT3_EE,@"STO_CUDA_ENTRY STV_DEFAULT"
_ZN3cub18CUB_300001_SM_10006detail9transform16transform_kernelINS2_10policy_hubILb1EN4cuda3std3__45tupleIJN6thrust24THRUST_300001_SM_1000_NS6detail15normal_iteratorINSA_10device_ptrI8ParticleEEEEEEEE10policy1000Ei25UpdateVelocityAndPositionSG_JPSE_EEEvT0_iT1_T2_DpNS2_10kernel_argIT3_EE:
.text._ZN3cub18CUB_300001_SM_10006detail9transform16transform_kernelINS2_10policy_hubILb1EN4cuda3std3__45tupleIJN6thrust24THRUST_300001_SM_1000_NS6detail15normal_iteratorINSA_10device_ptrI8ParticleEEEEEEEE10policy1000Ei25UpdateVelocityAndPositionSG_JPSE_EEEvT0_iT1_T2_DpNS2_10kernel_argIT3_EE:
[----:B------:R-:W-:Y:S08]  /*0000*/  LDC R1, c[0x0][0x37c] ;  /* 0x0000df00ff017b82 */ /* 0x000ff00000000800 */
[----:B------:R-:W0:Y:S01]  /*0010*/  S2UR UR12, SR_CTAID.X ;  /* 0x00000000000c79c3 */ /* 0x000e220000002500 */
[----:B------:R-:W1:Y:S01]  /*0020*/  LDCU.64 UR8, c[0x0][0x380] ;  /* 0x00007000ff0877ac */ /* 0x000e620008000a00 */
[----:B------:R-:W2:Y:S01]  /*0030*/  S2R R8, SR_TID.X ;  /* 0x0000000000087919 */ /* 0x000ea20000002100 */
[----:B------:R-:W-:Y:S01]  /*0040*/  BSSY.RECONVERGENT B0, `(.L_x_31) ;  /* 0x0000014000007945 */ /* 0x000fe20003800200 */
[----:B-1----:R-:W-:-:S04]  /*0050*/  USHF.L.U32 UR10, UR9, 0x7, URZ ;  /* 0x00000007090a7899 */ /* 0x002fc800080006ff */
[----:B0-----:R-:W-:-:S04]  /*0060*/  UIMAD UR12, UR10, UR12, URZ ;  /* 0x0000000c0a0c72a4 */ /* 0x001fc8000f8e02ff */
[----:B------:R-:W-:-:S04]  /*0070*/  UIADD3 UR8, UPT, UPT, -UR12, UR8, URZ ;  /* 0x000000080c087290 */ /* 0x000fc8000fffe1ff */
[----:B------:R-:W-:Y:S01]  /*0080*/  UISETP.LT.AND UP0, UPT, UR10, UR8, UPT ;  /* 0x000000080a00728c */ /* 0x000fe2000bf01270 */
[----:B--2---:R-:W-:-:S03]  /*0090*/  SHF.L.U32 R0, R8, 0x7, RZ ;  /* 0x0000000708007819 */ /* 0x004fc600000006ff */
[----:B------:R-:W-:-:S04]  /*00a0*/  USEL UR11, UR10, UR8, UP0 ;  /* 0x000000080a0b7287 */ /* 0x000fc80008000000 */
[----:B------:R-:W-:-:S06]  /*00b0*/  UIMAD UR4, UR11, 0x38, URZ ;  /* 0x000000380b0478a4 */ /* 0x000fcc000f8e02ff */
[----:B------:R-:W-:-:S13]  /*00c0*/  ISETP.GE.AND P0, PT, R0, UR4, PT ;  /* 0x0000000400007c0c */ /* 0x000fda000bf06270 */
[----:B------:R-:W-:Y:S05]  /*00d0*/  @P0 BRA `(.L_x_32) ;  /* 0x0000000000280947 */ /* 0x000fea0003800000 */
[----:B------:R-:W0:Y:S01]  /*00e0*/  LDC.64 R2, c[0x0][0x3b0] ;  /* 0x0000ec00ff027b82 */ /* 0x000e220000000a00 */
[----:B------:R-:W-:Y:S02]  /*00f0*/  IMAD.U32 R5, RZ, RZ, UR12 ;  /* 0x0000000cff057e24 */ /* 0x000fe4000f8e00ff */
[----:B0-----:R-:W-:-:S04]  /*0100*/  IMAD.WIDE.U32 R2, R8, 0x80, R2 ;  /* 0x0000008008027825 */ /* 0x001fc800078e0002 */
[----:B------:R-:W-:-:S07]  /*0110*/  IMAD.WIDE R2, R5, 0x38, R2 ;  /* 0x0000003805027825 */ /* 0x000fce00078e0202 */
.L_x_33:
[----:B------:R-:W-:Y:S01]  /*0120*/  IADD3 R0, PT, PT, R0, 0x4000, RZ ;  /* 0x0000400000007810 */ /* 0x000fe20007ffe0ff */
[----:B------:R0:W-:Y:S03]  /*0130*/  CCTL.E.PF2 [R2] ;  /* 0x000000000200798f */ /* 0x0001e60000800100 */
[----:B------:R-:W-:Y:S02]  /*0140*/  ISETP.GE.AND P0, PT, R0, UR4, PT ;  /* 0x0000000400007c0c */ /* 0x000fe4000bf06270 */
[----:B0-----:R-:W-:-:S05]  /*0150*/  IADD3 R2, P1, PT, R2, 0x4000, RZ ;  /* 0x0000400002027810 */ /* 0x001fca0007f3e0ff */
[----:B------:R-:W-:-:S06]  /*0160*/  IMAD.X R3, RZ, RZ, R3, P1 ;  /* 0x000000ffff037224 */ /* 0x000fcc00008e0603 */
[----:B------:R-:W-:Y:S05]  /*0170*/  @!P0 BRA `(.L_x_33) ;  /* 0xfffffffc00e88947 */ /* 0x000fea000383ffff */
.L_x_32:
[----:B------:R-:W-:Y:S05]  /*0180*/  BSYNC.RECONVERGENT B0 ;  /* 0x0000000000007941 */ /* 0x000fea0003800200 */
.L_x_31:
[----:B------:R-:W0:Y:S01]  /*0190*/  LDCU.64 UR4, c[0x0][0x3b0] ;  /* 0x00007600ff0477ac */ /* 0x000e220008000a00 */
[----:B------:R-:W1:Y:S01]  /*01a0*/  LDCU.64 UR6, c[0x0][0x3a8] ;  /* 0x00007500ff0677ac */ /* 0x000e620008000a00 */
[----:B------:R-:W-:Y:S01]  /*01b0*/  UISETP.GT.AND UP0, UPT, UR10, UR8, UPT ;  /* 0x000000080a00728c */ /* 0x000fe2000bf04270 */
[----:B------:R-:W2:Y:S01]  /*01c0*/  LDCU.64 UR18, c[0x0][0x358] ;  /* 0x00006b00ff1277ac */ /* 0x000ea20008000a00 */
[----:B0-----:R-:W-:Y:S02]  /*01d0*/  UIMAD.WIDE UR4, UR12, 0x38, UR4 ;  /* 0x000000380c0478a5 */ /* 0x001fe4000f8e0204 */
[----:B-1----:R-:W-:-:S05]  /*01e0*/  UIMAD.WIDE UR6, UR12, 0x38, UR6 ;  /* 0x000000380c0678a5 */ /* 0x002fca000f8e0206 */
[----:B--2---:R-:W-:Y:S07]  /*01f0*/  BRA.U UP0, `(.L_x_34) ;  /* 0x0000000d00f87547 */ /* 0x004fee000b800000 */
[----:B------:R-:W-:-:S06]  /*0200*/  UISETP.GE.AND UP0, UPT, UR9, 0x1, UPT ;  /* 0x000000010900788c */ /* 0x000fcc000bf06270 */
[----:B------:R-:W-:-:S13]  /*0210*/  PLOP3.LUT P0, PT, PT, PT, UP0, 0x80, 0x8 ;  /* 0x000000000008781c */ /* 0x000fda0003f0f008 */
[----:B------:R-:W-:Y:S05]  /*0220*/  @!P0 EXIT ;  /* 0x000000000000894d */ /* 0x000fea0003800000 */
[----:B------:R-:W0:Y:S01]  /*0230*/  LDCU.64 UR10, c[0x0][0x388] ;  /* 0x00007100ff0a77ac */ /* 0x000e220008000a00 */
[----:B------:R-:W-:Y:S02]  /*0240*/  HFMA2 R4, -RZ, RZ, 1.359375, -0.01531219482421875 ;  /* 0x3d70a3d7ff047431 */ /* 0x000fe400000001ff */
[----:B------:R-:W-:Y:S01]  /*0250*/  IMAD.MOV.U32 R5, RZ, RZ, 0x3ff7d70a ;  /* 0x3ff7d70aff057424 */ /* 0x000fe200078e00ff */
[----:B------:R-:W-:Y:S01]  /*0260*/  MOV R0, RZ ;  /* 0x000000ff00007202 */ /* 0x000fe20000000f00 */
[----:B------:R-:W1:Y:S01]  /*0270*/  LDCU.64 UR14, c[0x0][0x390] ;  /* 0x00007200ff0e77ac */ /* 0x000e620008000a00 */
[----:B------:R-:W-:-:S03]  /*0280*/  UISETP.GE.U32.AND UP0, UPT, UR9, 0x4, UPT ;  /* 0x000000040900788c */ /* 0x000fc6000bf06070 */
[C---:B0-----:R-:W-:Y:S02]  /*0290*/  DMUL R2, R4.reuse, UR10 ;  /* 0x0000000a04027c28 */ /* 0x041fe40008000000 */
[----:B-1----:R-:W-:-:S04]  /*02a0*/  DMUL R4, R4, UR14 ;  /* 0x0000000e04047c28 */ /* 0x002fc80008000000 */
[----:B------:R-:W-:Y:S07]  /*02b0*/  BRA.U !UP0, `(.L_x_35) ;  /* 0x0000000908147547 */ /* 0x000fee000b800000 */
[----:B------:R-:W0:Y:S01]  /*02c0*/  LDCU.64 UR16, c[0x0][0x3a8] ;  /* 0x00007500ff1077ac */ /* 0x000e220008000a00 */
[----:B------:R-:W1:Y:S01]  /*02d0*/  LDCU.64 UR14, c[0x0][0x3b0] ;  /* 0x00007600ff0e77ac */ /* 0x000e620008000a00 */
[----:B------:R-:W-:Y:S01]  /*02e0*/  UMOV UR10, 0x3800 ;  /* 0x00003800000a7882 */ /* 0x000fe20000000000 */
[----:B------:R-:W-:Y:S01]  /*02f0*/  UMOV UR11, 0x0 ;  /* 0x00000000000b7882 */ /* 0x000fe20000000000 */
[----:B------:R-:W2:Y:S01]  /*0300*/  LDCU.64 UR20, c[0x0][0x398] ;  /* 0x00007300ff1477ac */ /* 0x000ea20008000a00 */
[----:B------:R-:W-:Y:S01]  /*0310*/  UIMAD.WIDE UR10, UR12, 0x38, UR10 ;  /* 0x000000380c0a78a5 */ /* 0x000fe2000f8e020a */
[----:B------:R-:W3:Y:S03]  /*0320*/  LDCU.64 UR22, c[0x0][0x3a0] ;  /* 0x00007400ff1677ac */ /* 0x000ee60008000a00 */
[----:B0-----:R-:W-:Y:S02]  /*0330*/  UIADD3 UR8, UP1, UPT, UR10, UR16, URZ ;  /* 0x000000100a087290 */ /* 0x001fe4000ff3e0ff */
[----:B------:R-:W-:-:S02]  /*0340*/  ULOP3.LUT UR16, UR9, 0x7ffffffc, URZ, 0xc0, !UPT ;  /* 0x7ffffffc09107892 */ /* 0x000fc4000f8ec0ff */
[----:B-1----:R-:W-:Y:S02]  /*0350*/  UIADD3 UR13, UP0, UPT, UR10, UR14, URZ ;  /* 0x0000000e0a0d7290 */ /* 0x002fe4000ff1e0ff */
[----:B------:R-:W-:Y:S02]  /*0360*/  UIADD3.X UR10, UPT, UPT, UR11, UR17, URZ, UP1, !UPT ;  /* 0x000000110b0a7290 */ /* 0x000fe40008ffe4ff */
[----:B------:R-:W-:Y:S01]  /*0370*/  IMAD.U32 R0, RZ, RZ, UR16 ;  /* 0x00000010ff007e24 */ /* 0x000fe2000f8e00ff */
[----:B------:R-:W-:Y:S02]  /*0380*/  UIADD3.X UR14, UPT, UPT, UR11, UR15, URZ, UP0, !UPT ;  /* 0x0000000f0b0e7290 */ /* 0x000fe400087fe4ff */
[----:B--23--:R-:W-:-:S12]  /*0390*/  UIADD3 UR11, UPT, UPT, -UR16, URZ, URZ ;  /* 0x000000ff100b7290 */ /* 0x00cfd8000fffe1ff */
.L_x_36:
[----:B0-----:R-:W-:Y:S01]  /*03a0*/  MOV R24, UR13 ;  /* 0x0000000d00187c02 */ /* 0x001fe20008000f00 */
[----:B------:R-:W-:-:S04]  /*03b0*/  IMAD.U32 R25, RZ, RZ, UR14 ;  /* 0x0000000eff197e24 */ /* 0x000fc8000f8e00ff */
[----:B------:R-:W-:-:S05]  /*03c0*/  IMAD.WIDE R24, R8, 0x38, R24 ;  /* 0x0000003808187825 */ /* 0x000fca00078e0218 */
[----:B------:R-:W2:Y:S04]  /*03d0*/  LDG.E.64 R18, desc[UR18][R24.64+-0x3800] ;  /* 0xffc8001218127981 */ /* 0x000ea8000c1e1b00 */
[----:B------:R-:W2:Y:S04]  /*03e0*/  LDG.E.64 R14, desc[UR18][R24.64+-0x37e0] ;  /* 0xffc82012180e7981 */ /* 0x000ea8000c1e1b00 */
[----:B------:R-:W3:Y:S04]  /*03f0*/  LDG.E.64 R20, desc[UR18][R24.64+-0x37f8] ;  /* 0xffc8081218147981 */ /* 0x000ee8000c1e1b00 */
[----:B------:R-:W4:Y:S04]  /*0400*/  LDG.E.64 R12, desc[UR18][R24.64+-0x37d8] ;  /* 0xffc82812180c7981 */ /* 0x000f28000c1e1b00 */
[----:B------:R-:W5:Y:S04]  /*0410*/  LDG.E.64 R6, desc[UR18][R24.64+-0x37f0] ;  /* 0xffc8101218067981 */ /* 0x000f68000c1e1b00 */
[----:B------:R-:W5:Y:S04]  /*0420*/  LDG.E.64 R22, desc[UR18][R24.64+-0x37e8] ;  /* 0xffc8181218167981 */ /* 0x000f68000c1e1b00 */
[----:B------:R3:W5:Y:S01]  /*0430*/  LDG.E.64 R16, desc[UR18][R24.64+-0x37d0] ;  /* 0xffc8301218107981 */ /* 0x000762000c1e1b00 */
[----:B------:R-:W-:Y:S01]  /*0440*/  UMOV UR16, 0xced91687 ;  /* 0xced9168700107882 */ /* 0x000fe20000000000 */
[----:B------:R-:W-:Y:S01]  /*0450*/  UMOV UR17, 0x3fe753f7 ;  /* 0x3fe753f700117882 */ /* 0x000fe20000000000 */
[----:B--2---:R-:W-:-:S02]  /*0460*/  DADD R10, -R18, R14 ;  /* 0x00000000120a7229 */ /* 0x004fc4000000010e */
[C---:B---3--:R-:W-:Y:S02]  /*0470*/  DADD R24, -R20.reuse, UR22 ;  /* 0x0000001614187e29 */ /* 0x048fe40008000100 */
[----:B----4-:R-:W-:-:S04]  /*0480*/  DADD R28, -R20, R12 ;  /* 0x00000000141c7229 */ /* 0x010fc8000000010c */
[----:B------:R-:W-:-:S04]  /*0490*/  DMUL R26, R2, R10 ;  /* 0x0000000a021a7228 */ /* 0x000fc80000000000 */
[----:B------:R-:W-:-:S04]  /*04a0*/  DMUL R10, R2, R28 ;  /* 0x0000001c020a7228 */ /* 0x000fc80000000000 */
[----:B-----5:R-:W-:Y:S02]  /*04b0*/  DFMA R6, R6, UR16, R26 ;  /* 0x0000001006067c2b */ /* 0x020fe4000800001a */
[----:B------:R-:W-:Y:S02]  /*04c0*/  DADD R26, -R18, UR20 ;  /* 0x00000014121a7e29 */ /* 0x000fe40008000100 */
[----:B------:R-:W-:Y:S01]  /*04d0*/  DFMA R22, R22, UR16, R10 ;  /* 0x0000001016167c2b */ /* 0x000fe2000800000a */
[----:B------:R-:W-:Y:S01]  /*04e0*/  MOV R10, UR8 ;  /* 0x00000008000a7c02 */ /* 0x000fe20008000f00 */
[----:B------:R-:W-:-:S04]  /*04f0*/  IMAD.U32 R11, RZ, RZ, UR10 ;  /* 0x0000000aff0b7e24 */ /* 0x000fc8000f8e00ff */
[C---:B------:R-:W-:Y:S01]  /*0500*/  DFMA R6, R4.reuse, R26, R6 ;  /* 0x0000001a0406722b */ /* 0x040fe20000000006 */
[----:B------:R-:W-:Y:S01]  /*0510*/  MOV R26, UR13 ;  /* 0x0000000d001a7c02 */ /* 0x000fe20008000f00 */
[----:B------:R-:W-:Y:S01]  /*0520*/  IMAD.U32 R27, RZ, RZ, UR14 ;  /* 0x0000000eff1b7e24 */ /* 0x000fe2000f8e00ff */
[----:B------:R-:W-:Y:S01]  /*0530*/  DFMA R24, R4, R24, R22 ;  /* 0x000000180418722b */ /* 0x000fe20000000016 */
[----:B------:R-:W-:-:S04]  /*0540*/  IMAD.WIDE R10, R8, 0x38, R10 ;  /* 0x00000038080a7825 */ /* 0x000fc800078e020a */
[----:B------:R-:W-:Y:S01]  /*0550*/  DADD R22, R18, R6 ;  /* 0x0000000012167229 */ /* 0x000fe20000000006 */
[----:B------:R-:W-:Y:S01]  /*0560*/  IMAD.WIDE R18, R8, 0x38, R26 ;  /* 0x0000003808127825 */ /* 0x000fe200078e021a */
[----:B------:R-:W-:Y:S01]  /*0570*/  STG.E.64 desc[UR18][R10.64+-0x37d0], R16 ;  /* 0xffc830100a007986 */ /* 0x000fe2000c101b12 */
[----:B------:R-:W-:-:S03]  /*0580*/  DADD R20, R20, R24 ;  /* 0x0000000014147229 */ /* 0x000fc60000000018 */
[----:B------:R0:W-:Y:S04]  /*0590*/  STG.E.64 desc[UR18][R10.64+-0x37e0], R14 ;  /* 0xffc8200e0a007986 */ /* 0x0001e8000c101b12 */
[----:B------:R-:W-:Y:S04]  /*05a0*/  STG.E.64 desc[UR18][R10.64+-0x37d8], R12 ;  /* 0xffc8280c0a007986 */ /* 0x000fe8000c101b12 */
[----:B------:R-:W-:Y:S04]  /*05b0*/  STG.E.64 desc[UR18][R10.64+-0x37f0], R6 ;  /* 0xffc810060a007986 */ /* 0x000fe8000c101b12 */
[----:B------:R-:W-:Y:S04]  /*05c0*/  STG.E.64 desc[UR18][R10.64+-0x37e8], R24 ;  /* 0xffc818180a007986 */ /* 0x000fe8000c101b12 */
[----:B------:R1:W-:Y:S04]  /*05d0*/  STG.E.64 desc[UR18][R10.64+-0x3800], R22 ;  /* 0xffc800160a007986 */ /* 0x0003e8000c101b12 */
[----:B------:R2:W-:Y:S04]  /*05e0*/  STG.E.64 desc[UR18][R10.64+-0x37f8], R20 ;  /* 0xffc808140a007986 */ /* 0x0005e8000c101b12 */
[----:B------:R-:W3:Y:S04]  /*05f0*/  LDG.E.64 R28, desc[UR18][R18.64+-0x1bf0] ;  /* 0xffe41012121c7981 */ /* 0x000ee8000c1e1b00 */
[----:B0-----:R-:W4:Y:S04]  /*0600*/  LDG.E.64 R14, desc[UR18][R18.64+-0x1bf8] ;  /* 0xffe40812120e7981 */ /* 0x001f28000c1e1b00 */
[----:B-1----:R-:W5:Y:S04]  /*0610*/  LDG.E.64 R22, desc[UR18][R18.64+-0x1c00] ;  /* 0xffe4001212167981 */ /* 0x002f68000c1e1b00 */
[----:B--2---:R-:W5:Y:S04]  /*0620*/  LDG.E.64 R20, desc[UR18][R18.64+-0x1be0] ;  /* 0xffe4201212147981 */ /* 0x004f68000c1e1b00 */
[----:B------:R-:W4:Y:S04]  /*0630*/  LDG.E.64 R16, desc[UR18][R18.64+-0x1bd8] ;  /* 0xffe4281212107981 */ /* 0x000f28000c1e1b00 */
[----:B------:R-:W2:Y:S04]  /*0640*/  LDG.E.64 R26, desc[UR18][R18.64+-0x1be8] ;  /* 0xffe41812121a7981 */ /* 0x000ea8000c1e1b00 */
[----:B------:R-:W2:Y:S01]  /*0650*/  LDG.E.64 R12, desc[UR18][R18.64+-0x1bd0] ;  /* 0xffe43012120c7981 */ /* 0x000ea2000c1e1b00 */
[----:B-----5:R-:W-:-:S08]  /*0660*/  DADD R6, -R22, R20 ;  /* 0x0000000016067229 */ /* 0x020fd00000000114 */
[----:B------:R-:W-:-:S08]  /*0670*/  DMUL R6, R2, R6 ;  /* 0x0000000602067228 */ /* 0x000fd00000000000 */
[----:B---3--:R-:W-:Y:S02]  /*0680*/  DFMA R28, R28, UR16, R6 ;  /* 0x000000101c1c7c2b */ /* 0x008fe40008000006 */
[----:B------:R-:W-:-:S08]  /*0690*/  DADD R6, -R22, UR20 ;  /* 0x0000001416067e29 */ /* 0x000fd00008000100 */
[----:B------:R-:W-:Y:S02]  /*06a0*/  DFMA R28, R4, R6, R28 ;  /* 0x00000006041c722b */ /* 0x000fe4000000001c */
[----:B----4-:R-:W-:-:S08]  /*06b0*/  DADD R6, -R14, R16 ;  /* 0x000000000e067229 */ /* 0x010fd00000000110 */
[----:B------:R-:W-:Y:S02]  /*06c0*/  DMUL R6, R2, R6 ;  /* 0x0000000602067228 */ /* 0x000fe40000000000 */
[----:B------:R-:W-:-:S06]  /*06d0*/  DADD R24, -R14, UR22 ;  /* 0x000000160e187e29 */ /* 0x000fcc0008000100 */
[----:B--2---:R-:W-:-:S08]  /*06e0*/  DFMA R6, R26, UR16, R6 ;  /* 0x000000101a067c2b */ /* 0x004fd00008000006 */
        /* <DEDUP_REMOVED lines=9> */
[----:B------:R2:W-:Y:S04]  /*0780*/  STG.E.64 desc[UR18][R10.64+-0x1bf8], R14 ;  /* 0xffe4080e0a007986 */ /* 0x0005e8000c101b12 */
[----:B------:R-:W3:Y:S04]  /*0790*/  LDG.E.64 R26, desc[UR18][R18.64+0x20] ;  /* 0x00002012121a7981 */ /* 0x000ee8000c1e1b00 */
[----:B0-----:R-:W4:Y:S04]  /*07a0*/  LDG.E.64 R6, desc[UR18][R18.64+0x8] ;  /* 0x0000081212067981 */ /* 0x001f28000c1e1b00 */
[----:B-1----:R-:W5:Y:S04]  /*07b0*/  LDG.E.64 R22, desc[UR18][R18.64+0x10] ;  /* 0x0000101212167981 */ /* 0x002f68000c1e1b00 */
[----:B--2---:R-:W3:Y:S04]  /*07c0*/  LDG.E.64 R14, desc[UR18][R18.64] ;  /* 0x00000012120e7981 */ /* 0x004ee8000c1e1b00 */
[----:B------:R-:W4:Y:S04]  /*07d0*/  LDG.E.64 R24, desc[UR18][R18.64+0x28] ;  /* 0x0000281212187981 */ /* 0x000f28000c1e1b00 */
[----:B------:R-:W2:Y:S04]  /*07e0*/  LDG.E.64 R12, desc[UR18][R18.64+0x18] ;  /* 0x00001812120c7981 */ /* 0x000ea8000c1e1b00 */
[----:B------:R-:W2:Y:S01]  /*07f0*/  LDG.E.64 R20, desc[UR18][R18.64+0x30] ;  /* 0x0000301212147981 */ /* 0x000ea2000c1e1b00 */
[----:B---3--:R-:W-:-:S08]  /*0800*/  DADD R16, -R14, R26 ;  /* 0x000000000e107229 */ /* 0x008fd0000000011a */
[----:B------:R-:W-:Y:S02]  /*0810*/  DMUL R16, R2, R16 ;  /* 0x0000001002107228 */ /* 0x000fe40000000000 */
[----:B------:R-:W-:-:S06]  /*0820*/  DADD R28, -R14, UR20 ;  /* 0x000000140e1c7e29 */ /* 0x000fcc0008000100 */
[----:B-----5:R-:W-:-:S08]  /*0830*/  DFMA R16, R22, UR16, R16 ;  /* 0x0000001016107c2b */ /* 0x020fd00008000010 */
[----:B------:R-:W-:Y:S02]  /*0840*/  DFMA R28, R4, R28, R16 ;  /* 0x0000001c041c722b */ /* 0x000fe40000000010 */
[----:B----4-:R-:W-:-:S08]  /*0850*/  DADD R16, -R6, R24 ;  /* 0x0000000006107229 */ /* 0x010fd00000000118 */
[----:B------:R-:W-:-:S08]  /*0860*/  DMUL R16, R2, R16 ;  /* 0x0000001002107228 */ /* 0x000fd00000000000 */
[----:B--2---:R-:W-:Y:S02]  /*0870*/  DFMA R12, R12, UR16, R16 ;  /* 0x000000100c0c7c2b */ /* 0x004fe40008000010 */
        /* <DEDUP_REMOVED lines=12> */
[----:B0-----:R-:W3:Y:S04]  /*0940*/  LDG.E.64 R12, desc[UR18][R18.64+0x1c08] ;  /* 0x001c0812120c7981 */ /* 0x001ee8000c1e1b00 */
[----:B-1----:R-:W4:Y:S04]  /*0950*/  LDG.E.64 R14, desc[UR18][R18.64+0x1c00] ;  /* 0x001c0012120e7981 */ /* 0x002f28000c1e1b00 */
[----:B--2---:R-:W4:Y:S04]  /*0960*/  LDG.E.64 R6, desc[UR18][R18.64+0x1c20] ;  /* 0x001c201212067981 */ /* 0x004f28000c1e1b00 */
[----:B------:R-:W2:Y:S04]  /*0970*/  LDG.E.64 R22, desc[UR18][R18.64+0x1c10] ;  /* 0x001c101212167981 */ /* 0x000ea8000c1e1b00 */
[----:B------:R-:W5:Y:S04]  /*0980*/  LDG.E.64 R20, desc[UR18][R18.64+0x1c18] ;  /* 0x001c181212147981 */ /* 0x000f68000c1e1b00 */
[----:B------:R-:W2:Y:S01]  /*0990*/  LDG.E.64 R24, desc[UR18][R18.64+0x1c30] ;  /* 0x001c301212187981 */ /* 0x000ea2000c1e1b00 */
[----:B------:R-:W-:-:S04]  /*09a0*/  UIADD3 UR11, UPT, UPT, UR11, 0x4, URZ ;  /* 0x000000040b0b7890 */ /* 0x000fc8000fffe0ff */
[----:B------:R-:W-:Y:S01]  /*09b0*/  UISETP.NE.AND UP0, UPT, UR11, URZ, UPT ;  /* 0x000000ff0b00728c */ /* 0x000fe2000bf05270 */
[----:B------:R-:W-:Y:S01]  /*09c0*/  IADD3 R8, PT, PT, R8, 0x200, RZ ;  /* 0x0000020008087810 */ /* 0x000fe20007ffe0ff */
[----:B---3--:R-:W-:Y:S02]  /*09d0*/  DADD R26, -R12, R16 ;  /* 0x000000000c1a7229 */ /* 0x008fe40000000110 */
[----:B----4-:R-:W-:-:S06]  /*09e0*/  DADD R28, -R14, R6 ;  /* 0x000000000e1c7229 */ /* 0x010fcc0000000106 */
[C---:B------:R-:W-:Y:S02]  /*09f0*/  DMUL R26, R2.reuse, R26 ;  /* 0x0000001a021a7228 */ /* 0x040fe40000000000 */
[----:B------:R-:W-:-:S06]  /*0a00*/  DMUL R28, R2, R28 ;  /* 0x0000001c021c7228 */ /* 0x000fcc0000000000 */
[----:B-----5:R-:W-:Y:S02]  /*0a10*/  DFMA R20, R20, UR16, R26 ;  /* 0x0000001014147c2b */ /* 0x020fe4000800001a */
[----:B------:R-:W-:Y:S02]  /*0a20*/  DADD R26, -R12, UR22 ;  /* 0x000000160c1a7e29 */ /* 0x000fe40008000100 */
[----:B--2---:R-:W-:Y:S02]  /*0a30*/  DFMA R22, R22, UR16, R28 ;  /* 0x0000001016167c2b */ /* 0x004fe4000800001c */
[----:B------:R-:W-:-:S04]  /*0a40*/  DADD R28, -R14, UR20 ;  /* 0x000000140e1c7e29 */ /* 0x000fc80008000100 */
[----:B------:R-:W-:-:S04]  /*0a50*/  DFMA R20, R4, R26, R20 ;  /* 0x0000001a0414722b */ /* 0x000fc80000000014 */
[----:B------:R-:W-:-:S04]  /*0a60*/  DFMA R22, R4, R28, R22 ;  /* 0x0000001c0416722b */ /* 0x000fc80000000016 */
[----:B------:R-:W-:-:S04]  /*0a70*/  DADD R12, R12, R20 ;  /* 0x000000000c0c7229 */ /* 0x000fc80000000014 */
        /* <DEDUP_REMOVED lines=9> */
.L_x_35:
[----:B------:R-:W1:Y:S02]  /*0b10*/  LDCU UR8, c[0x0][0x384] ;  /* 0x00007080ff0877ac */ /* 0x000e640008000800 */
[----:B-1----:R-:W-:-:S06]  /*0b20*/  ULOP3.LUT UR8, UR8, 0x3, URZ, 0xc0, !UPT ;  /* 0x0000000308087892 */ /* 0x002fcc000f8ec0ff */
[----:B------:R-:W-:-:S13]  /*0b30*/  ISETP.NE.AND P0, PT, RZ, UR8, PT ;  /* 0x00000008ff007c0c */ /* 0x000fda000bf05270 */
[----:B------:R-:W-:Y:S05]  /*0b40*/  @!P0 EXIT ;  /* 0x000000000000894d */ /* 0x000fea0003800000 */
[----:B0-----:R-:W0:Y:S01]  /*0b50*/  LDC R6, c[0x0][0x384] ;  /* 0x0000e100ff067b82 */ /* 0x001e220000000800 */
[----:B------:R-:W1:Y:S01]  /*0b60*/  S2R R9, SR_TID.X ;  /* 0x0000000000097919 */ /* 0x000e620000002100 */
[----:B------:R-:W-:Y:S01]  /*0b70*/  UISETP.NE.AND UP0, UPT, UR8, 0x1, UPT ;  /* 0x000000010800788c */ /* 0x000fe2000bf05270 */
[----:B0-----:R-:W-:-:S04]  /*0b80*/  LOP3.LUT R6, R6, 0x1, RZ, 0xc0, !PT ;  /* 0x0000000106067812 */ /* 0x001fc800078ec0ff */
[----:B------:R-:W-:-:S04]  /*0b90*/  ISETP.NE.U32.AND P0, PT, R6, 0x1, PT ;  /* 0x000000010600780c */ /* 0x000fc80003f05070 */
[----:B-1----:R-:W-:Y:S09]  /*0ba0*/  BRA.U !UP0, `(.L_x_37) ;  /* 0x0000000108f87547 */ /* 0x002ff2000b800000 */
[----:B------:R-:W-:Y:S01]  /*0bb0*/  MOV R11, 0x38 ;  /* 0x00000038000b7802 */ /* 0x000fe20000000f00 */
[----:B------:R-:W-:Y:S01]  /*0bc0*/  IMAD R8, R0, 0x80, R9 ;  /* 0x0000008000087824 */ /* 0x000fe200078e0209 */
[----:B------:R-:W0:Y:S03]  /*0bd0*/  LDCU.64 UR10, c[0x0][0x398] ;  /* 0x00007300ff0a77ac */ /* 0x000e260008000a00 */
[----:B------:R-:W-:Y:S01]  /*0be0*/  IMAD.WIDE R10, R8, R11, UR4 ;  /* 0x00000004080a7e25 */ /* 0x000fe2000f8e020b */
[----:B------:R-:W-:Y:S01]  /*0bf0*/  UMOV UR8, 0xced91687 ;  /* 0xced9168700087882 */ /* 0x000fe20000000000 */
[----:B------:R-:W-:Y:S01]  /*0c00*/  UMOV UR9, 0x3fe753f7 ;  /* 0x3fe753f700097882 */ /* 0x000fe20000000000 */
[----:B------:R-:W1:Y:S02]  /*0c10*/  LDCU.64 UR12, c[0x0][0x3a0] ;  /* 0x00007400ff0c77ac */ /* 0x000e640008000a00 */
[----:B------:R-:W0:Y:S04]  /*0c20*/  LDG.E.64 R12, desc[UR18][R10.64] ;  /* 0x000000120a0c7981 */ /* 0x000e28000c1e1b00 */
[----:B------:R-:W2:Y:S04]  /*0c30*/  LDG.E.64 R20, desc[UR18][R10.64+0x20] ;  /* 0x000020120a147981 */ /* 0x000ea8000c1e1b00 */
[----:B------:R-:W3:Y:S04]  /*0c40*/  LDG.E.64 R16, desc[UR18][R10.64+0x10] ;  /* 0x000010120a107981 */ /* 0x000ee8000c1e1b00 */
[----:B------:R-:W1:Y:S04]  /*0c50*/  LDG.E.64 R14, desc[UR18][R10.64+0x8] ;  /* 0x000008120a0e7981 */ /* 0x000e68000c1e1b00 */
[----:B------:R-:W4:Y:S04]  /*0c60*/  LDG.E.64 R24, desc[UR18][R10.64+0x28] ;  /* 0x000028120a187981 */ /* 0x000f28000c1e1b00 */
[----:B------:R-:W5:Y:S04]  /*0c70*/  LDG.E.64 R6, desc[UR18][R10.64+0x18] ;  /* 0x000018120a067981 */ /* 0x000f68000c1e1b00 */
[----:B------:R-:W5:Y:S01]  /*0c80*/  LDG.E.64 R22, desc[UR18][R10.64+0x30] ;  /* 0x000030120a167981 */ /* 0x000f62000c1e1b00 */
[----:B0-----:R-:W-:-:S02]  /*0c90*/  DADD R26, -R12, UR10 ;  /* 0x0000000a0c1a7e29 */ /* 0x001fc40008000100 */
[----:B--2---:R-:W-:-:S08]  /*0ca0*/  DADD R18, -R12, R20 ;  /* 0x000000000c127229 */ /* 0x004fd00000000114 */
[----:B------:R-:W-:Y:S02]  /*0cb0*/  DMUL R18, R2, R18 ;  /* 0x0000001202127228 */ /* 0x000fe40000000000 */
[----:B-1----:R-:W-:-:S06]  /*0cc0*/  DADD R28, -R14, UR12 ;  /* 0x0000000c0e1c7e29 */ /* 0x002fcc0008000100 */
[----:B---3--:R-:W-:-:S08]  /*0cd0*/  DFMA R16, R16, UR8, R18 ;  /* 0x0000000810107c2b */ /* 0x008fd00008000012 */
        /* <DEDUP_REMOVED lines=19> */
[----:B-1----:R-:W3:Y:S04]  /*0e10*/  LDG.E.64 R14, desc[UR18][R10.64+0x1c08] ;  /* 0x001c08120a0e7981 */ /* 0x002ee8000c1e1b00 */
[----:B------:R-:W4:Y:S04]  /*0e20*/  LDG.E.64 R22, desc[UR18][R10.64+0x1c10] ;  /* 0x001c10120a167981 */ /* 0x000f28000c1e1b00 */
[----:B------:R-:W5:Y:S04]  /*0e30*/  LDG.E.64 R20, desc[UR18][R10.64+0x1c18] ;  /* 0x001c18120a147981 */ /* 0x000f68000c1e1b00 */
[----:B------:R-:W5:Y:S01]  /*0e40*/  LDG.E.64 R24, desc[UR18][R10.64+0x1c30] ;  /* 0x001c30120a187981 */ /* 0x000f62000c1e1b00 */
[----:B------:R-:W-:Y:S01]  /*0e50*/  IADD3 R0, PT, PT, R0, 0x2, RZ ;  /* 0x0000000200007810 */ /* 0x000fe20007ffe0ff */
[----:B--2---:R-:W-:-:S02]  /*0e60*/  DADD R28, -R16, R12 ;  /* 0x00000000101c7229 */ /* 0x004fc4000000010c */
[----:B---3--:R-:W-:-:S06]  /*0e70*/  DADD R26, -R14, R18 ;  /* 0x000000000e1a7229 */ /* 0x008fcc0000000112 */
[C---:B------:R-:W-:Y:S02]  /*0e80*/  DMUL R28, R2.reuse, R28 ;  /* 0x0000001c021c7228 */ /* 0x040fe40000000000 */
[----:B------:R-:W-:-:S06]  /*0e90*/  DMUL R26, R2, R26 ;  /* 0x0000001a021a7228 */ /* 0x000fcc0000000000 */
[----:B----4-:R-:W-:Y:S02]  /*0ea0*/  DFMA R22, R22, UR8, R28 ;  /* 0x0000000816167c2b */ /* 0x010fe4000800001c */
[----:B------:R-:W-:Y:S02]  /*0eb0*/  DADD R28, -R16, UR10 ;  /* 0x0000000a101c7e29 */ /* 0x000fe40008000100 */
[----:B-----5:R-:W-:Y:S02]  /*0ec0*/  DFMA R20, R20, UR8, R26 ;  /* 0x0000000814147c2b */ /* 0x020fe4000800001a */
        /* <DEDUP_REMOVED lines=12> */
.L_x_37:
[----:B------:R-:W-:Y:S05]  /*0f90*/  @P0 EXIT ;  /* 0x000000000000094d */ /* 0x000fea0003800000 */
[----:B0-----:R-:W-:Y:S01]  /*0fa0*/  MOV R21, 0x38 ;  /* 0x0000003800157802 */ /* 0x001fe20000000f00 */
[----:B------:R-:W-:Y:S01]  /*0fb0*/  IMAD R0, R0, 0x80, R9 ;  /* 0x0000008000007824 */ /* 0x000fe200078e0209 */
[----:B------:R-:W0:Y:S03]  /*0fc0*/  LDCU.64 UR10, c[0x0][0x398] ;  /* 0x00007300ff0a77ac */ /* 0x000e260008000a00 */
[----:B------:R-:W-:Y:S01]  /*0fd0*/  IMAD.WIDE R20, R0, R21, UR4 ;  /* 0x0000000400147e25 */ /* 0x000fe2000f8e0215 */
[----:B------:R-:W1:Y:S04]  /*0fe0*/  LDCU.64 UR12, c[0x0][0x3a0] ;  /* 0x00007400ff0c77ac */ /* 0x000e680008000a00 */
        /* <DEDUP_REMOVED lines=14> */
[----:B-1----:R-:W-:Y:S02]  /*10d0*/  DADD R18, -R10, UR12 ;  /* 0x0000000c0a127e29 */ /* 0x002fe40008000100 */
[----:B-----5:R-:W-:Y:S02]  /*10e0*/  DFMA R24, R16, UR8, R24 ;  /* 0x0000000810187c2b */ /* 0x020fe40008000018 */
[----:B0-----:R-:W-:-:S06]  /*10f0*/  DADD R16, -R8, UR10 ;  /* 0x0000000a08107e29 */ /* 0x001fcc0008000100 */
[C---:B------:R-:W-:Y:S02]  /*1100*/  DFMA R18, R4.reuse, R18, R24 ;  /* 0x000000120412722b */ /* 0x040fe40000000018 */
[----:B------:R-:W-:Y:S01]  /*1110*/  DFMA R2, R4, R16, R2 ;  /* 0x000000100402722b */ /* 0x000fe20000000002 */
[----:B------:R-:W-:-:S05]  /*1120*/  IMAD.MOV.U32 R17, RZ, RZ, 0x38 ;  /* 0x00000038ff117424 */ /* 0x000fca00078e00ff */
[----:B------:R-:W-:Y:S01]  /*1130*/  DADD R10, R10, R18 ;  /* 0x000000000a0a7229 */ /* 0x000fe20000000012 */
[----:B------:R-:W-:Y:S01]  /*1140*/  IMAD.WIDE R4, R0, R17, UR6 ;  /* 0x0000000600047e25 */ /* 0x000fe2000f8e0211 */
[----:B------:R-:W-:-:S04]  /*1150*/  DADD R8, R8, R2 ;  /* 0x0000000008087229 */ /* 0x000fc80000000002 */
[----:B------:R-:W-:Y:S04]  /*1160*/  STG.E.64 desc[UR18][R4.64+0x20], R6 ;  /* 0x0000200604007986 */ /* 0x000fe8000c101b12 */
[----:B------:R-:W-:Y:S04]  /*1170*/  STG.E.64 desc[UR18][R4.64+0x28], R12 ;  /* 0x0000280c04007986 */ /* 0x000fe8000c101b12 */
[----:B------:R-:W-:Y:S04]  /*1180*/  STG.E.64 desc[UR18][R4.64+0x30], R14 ;  /* 0x0000300e04007986 */ /* 0x000fe8000c101b12 */
[----:B------:R-:W-:Y:S04]  /*1190*/  STG.E.64 desc[UR18][R4.64+0x10], R2 ;  /* 0x0000100204007986 */ /* 0x000fe8000c101b12 */
[----:B------:R-:W-:Y:S04]  /*11a0*/  STG.E.64 desc[UR18][R4.64+0x18], R18 ;  /* 0x0000181204007986 */ /* 0x000fe8000c101b12 */
[----:B------:R-:W-:Y:S04]  /*11b0*/  STG.E.64 desc[UR18][R4.64], R8 ;  /* 0x0000000804007986 */ /* 0x000fe8000c101b12 */
[----:B------:R-:W-:Y:S01]  /*11c0*/  STG.E.64 desc[UR18][R4.64+0x8], R10 ;  /* 0x0000080a04007986 */ /* 0x000fe2000c101b12 */
[----:B------:R-:W-:Y:S05]  /*11d0*/  EXIT ;  /* 0x000000000000794d */ /* 0x000fea0003800000 */
.L_x_34:
[----:B------:R-:W-:-:S06]  /*11e0*/  UISETP.GE.AND UP0, UPT, UR9, 0x1, UPT ;  /* 0x000000010900788c */ /* 0x000fcc000bf06270 */
[----:B------:R-:W-:-:S13]  /*11f0*/  PLOP3.LUT P0, PT, PT, PT, UP0, 0x80, 0x8 ;  /* 0x000000000008781c */ /* 0x000fda0003f0f008 */
[----:B------:R-:W-:Y:S05]  /*1200*/  @!P0 EXIT ;  /* 0x000000000000894d */ /* 0x000fea0003800000 */
[----:B------:R-:W0:Y:S01]  /*1210*/  LDCU.64 UR12, c[0x0][0x388] ;  /* 0x00007100ff0c77ac */ /* 0x000e220008000a00 */
[----:B------:R-:W1:Y:S01]  /*1220*/  S2R R0, SR_TID.X ;  /* 0x0000000000007919 */ /* 0x000e620000002100 */
[----:B------:R-:W-:Y:S01]  /*1230*/  MOV R6, 0x3d70a3d7 ;  /* 0x3d70a3d700067802 */ /* 0x000fe20000000f00 */
[----:B------:R-:W-:Y:S01]  /*1240*/  IMAD.MOV.U32 R7, RZ, RZ, 0x3ff7d70a ;  /* 0x3ff7d70aff077424 */ /* 0x000fe200078e00ff */
[----:B------:R-:W2:Y:S01]  /*1250*/  LDCU.64 UR14, c[0x0][0x390] ;  /* 0x00007200ff0e77ac */ /* 0x000ea20008000a00 */
[----:B------:R-:W-:Y:S01]  /*1260*/  MOV R3, RZ ;  /* 0x000000ff00037202 */ /* 0x000fe20000000f00 */
[----:B------:R-:W-:Y:S02]  /*1270*/  UISETP.GE.U32.AND UP0, UPT, UR9, 0x4, UPT ;  /* 0x000000040900788c */ /* 0x000fe4000bf06070 */
[----:B------:R-:W-:Y:S01]  /*1280*/  ULOP3.LUT UR8, UR9, 0x3, URZ, 0xc0, !UPT ;  /* 0x0000000309087892 */ /* 0x000fe2000f8ec0ff */
[C---:B0-----:R-:W-:Y:S02]  /*1290*/  DMUL R4, R6.reuse, UR12 ;  /* 0x0000000c06047c28 */ /* 0x041fe40008000000 */
[----:B--2---:R-:W-:-:S04]  /*12a0*/  DMUL R6, R6, UR14 ;  /* 0x0000000e06067c28 */ /* 0x004fc80008000000 */
[----:B------:R-:W-:Y:S07]  /*12b0*/  BRA.U !UP0, `(.L_x_38) ;  /* 0x0000000908707547 */ /* 0x000fee000b800000 */
[----:B------:R-:W-:Y:S01]  /*12c0*/  ULOP3.LUT UR10, UR9, 0x7ffffffc, URZ, 0xc0, !UPT ;  /* 0x7ffffffc090a7892 */ /* 0x000fe2000f8ec0ff */
[----:B------:R-:W-:Y:S01]  /*12d0*/  IMAD.MOV.U32 R2, RZ, RZ, RZ ;  /* 0x000000ffff027224 */ /* 0x000fe200078e00ff */
[----:B------:R-:W0:Y:S04]  /*12e0*/  LDCU.64 UR14, c[0x0][0x398] ;  /* 0x00007300ff0e77ac */ /* 0x000e280008000a00 */
[----:B------:R-:W-:Y:S01]  /*12f0*/  MOV R3, UR10 ;  /* 0x0000000a00037c02 */ /* 0x000fe20008000f00 */
[----:B------:R-:W2:Y:S06]  /*1300*/  LDCU.64 UR16, c[0x0][0x3a0] ;  /* 0x00007400ff1077ac */ /* 0x000eac0008000a00 */
.L_x_47:
[----:B-1----:R-:W-:Y:S01]  /*1310*/  IMAD R26, R2, 0x80, R0 ;  /* 0x00000080021a7824 */ /* 0x002fe200078e0200 */
[----:B------:R-:W-:Y:S04]  /*1320*/  BSSY.RECONVERGENT B0, `(.L_x_39) ;  /* 0x0000023000007945 */ /* 0x000fe80003800200 */
[----:B------:R-:W-:-:S13]  /*1330*/  ISETP.GE.AND P0, PT, R26, UR11, PT ;  /* 0x0000000b1a007c0c */ /* 0x000fda000bf06270 */
[----:B0-----:R-:W-:Y:S05]  /*1340*/  @P0 BRA `(.L_x_40) ;  /* 0x0000000000800947 */ /* 0x001fea0003800000 */
[----:B------:R-:W-:-:S05]  /*1350*/  HFMA2 R29, -RZ, RZ, 0, 3.337860107421875e-06 ;  /* 0x00000038ff1d7431 */ /* 0x000fca00000001ff */
[----:B------:R-:W-:-:S05]  /*1360*/  IMAD.WIDE R28, R26, R29, UR4 ;  /* 0x000000041a1c7e25 */ /* 0x000fca000f8e021d */
[----:B------:R-:W3:Y:S04]  /*1370*/  LDG.E.64 R24, desc[UR18][R28.64] ;  /* 0x000000121c187981 */ /* 0x000ee8000c1e1b00 */
[----:B------:R-:W3:Y:S04]  /*1380*/  LDG.E.64 R8, desc[UR18][R28.64+0x20] ;  /* 0x000020121c087981 */ /* 0x000ee8000c1e1b00 */
[----:B------:R-:W4:Y:S04]  /*1390*/  LDG.E.64 R10, desc[UR18][R28.64+0x8] ;  /* 0x000008121c0a7981 */ /* 0x000f28000c1e1b00 */
[----:B------:R-:W4:Y:S04]  /*13a0*/  LDG.E.64 R12, desc[UR18][R28.64+0x28] ;  /* 0x000028121c0c7981 */ /* 0x000f28000c1e1b00 */
[----:B------:R-:W5:Y:S04]  /*13b0*/  LDG.E.64 R14, desc[UR18][R28.64+0x10] ;  /* 0x000010121c0e7981 */ /* 0x000f68000c1e1b00 */
[----:B------:R-:W2:Y:S04]  /*13c0*/  LDG.E.64 R16, desc[UR18][R28.64+0x18] ;  /* 0x000018121c107981 */ /* 0x000ea8000c1e1b00 */
[----:B------:R-:W2:Y:S01]  /*13d0*/  LDG.E.64 R18, desc[UR18][R28.64+0x30] ;  /* 0x000030121c127981 */ /* 0x000ea2000c1e1b00 */
[----:B------:R-:W-:Y:S01]  /*13e0*/  UMOV UR12, 0xced91687 ;  /* 0xced91687000c7882 */ /* 0x000fe20000000000 */
[----:B------:R-:W-:Y:S01]  /*13f0*/  UMOV UR13, 0x3fe753f7 ;  /* 0x3fe753f7000d7882 */ /* 0x000fe20000000000 */
[----:B---3--:R-:W-:-:S02]  /*1400*/  DADD R20, -R24, R8 ;  /* 0x0000000018147229 */ /* 0x008fc40000000108 */
[----:B----4-:R-:W-:-:S06]  /*1410*/  DADD R22, -R10, R12 ;  /* 0x000000000a167229 */ /* 0x010fcc000000010c */
[C---:B------:R-:W-:Y:S02]  /*1420*/  DMUL R20, R4.reuse, R20 ;  /* 0x0000001404147228 */ /* 0x040fe40000000000 */
[----:B------:R-:W-:-:S06]  /*1430*/  DMUL R22, R4, R22 ;  /* 0x0000001604167228 */ /* 0x000fcc0000000000 */
[----:B-----5:R-:W-:Y:S02]  /*1440*/  DFMA R14, R14, UR12, R20 ;  /* 0x0000000c0e0e7c2b */ /* 0x020fe40008000014 */
[----:B--2---:R-:W-:Y:S02]  /*1450*/  DADD R20, -R10, UR16 ;  /* 0x000000100a147e29 */ /* 0x004fe40008000100 */
[----:B------:R-:W-:Y:S02]  /*1460*/  DFMA R16, R16, UR12, R22 ;  /* 0x0000000c10107c2b */ /* 0x000fe40008000016 */
[----:B0-----:R-:W-:-:S06]  /*1470*/  DADD R22, -R24, UR14 ;  /* 0x0000000e18167e29 */ /* 0x001fcc0008000100 */
[C---:B------:R-:W-:Y:S02]  /*1480*/  DFMA R20, R6.reuse, R20, R16 ;  /* 0x000000140614722b */ /* 0x040fe40000000010 */
[----:B------:R-:W-:Y:S01]  /*1490*/  DFMA R14, R6, R22, R14 ;  /* 0x00000016060e722b */ /* 0x000fe2000000000e */
[----:B------:R-:W-:-:S05]  /*14a0*/  IMAD.MOV.U32 R23, RZ, RZ, 0x38 ;  /* 0x00000038ff177424 */ /* 0x000fca00078e00ff */
[----:B------:R-:W-:Y:S01]  /*14b0*/  DADD R10, R10, R20 ;  /* 0x000000000a0a7229 */ /* 0x000fe20000000014 */
[----:B------:R-:W-:Y:S01]  /*14c0*/  IMAD.WIDE R16, R26, R23, UR6 ;  /* 0x000000061a107e25 */ /* 0x000fe2000f8e0217 */
[----:B------:R-:W-:-:S04]  /*14d0*/  DADD R24, R24, R14 ;  /* 0x0000000018187229 */ /* 0x000fc8000000000e */
[----:B------:R1:W-:Y:S04]  /*14e0*/  STG.E.64 desc[UR18][R16.64+0x20], R8 ;  /* 0x0000200810007986 */ /* 0x0003e8000c101b12 */
[----:B------:R1:W-:Y:S04]  /*14f0*/  STG.E.64 desc[UR18][R16.64+0x28], R12 ;  /* 0x0000280c10007986 */ /* 0x0003e8000c101b12 */
[----:B------:R1:W-:Y:S04]  /*1500*/  STG.E.64 desc[UR18][R16.64+0x30], R18 ;  /* 0x0000301210007986 */ /* 0x0003e8000c101b12 */
[----:B------:R1:W-:Y:S04]  /*1510*/  STG.E.64 desc[UR18][R16.64+0x10], R14 ;  /* 0x0000100e10007986 */ /* 0x0003e8000c101b12 */
[----:B------:R1:W-:Y:S04]  /*1520*/  STG.E.64 desc[UR18][R16.64+0x18], R20 ;  /* 0x0000181410007986 */ /* 0x0003e8000c101b12 */
[----:B------:R1:W-:Y:S04]  /*1530*/  STG.E.64 desc[UR18][R16.64], R24 ;  /* 0x0000001810007986 */ /* 0x0003e8000c101b12 */
[----:B------:R1:W-:Y:S02]  /*1540*/  STG.E.64 desc[UR18][R16.64+0x8], R10 ;  /* 0x0000080a10007986 */ /* 0x0003e4000c101b12 */
.L_x_40:
[----:B0-2---:R-:W-:Y:S05]  /*1550*/  BSYNC.RECONVERGENT B0 ;  /* 0x0000000000007941 */ /* 0x005fea0003800200 */
.L_x_39:
[----:B-1----:R-:W-:Y:S01]  /*1560*/  IADD3 R24, PT, PT, R26, 0x80, RZ ;  /* 0x000000801a187810 */ /* 0x002fe20007ffe0ff */
[----:B------:R-:W-:Y:S01]  /*1570*/  BSSY.RECONVERGENT B0, `(.L_x_41) ;  /* 0x0000024000007945 */ /* 0x000fe20003800200 */
[----:B------:R-:W-:Y:S02]  /*1580*/  VIADD R2, R2, 0x4 ;  /* 0x0000000402027836 */ /* 0x000fe40000000000 */
[----:B------:R-:W-:-:S13]  /*1590*/  ISETP.GE.AND P0, PT, R24, UR11, PT ;  /* 0x0000000b18007c0c */ /* 0x000fda000bf06270 */
[----:B------:R-:W-:Y:S05]  /*15a0*/  @P0 BRA `(.L_x_42) ;  /* 0x0000000000800947 */ /* 0x000fea0003800000 */
[----:B------:R-:W-:-:S05]  /*15b0*/  MOV R29, 0x38 ;  /* 0x00000038001d7802 */ /* 0x000fca0000000f00 */
[----:B------:R-:W-:-:S05]  /*15c0*/  IMAD.WIDE R28, R24, R29, UR4 ;  /* 0x00000004181c7e25 */ /* 0x000fca000f8e021d */
        /* <DEDUP_REMOVED lines=9> */
[----:B------:R-:W-:-:S04]  /*1660*/  IMAD.MOV.U32 R25, RZ, RZ, 0x38 ;  /* 0x00000038ff197424 */ /* 0x000fc800078e00ff */
[----:B------:R-:W-:Y:S01]  /*1670*/  IMAD.WIDE R24, R24, R25, UR6 ;  /* 0x0000000618187e25 */ /* 0x000fe2000f8e0219 */
[----:B--2---:R-:W-:-:S04]  /*1680*/  DADD R22, -R10, R8 ;  /* 0x000000000a167229 */ /* 0x004fc80000000108 */
[----:B------:R0:W-:Y:S04]  /*1690*/  STG.E.64 desc[UR18][R24.64+0x20], R8 ;  /* 0x0000200818007986 */ /* 0x0001e8000c101b12 */
[----:B------:R-:W-:Y:S01]  /*16a0*/  DMUL R22, R4, R22 ;  /* 0x0000001604167228 */ /* 0x000fe20000000000 */
[----:B-----5:R0:W-:Y:S07]  /*16b0*/  STG.E.64 desc[UR18][R24.64+0x28], R18 ;  /* 0x0000281218007986 */ /* 0x0201ee000c101b12 */
[----:B---3--:R-:W-:-:S02]  /*16c0*/  DFMA R22, R14, UR12, R22 ;  /* 0x0000000c0e167c2b */ /* 0x008fc40008000016 */
[----:B------:R-:W-:Y:S01]  /*16d0*/  DADD R14, -R10, UR14 ;  /* 0x0000000e0a0e7e29 */ /* 0x000fe20008000100 */
[----:B----4-:R0:W-:Y:S07]  /*16e0*/  STG.E.64 desc[UR18][R24.64+0x30], R16 ;  /* 0x0000301018007986 */ /* 0x0101ee000c101b12 */
[----:B------:R-:W-:Y:S02]  /*16f0*/  DFMA R14, R6, R14, R22 ;  /* 0x0000000e060e722b */ /* 0x000fe40000000016 */
[----:B------:R-:W-:-:S05]  /*1700*/  DADD R22, -R12, R18 ;  /* 0x000000000c167229 */ /* 0x000fca0000000112 */
[----:B------:R0:W-:Y:S01]  /*1710*/  STG.E.64 desc[UR18][R24.64+0x10], R14 ;  /* 0x0000100e18007986 */ /* 0x0001e2000c101b12 */
[----:B------:R-:W-:Y:S02]  /*1720*/  DADD R10, R10, R14 ;  /* 0x000000000a0a7229 */ /* 0x000fe4000000000e */
        /* <DEDUP_REMOVED lines=8> */
.L_x_42:
[----:B------:R-:W-:Y:S05]  /*17b0*/  BSYNC.RECONVERGENT B0 ;  /* 0x0000000000007941 */ /* 0x000fea0003800200 */
.L_x_41:
[C---:B0-----:R-:W-:Y:S01]  /*17c0*/  IADD3 R24, PT, PT, R26.reuse, 0x100, RZ ;  /* 0x000001001a187810 */ /* 0x041fe20007ffe0ff */
[----:B------:R-:W-:Y:S01]  /*17d0*/  VIADD R26, R26, 0x180 ;  /* 0x000001801a1a7836 */ /* 0x000fe20000000000 */
[----:B------:R-:W-:Y:S01]  /*17e0*/  BSSY.RECONVERGENT B0, `(.L_x_43) ;  /* 0x0000025000007945 */ /* 0x000fe20003800200 */
[----:B------:R-:W-:Y:S02]  /*17f0*/  ISETP.NE.AND P2, PT, R2, R3, PT ;  /* 0x000000030200720c */ /* 0x000fe40003f45270 */
[----:B------:R-:W-:Y:S02]  /*1800*/  ISETP.GE.AND P0, PT, R24, UR11, PT ;  /* 0x0000000b18007c0c */ /* 0x000fe4000bf06270 */
[----:B------:R-:W-:-:S11]  /*1810*/  ISETP.GE.AND P1, PT, R26, UR11, PT ;  /* 0x0000000b1a007c0c */ /* 0x000fd6000bf26270 */
        /* <DEDUP_REMOVED lines=33> */
.L_x_44:
[----:B------:R-:W-:Y:S05]  /*1a30*/  BSYNC.RECONVERGENT B0 ;  /* 0x0000000000007941 */ /* 0x000fea0003800200 */
.L_x_43:
[----:B------:R-:W-:Y:S04]  /*1a40*/  BSSY.RECONVERGENT B0, `(.L_x_45) ;  /* 0x0000022000007945 */ /* 0x000fe80003800200 */
[----:B------:R-:W-:Y:S05]  /*1a50*/  @P1 BRA `(.L_x_46) ;  /* 0x0000000000801947 */ /* 0x000fea0003800000 */
[----:B------:R-:W-:-:S05]  /*1a60*/  MOV R29, 0x38 ;  /* 0x00000038001d7802 */ /* 0x000fca0000000f00 */
[----:B------:R-:W-:-:S05]  /*1a70*/  IMAD.WIDE R28, R26, R29, UR4 ;  /* 0x000000041a1c7e25 */ /* 0x000fca000f8e021d */
[----:B0-----:R-:W2:Y:S04]  /*1a80*/  LDG.E.64 R10, desc[UR18][R28.64] ;  /* 0x000000121c0a7981 */ /* 0x001ea8000c1e1b00 */
        /* <DEDUP_REMOVED lines=8> */
[----:B------:R-:W-:-:S04]  /*1b10*/  IMAD.MOV.U32 R27, RZ, RZ, 0x38 ;  /* 0x00000038ff1b7424 */ /* 0x000fc800078e00ff */
[----:B------:R-:W-:Y:S01]  /*1b20*/  IMAD.WIDE R26, R26, R27, UR6 ;  /* 0x000000061a1a7e25 */ /* 0x000fe2000f8e021b */
[----:B--2---:R-:W-:-:S04]  /*1b30*/  DADD R22, -R10, R8 ;  /* 0x000000000a167229 */ /* 0x004fc80000000108 */
[----:B------:R1:W-:Y:S01]  /*1b40*/  STG.E.64 desc[UR18][R26.64+0x20], R8 ;  /* 0x000020081a007986 */ /* 0x0003e2000c101b12 */
[----:B---3--:R-:W-:-:S03]  /*1b50*/  DADD R24, -R12, R16 ;  /* 0x000000000c187229 */ /* 0x008fc60000000110 */
[----:B------:R1:W-:Y:S01]  /*1b60*/  STG.E.64 desc[UR18][R26.64+0x28], R16 ;  /* 0x000028101a007986 */ /* 0x0003e2000c101b12 */
[----:B------:R-:W-:-:S04]  /*1b70*/  DMUL R22, R4, R22 ;  /* 0x0000001604167228 */ /* 0x000fc80000000000 */
[----:B------:R-:W-:-:S04]  /*1b80*/  DMUL R24, R4, R24 ;  /* 0x0000001804187228 */ /* 0x000fc80000000000 */
[----:B----4-:R-:W-:Y:S02]  /*1b90*/  DFMA R20, R20, UR12, R22 ;  /* 0x0000000c14147c2b */ /* 0x010fe40008000016 */
[----:B------:R-:W-:Y:S01]  /*1ba0*/  DADD R22, -R12, UR16 ;  /* 0x000000100c167e29 */ /* 0x000fe20008000100 */
[----:B-----5:R1:W-:Y:S01]  /*1bb0*/  STG.E.64 desc[UR18][R26.64+0x30], R14 ;  /* 0x0000300e1a007986 */ /* 0x0203e2000c101b12 */
[----:B------:R-:W-:Y:S02]  /*1bc0*/  DFMA R18, R18, UR12, R24 ;  /* 0x0000000c12127c2b */ /* 0x000fe40008000018 */
[----:B------:R-:W-:-:S06]  /*1bd0*/  DADD R24, -R10, UR14 ;  /* 0x0000000e0a187e29 */ /* 0x000fcc0008000100 */
[C---:B------:R-:W-:Y:S02]  /*1be0*/  DFMA R18, R6.reuse, R22, R18 ;  /* 0x000000160612722b */ /* 0x040fe40000000012 */
[----:B------:R-:W-:-:S05]  /*1bf0*/  DFMA R20, R6, R24, R20 ;  /* 0x000000180614722b */ /* 0x000fca0000000014 */
[----:B------:R1:W-:Y:S01]  /*1c00*/  STG.E.64 desc[UR18][R26.64+0x18], R18 ;  /* 0x000018121a007986 */ /* 0x0003e2000c101b12 */
[----:B------:R-:W-:Y:S02]  /*1c10*/  DADD R12, R12, R18 ;  /* 0x000000000c0c7229 */ /* 0x000fe40000000012 */
[----:B------:R-:W-:Y:S01]  /*1c20*/  DADD R10, R10, R20 ;  /* 0x000000000a0a7229 */ /* 0x000fe20000000014 */
[----:B------:R1:W-:Y:S04]  /*1c30*/  STG.E.64 desc[UR18][R26.64+0x10], R20 ;  /* 0x000010141a007986 */ /* 0x0003e8000c101b12 */
[----:B------:R1:W-:Y:S04]  /*1c40*/  STG.E.64 desc[UR18][R26.64+0x8], R12 ;  /* 0x0000080c1a007986 */ /* 0x0003e8000c101b12 */
[----:B------:R1:W-:Y:S02]  /*1c50*/  STG.E.64 desc[UR18][R26.64], R10 ;  /* 0x0000000a1a007986 */ /* 0x0003e4000c101b12 */
.L_x_46:
[----:B------:R-:W-:Y:S05]  /*1c60*/  BSYNC.RECONVERGENT B0 ;  /* 0x0000000000007941 */ /* 0x000fea0003800200 */
.L_x_45:
[----:B------:R-:W-:Y:S05]  /*1c70*/  @P2 BRA `(.L_x_47) ;  /* 0xfffffff400a42947 */ /* 0x000fea000383ffff */
.L_x_38:
[----:B------:R-:W-:-:S13]  /*1c80*/  ISETP.NE.AND P0, PT, RZ, UR8, PT ;  /* 0x00000008ff007c0c */ /* 0x000fda000bf05270 */
[----:B------:R-:W-:Y:S05]  /*1c90*/  @!P0 EXIT ;  /* 0x000000000000894d */ /* 0x000fea0003800000 */
[----:B------:R-:W-:-:S09]  /*1ca0*/  UISETP.NE.AND UP0, UPT, UR8, 0x1, UPT ;  /* 0x000000010800788c */ /* 0x000fd2000bf05270 */
[----:B------:R-:W-:Y:S05]  /*1cb0*/  BRA.U !UP0, `(.L_x_48) ;  /* 0x00000005083c7547 */ /* 0x000fea000b800000 */
[----:B-1----:R-:W-:Y:S01]  /*1cc0*/  LEA R26, R3, R0, 0x7 ;  /* 0x00000000031a7211 */ /* 0x002fe200078e38ff */
[----:B------:R-:W-:Y:S03]  /*1cd0*/  BSSY.RECONVERGENT B0, `(.L_x_49) ;  /* 0x0000027000007945 */ /* 0x000fe60003800200 */
[C---:B------:R-:W-:Y:S01]  /*1ce0*/  ISETP.GE.AND P0, PT, R26.reuse, UR11, PT ;  /* 0x0000000b1a007c0c */ /* 0x040fe2000bf06270 */
[----:B------:R-:W-:-:S05]  /*1cf0*/  VIADD R2, R26, 0x80 ;  /* 0x000000801a027836 */ /* 0x000fca0000000000 */
[----:B------:R-:W-:-:S07]  /*1d00*/  ISETP.GE.AND P1, PT, R2, UR11, PT ;  /* 0x0000000b02007c0c */ /* 0x000fce000bf26270 */
[----:B------:R-:W-:Y:S06]  /*1d10*/  @P0 BRA `(.L_x_50) ;  /* 0x0000000000880947 */ /* 0x000fec0003800000 */
[----:B------:R-:W-:Y:S01]  /*1d20*/  MOV R29, 0x38 ;  /* 0x00000038001d7802 */ /* 0x000fe20000000f00 */
[----:B------:R-:W1:Y:S04]  /*1d30*/  LDCU.64 UR12, c[0x0][0x398] ;  /* 0x00007300ff0c77ac */ /* 0x000e680008000a00 */
[----:B------:R-:W-:Y:S01]  /*1d40*/  IMAD.WIDE R28, R26, R29, UR4 ;  /* 0x000000041a1c7e25 */ /* 0x000fe2000f8e021d */
[----:B------:R-:W2:Y:S04]  /*1d50*/  LDCU.64 UR14, c[0x0][0x3a0] ;  /* 0x00007400ff0e77ac */ /* 0x000ea80008000a00 */
[----:B0-----:R-:W3:Y:S04]  /*1d60*/  LDG.E.64 R10, desc[UR18][R28.64] ;  /* 0x000000121c0a7981 */ /* 0x001ee8000c1e1b00 */
        /* <DEDUP_REMOVED lines=8> */
[----:B------:R-:W-:-:S05]  /*1df0*/  MOV R27, 0x38 ;  /* 0x00000038001b7802 */ /* 0x000fca0000000f00 */
[----:B------:R-:W-:Y:S01]  /*1e00*/  IMAD.WIDE R26, R26, R27, UR6 ;  /* 0x000000061a1a7e25 */ /* 0x000fe2000f8e021b */
[----:B---3--:R-:W-:-:S04]  /*1e10*/  DADD R22, -R10, R8 ;  /* 0x000000000a167229 */ /* 0x008fc80000000108 */
[----:B------:R3:W-:Y:S01]  /*1e20*/  STG.E.64 desc[UR18][R26.64+0x20], R8 ;  /* 0x000020081a007986 */ /* 0x0007e2000c101b12 */
[----:B----4-:R-:W-:-:S03]  /*1e30*/  DADD R24, -R12, R16 ;  /* 0x000000000c187229 */ /* 0x010fc60000000110 */
[----:B------:R3:W-:Y:S01]  /*1e40*/  STG.E.64 desc[UR18][R26.64+0x28], R16 ;  /* 0x000028101a007986 */ /* 0x0007e2000c101b12 */
[----:B------:R-:W-:-:S04]  /*1e50*/  DMUL R22, R4, R22 ;  /* 0x0000001604167228 */ /* 0x000fc80000000000 */
[----:B------:R-:W-:-:S04]  /*1e60*/  DMUL R24, R4, R24 ;  /* 0x0000001804187228 */ /* 0x000fc80000000000 */
[----:B-----5:R-:W-:Y:S02]  /*1e70*/  DFMA R20, R20, UR8, R22 ;  /* 0x0000000814147c2b */ /* 0x020fe40008000016 */
[----:B--2---:R-:W-:Y:S01]  /*1e80*/  DADD R22, -R12, UR14 ;  /* 0x0000000e0c167e29 */ /* 0x004fe20008000100 */
[----:B------:R3:W-:Y:S01]  /*1e90*/  STG.E.64 desc[UR18][R26.64+0x30], R14 ;  /* 0x0000300e1a007986 */ /* 0x0007e2000c101b12 */
[----:B------:R-:W-:Y:S02]  /*1ea0*/  DFMA R18, R18, UR8, R24 ;  /* 0x0000000812127c2b */ /* 0x000fe40008000018 */
[----:B-1----:R-:W-:-:S06]  /*1eb0*/  DADD R24, -R10, UR12 ;  /* 0x0000000c0a187e29 */ /* 0x002fcc0008000100 */
        /* <DEDUP_REMOVED lines=8> */
.L_x_50:
[----:B------:R-:W-:Y:S05]  /*1f40*/  BSYNC.RECONVERGENT B0 ;  /* 0x0000000000007941 */ /* 0x000fea0003800200 */
.L_x_49:
[----:B------:R-:W-:Y:S04]  /*1f50*/  BSSY.RECONVERGENT B0, `(.L_x_51) ;  /* 0x0000024000007945 */ /* 0x000fe80003800200 */
[----:B------:R-:W-:Y:S05]  /*1f60*/  @P1 BRA `(.L_x_52) ;  /* 0x0000000000881947 */ /* 0x000fea0003800000 */
[----:B---3--:R-:W-:Y:S01]  /*1f70*/  IMAD.MOV.U32 R27, RZ, RZ, 0x38 ;  /* 0x00000038ff1b7424 */ /* 0x008fe200078e00ff */
[----:B------:R-:W1:Y:S03]  /*1f80*/  LDCU.64 UR12, c[0x0][0x398] ;  /* 0x00007300ff0c77ac */ /* 0x000e660008000a00 */
        /* <DEDUP_REMOVED lines=16> */
[----:B-1----:R-:W-:Y:S02]  /*2090*/  DADD R24, -R10, UR12 ;  /* 0x0000000c0a187e29 */ /* 0x002fe40008000100 */
[----:B--2---:R-:W-:Y:S02]  /*20a0*/  DFMA R18, R18, UR8, R20 ;  /* 0x0000000812127c2b */ /* 0x004fe40008000014 */
[----:B------:R-:W-:-:S04]  /*20b0*/  DADD R20, -R12, UR14 ;  /* 0x0000000e0c147e29 */ /* 0x000fc80008000100 */
[----:B------:R-:W-:Y:S01]  /*20c0*/  DFMA R22, R6, R24, R22 ;  /* 0x000000180616722b */ /* 0x000fe20000000016 */
[----:B------:R-:W-:-:S03]  /*20d0*/  MOV R25, 0x38 ;  /* 0x0000003800197802 */ /* 0x000fc60000000f00 */
        /* <DEDUP_REMOVED lines=11> */
.L_x_52:
[----:B------:R-:W-:Y:S05]  /*2190*/  BSYNC.RECONVERGENT B0 ;  /* 0x0000000000007941 */ /* 0x000fea0003800200 */
.L_x_51:
[----:B------:R-:W-:-:S07]  /*21a0*/  IADD3 R3, PT, PT, R3, 0x2, RZ ;  /* 0x0000000203037810 */ /* 0x000fce0007ffe0ff */
.L_x_48:
[----:B------:R-:W2:Y:S02]  /*21b0*/  LDC R2, c[0x0][0x384] ;  /* 0x0000e100ff027b82 */ /* 0x000ea40000000800 */
[----:B--2---:R-:W-:-:S04]  /*21c0*/  LOP3.LUT R2, R2, 0x1, RZ, 0xc0, !PT ;  /* 0x0000000102027812 */ /* 0x004fc800078ec0ff */
[----:B------:R-:W-:-:S13]  /*21d0*/  ISETP.NE.U32.AND P0, PT, R2, 0x1, PT ;  /* 0x000000010200780c */ /* 0x000fda0003f05070 */
[----:B------:R-:W-:Y:S05]  /*21e0*/  @P0 EXIT ;  /* 0x000000000000094d */ /* 0x000fea0003800000 */
[----:B-1----:R-:W-:-:S05]  /*21f0*/  IMAD R0, R3, 0x80, R0 ;  /* 0x0000008003007824 */ /* 0x002fca00078e0200 */
[----:B------:R-:W-:-:S13]  /*2200*/  ISETP.GE.AND P0, PT, R0, UR11, PT ;  /* 0x0000000b00007c0c */ /* 0x000fda000bf06270 */
[----:B------:R-:W-:Y:S05]  /*2210*/  @P0 EXIT ;  /* 0x000000000000094d */ /* 0x000fea0003800000 */
[----:B0--3--:R-:W-:Y:S01]  /*2220*/  MOV R21, 0x38 ;  /* 0x0000003800157802 */ /* 0x009fe20000000f00 */
[----:B------:R-:W0:Y:S04]  /*2230*/  LDCU.64 UR10, c[0x0][0x398] ;  /* 0x00007300ff0a77ac */ /* 0x000e280008000a00 */
        /* <DEDUP_REMOVED lines=21> */
[----:B------:R-:W-:-:S05]  /*2390*/  MOV R17, 0x38 ;  /* 0x0000003800117802 */ /* 0x000fca0000000f00 */
        /* <DEDUP_REMOVED lines=11> */
.L_x_53:
        /* <DEDUP_REMOVED lines=11> */
.L_x_777:


//--------------------- .text._ZN3cub18CUB_300001_SM_10006detail9transform16transform_kernelINS2_10policy_hubILb1EN4cuda3std3__45tupleIJN6thrust24THRUST_300001_SM_1000_NS6detail15normal_iteratorINSA_10device_ptrI8ParticleEEEEEEEE10policy1000El14UpdateParticleSG_JPSE_EEEvT0_iT1_T2_DpNS2_10kernel_argIT3_EE --------------------------
	.section	.text._ZN3cub18CUB_300001_SM_10006detail9transform16transform_kernelINS2_10policy_hubILb1EN4cuda3std3__45tupleIJN6thrust24THRUST_300001_SM_1000_NS6detail15normal_iteratorINSA_10device_ptrI8ParticleEEEEEEEE10policy1000El14UpdateParticleSG_JPSE_EEEvT0_iT1_T2_DpNS2_10kernel_argIT3_EE,"ax",@progbits
	.align	128
        .global         _ZN3cub18CUB_300001_SM_10006detail9transform16transform_kernelINS2_10policy_hubILb1EN4cuda3std3__45tupleIJN6thrust24THRUST_300001_SM_1000_NS6detail15normal_iteratorINSA_10device_ptrI8ParticleEEEEEEEE10policy1000El14UpdateParticleSG_JPSE_EEEvT0_iT1_T2_DpNS2_10kernel_argIT3_EE
        .type           _ZN3cub18CUB_300001_SM_10006detail9transform16transform_kernelINS2_10policy_hubILb1EN4cuda3std3__45tupleIJN6thrust24THRUST_300001_SM_1000_NS6detail15normal_iteratorINSA_10device_ptrI8ParticleEEEEEEEE10policy1000El14UpdateParticleSG_JPSE_EEEvT0_iT1_T2_DpNS2_10kernel_argIT3_EE,@function
        .size           _ZN3cub18CUB_300001_SM_10006detail9transform16transform_kernelINS2_10policy_hubILb1EN4cuda3std3__45tupleIJN6thrust24THRUST_300001_SM_1000_NS6detail15normal_iteratorINSA_10device_ptrI8ParticleEEEEEEEE10policy1000El14UpdateParticleSG_JPSE_EEEvT0_iT1_T2_DpNS2_10kernel_argIT3_EE,(.L_x_774 - _ZN3cub18CUB_300001_SM_10006detail9transform16transform_kernelINS2_10policy_hubILb1EN4cuda3std3__45tupleIJN6thrust24THRUST_300001_SM_1000_NS6detail15normal_iteratorINSA_10device_ptrI8ParticleEEEEEEEE10policy1000El14UpdateParticleSG_JPSE_EEEvT0_iT1_T2_DpNS2_10kernel_argIT3_EE)
        .other          _ZN3cub18CUB_300001_SM_10006detail9transform16transform_kernelINS2_10policy_hubILb1EN4cuda3std3__45tupleIJN6thrust24THRUST_300001_SM_1000_NS6detail15normal_iteratorINSA_10device_ptrI8ParticleEEEEEEEE10policy1000El14UpdateParticleSG_JPSE_EEEvT0_iT1_T2_DpNS2_10kernel_argIT3_EE,@"STO_CUDA_ENTRY STV_DEFAULT"
_ZN3cub18CUB_300001_SM_10006detail9transform16transform_kernelINS2_10policy_hubILb1EN4cuda3std3__45tupleIJN6thrust24THRUST_300001_SM_1000_NS6detail15normal_iteratorINSA_10device_ptrI8ParticleEEEEEEEE10policy1000El14UpdateParticleSG_JPSE_EEEvT0_iT1_T2_DpNS2_10kernel_argIT3_EE:
.text._ZN3cub18CUB_300001_SM_10006detail9transform16transform_kernelINS2_10policy_hubILb1EN4cuda3std3__45tupleIJN6thrust24THRUST_300001_SM_1000_NS6detail15normal_iteratorINSA_10device_ptrI8ParticleEEEEEEEE10policy1000El14UpdateParticleSG_JPSE_EEEvT0_iT1_T2_DpNS2_10kernel_argIT3_EE:
[----:B------:R-:W0:Y:S08]  /*0000*/  LDC R1, c[0x0][0x37c] ;  /* 0x0000df00ff017b82 */ /* 0x000e300000000800 */
[----:B------:R-:W1:Y:S01]  /*0010*/  LDC R12, c[0x0][0x388] ;  /* 0x0000e200ff0c7b82 */ /* 0x000e620000000800 */
[----:B------:R-:W2:Y:S01]  /*0020*/  LDCU.64 UR4, c[0x0][0x380] ;  /* 0x00007000ff0477ac */ /* 0x000ea20008000a00 */
[----:B------:R-:W3:Y:S01]  /*0030*/  S2R R0, SR_TID.X ;  /* 0x0000000000007919 */ /* 0x000ee20000002100 */
[----:B------:R-:W-:Y:S01]  /*0040*/  BSSY.RECONVERGENT B0, `(.L_x_54) ;  /* 0x000001e000007945 */ /* 0x000fe20003800200 */
[----:B0-----:R-:W-:Y:S01]  /*0050*/  VIADD R1, R1, 0xffffffd8 ;  /* 0xffffffd801017836 */ /* 0x001fe20000000000 */
[----:B------:R-:W0:Y:S03]  /*0060*/  LDCU.64 UR8, c[0x0][0x358] ;  /* 0x00006b00ff0877ac */ /* 0x000e260008000a00 */
[----:B------:R-:W4:Y:S01]  /*0070*/  S2UR UR7, SR_CTAID.X ;  /* 0x00000000000779c3 */ /* 0x000f220000002500 */
[----:B-1----:R-:W-:-:S05]  /*0080*/  IMAD.SHL.U32 R2, R12, 0x80, RZ ;  /* 0x000000800c027824 */ /* 0x002fca00078e00ff */
[----:B------:R-:W-:Y:S01]  /*0090*/  SHF.R.S32.HI R3, RZ, 0x1f, R2 ;  /* 0x0000001fff037819 */ /* 0x000fe20000011402 */
[----:B----4-:R-:W-:-:S04]  /*00a0*/  IMAD.WIDE.U32 R4, R2, UR7, RZ ;  /* 0x0000000702047c25 */ /* 0x010fc8000f8e00ff */
[----:B------:R-:W-:Y:S01]  /*00b0*/  IMAD R9, R3, UR7, RZ ;  /* 0x0000000703097c24 */ /* 0x000fe2000f8e02ff */
[----:B--2---:R-:W-:-:S03]  /*00c0*/  IADD3 R7, P1, PT, -R4, UR4, RZ ;  /* 0x0000000404077c10 */ /* 0x004fc6000ff3e1ff */
[----:B------:R-:W-:Y:S01]  /*00d0*/  IMAD.IADD R10, R5, 0x1, R9 ;  /* 0x00000001050a7824 */ /* 0x000fe200078e0209 */
[----:B------:R-:W-:Y:S01]  /*00e0*/  ISETP.LT.U32.AND P0, PT, R7, R2, PT ;  /* 0x000000020700720c */ /* 0x000fe20003f01070 */
[----:B---3--:R-:W-:-:S03]  /*00f0*/  IMAD.SHL.U32 R9, R0, 0x80, RZ ;  /* 0x0000008000097824 */ /* 0x008fc600078e00ff */
[----:B------:R-:W-:-:S04]  /*0100*/  IADD3.X R6, PT, PT, ~R10, UR5, RZ, P1, !PT ;  /* 0x000000050a067c10 */ /* 0x000fc80008ffe5ff */
[----:B------:R-:W-:-:S04]  /*0110*/  ISETP.LT.AND.EX P0, PT, R6, R3, PT, P0 ;  /* 0x000000030600720c */ /* 0x000fc80003f01300 */
[----:B------:R-:W-:-:S04]  /*0120*/  SEL R3, R7, R2, P0 ;  /* 0x0000000207037207 */ /* 0x000fc80000000000 */
[----:B------:R-:W-:Y:S01]  /*0130*/  ISETP.NE.AND P1, PT, R2, R3, PT ;  /* 0x000000030200720c */ /* 0x000fe20003f25270 */
[----:B------:R-:W-:-:S05]  /*0140*/  IMAD R8, R3, 0x38, RZ ;  /* 0x0000003803087824 */ /* 0x000fca00078e02ff */
[----:B------:R-:W-:-:S13]  /*0150*/  ISETP.GE.AND P0, PT, R9, R8, PT ;  /* 0x000000080900720c */ /* 0x000fda0003f06270 */
[----:B0-----:R-:W-:Y:S05]  /*0160*/  @P0 BRA `(.L_x_55) ;  /* 0x00000000002c0947 */ /* 0x001fea0003800000 */
[----:B------:R-:W0:Y:S01]  /*0170*/  LDC.64 R6, c[0x0][0x398] ;  /* 0x0000e600ff067b82 */ /* 0x000e220000000a00 */
[----:B------:R-:W-:Y:S02]  /*0180*/  IMAD R11, R10, 0x38, RZ ;  /* 0x000000380a0b7824 */ /* 0x000fe400078e02ff */
[----:B0-----:R-:W-:-:S04]  /*0190*/  IMAD.WIDE.U32 R6, R4, 0x38, R6 ;  /* 0x0000003804067825 */ /* 0x001fc800078e0006 */
[----:B------:R-:W-:Y:S02]  /*01a0*/  IMAD.IADD R7, R7, 0x1, R11 ;  /* 0x0000000107077824 */ /* 0x000fe400078e020b */
[----:B------:R-:W-:-:S07]  /*01b0*/  IMAD.WIDE.U32 R6, R0, 0x80, R6 ;  /* 0x0000008000067825 */ /* 0x000fce00078e0006 */
.L_x_56:
[----:B------:R-:W-:Y:S01]  /*01c0*/  VIADD R9, R9, 0x4000 ;  /* 0x0000400009097836 */ /* 0x000fe20000000000 */
[----:B------:R0:W-:Y:S04]  /*01d0*/  CCTL.E.PF2 [R6] ;  /* 0x000000000600798f */ /* 0x0001e80000800100 */
[----:B------:R-:W-:Y:S02]  /*01e0*/  ISETP.GE.AND P0, PT, R9, R8, PT ;  /* 0x000000080900720c */ /* 0x000fe40003f06270 */
[----:B0-----:R-:W-:-:S05]  /*01f0*/  IADD3 R6, P2, PT, R6, 0x4000, RZ ;  /* 0x0000400006067810 */ /* 0x001fca0007f5e0ff */
[----:B------:R-:W-:-:S06]  /*0200*/  IMAD.X R7, RZ, RZ, R7, P2 ;  /* 0x000000ffff077224 */ /* 0x000fcc00010e0607 */
[----:B------:R-:W-:Y:S05]  /*0210*/  @!P0 BRA `(.L_x_56) ;  /* 0xfffffffc00e88947 */ /* 0x000fea000383ffff */
.L_x_55:
[----:B------:R-:W-:Y:S05]  /*0220*/  BSYNC.RECONVERGENT B0 ;  /* 0x0000000000007941 */ /* 0x000fea0003800200 */
.L_x_54:
[----:B------:R-:W-:Y:S05]  /*0230*/  @!P1 BRA `(.L_x_57) ;  /* 0x0000001000d89947 */ /* 0x000fea0003800000 */
[----:B------:R-:W-:-:S13]  /*0240*/  ISETP.GE.AND P0, PT, R12, 0x1, PT ;  /* 0x000000010c00780c */ /* 0x000fda0003f06270 */
[----:B------:R-:W-:Y:S05]  /*0250*/  @!P0 EXIT ;  /* 0x000000000000894d */ /* 0x000fea0003800000 */
[----:B------:R-:W0:Y:S01]  /*0260*/  LDC.64 R6, c[0x0][0x390] ;  /* 0x0000e400ff067b82 */ /* 0x000e220000000a00 */
[----:B------:R-:W-:Y:S01]  /*0270*/  IMAD.MOV R2, RZ, RZ, -R12 ;  /* 0x000000ffff027224 */ /* 0x000fe200078e0a0c */
[----:B------:R-:W1:Y:S01]  /*0280*/  LDCU UR12, c[0x0][0x388] ;  /* 0x00007100ff0c77ac */ /* 0x000e620008000800 */
[----:B------:R-:W2:Y:S01]  /*0290*/  LDCU.64 UR14, c[0x0][0x398] ;  /* 0x00007300ff0e77ac */ /* 0x000ea20008000a00 */
[----:B------:R-:W3:Y:S01]  /*02a0*/  LDCU.64 UR10, c[0x4][0x170] ;  /* 0x01002e00ff0a77ac */ /* 0x000ee20008000a00 */
[----:B0-----:R-:W-:-:S04]  /*02b0*/  IMAD.WIDE.U32 R4, R4, 0x38, R6 ;  /* 0x0000003804047825 */ /* 0x001fc800078e0006 */
[----:B------:R-:W-:Y:S01]  /*02c0*/  IMAD R7, R10, 0x38, RZ ;  /* 0x000000380a077824 */ /* 0x000fe200078e02ff */
[----:B------:R-:W-:-:S05]  /*02d0*/  IADD3 R28, P0, PT, R4, 0x18, RZ ;  /* 0x00000018041c7810 */ /* 0x000fca0007f1e0ff */
[----:B-123--:R-:W-:-:S08]  /*02e0*/  IMAD.X R29, R7, 0x1, R5, P0 ;  /* 0x00000001071d7824 */ /* 0x00efd000000e0605 */
.L_x_76:
[----:B------:R-:W-:Y:S01]  /*02f0*/  ISETP.GE.AND P0, PT, R0, R3, PT ;  /* 0x000000030000720c */ /* 0x000fe20003f06270 */
[----:B------:R-:W-:Y:S01]  /*0300*/  VIADD R2, R2, 0x1 ;  /* 0x0000000102027836 */ /* 0x000fe20000000000 */
[----:B------:R-:W-:Y:S04]  /*0310*/  BSSY.RECONVERGENT B2, `(.L_x_58) ;  /* 0x0000125000027945 */ /* 0x000fe80003800200 */
[----:B------:R-:W-:-:S07]  /*0320*/  ISETP.NE.AND P2, PT, R2, RZ, PT ;  /* 0x000000ff0200720c */ /* 0x000fce0003f45270 */
[----:B0-----:R-:W-:Y:S06]  /*0330*/  @P0 BRA `(.L_x_59) ;  /* 0x0000001000880947 */ /* 0x001fec0003800000 */
[----:B------:R-:W-:-:S04]  /*0340*/  USHF.L.U32 UR4, UR12, 0x7, URZ ;  /* 0x000000070c047899 */ /* 0x000fc800080006ff */
[----:B------:R-:W-:Y:S02]  /*0350*/  USHF.R.S32.HI UR6, URZ, 0x1f, UR4 ;  /* 0x0000001fff067899 */ /* 0x000fe40008011404 */
[----:B------:R-:W-:Y:S02]  /*0360*/  UIMAD.WIDE.U32 UR4, UR4, UR7, URZ ;  /* 0x00000007040472a5 */ /* 0x000fe4000f8e00ff */
[----:B------:R-:W-:-:S04]  /*0370*/  UIMAD UR6, UR6, UR7, URZ ;  /* 0x00000007060672a4 */ /* 0x000fc8000f8e02ff */
[----:B------:R-:W-:Y:S02]  /*0380*/  UIADD3 UR6, UPT, UPT, UR5, UR6, URZ ;  /* 0x0000000605067290 */ /* 0x000fe4000fffe0ff */
[----:B------:R-:W-:Y:S02]  /*0390*/  UIMAD.WIDE.U32 UR4, UR4, 0x38, UR14 ;  /* 0x00000038040478a5 */ /* 0x000fe4000f8e000e */
[----:B------:R-:W-:-:S04]  /*03a0*/  UIMAD UR6, UR6, 0x38, URZ ;  /* 0x00000038060678a4 */ /* 0x000fc8000f8e02ff */
[----:B------:R-:W-:Y:S02]  /*03b0*/  UIADD3 UR6, UPT, UPT, UR5, UR6, URZ ;  /* 0x0000000605067290 */ /* 0x000fe4000fffe0ff */
[----:B------:R-:W-:Y:S02]  /*03c0*/  IMAD.U32 R13, RZ, RZ, UR5 ;  /* 0x00000005ff0d7e24 */ /* 0x000fe4000f8e00ff */
[----:B------:R-:W-:Y:S02]  /*03d0*/  IMAD.U32 R12, RZ, RZ, UR4 ;  /* 0x00000004ff0c7e24 */ /* 0x000fe4000f8e00ff */
[----:B------:R-:W-:Y:S02]  /*03e0*/  IMAD.U32 R13, RZ, RZ, UR6 ;  /* 0x00000006ff0d7e24 */ /* 0x000fe4000f8e00ff */
[----:B------:R-:W-:-:S05]  /*03f0*/  IMAD.WIDE R12, R0, 0x38, R12 ;  /* 0x00000038000c7825 */ /* 0x000fca00078e020c */
[----:B------:R-:W2:Y:S04]  /*0400*/  LDG.E.64 R26, desc[UR8][R12.64] ;  /* 0x000000080c1a7981 */ /* 0x000ea8000c1e1b00 */
[----:B------:R0:W5:Y:S04]  /*0410*/  LDG.E.64 R24, desc[UR8][R12.64+0x8] ;  /* 0x000008080c187981 */ /* 0x000168000c1e1b00 */
[----:B------:R0:W5:Y:S04]  /*0420*/  LDG.E.64 R4, desc[UR8][R12.64+0x10] ;  /* 0x000010080c047981 */ /* 0x000168000c1e1b00 */
[----:B------:R0:W5:Y:S04]  /*0430*/  LDG.E.64 R6, desc[UR8][R12.64+0x18] ;  /* 0x000018080c067981 */ /* 0x000168000c1e1b00 */
[----:B------:R0:W5:Y:S04]  /*0440*/  LDG.E.64 R8, desc[UR8][R12.64+0x20] ;  /* 0x000020080c087981 */ /* 0x000168000c1e1b00 */
[----:B------:R0:W5:Y:S04]  /*0450*/  LDG.E.64 R10, desc[UR8][R12.64+0x28] ;  /* 0x000028080c0a7981 */ /* 0x000168000c1e1b00 */
[----:B------:R0:W5:Y:S01]  /*0460*/  LDG.E.64 R38, desc[UR8][R12.64+0x30] ;  /* 0x000030080c267981 */ /* 0x000162000c1e1b00 */
[----:B------:R-:W-:Y:S01]  /*0470*/  UMOV UR4, 0x54442d18 ;  /* 0x54442d1800047882 */ /* 0x000fe20000000000 */
[----:B------:R-:W-:Y:S01]  /*0480*/  UMOV UR5, 0x401921fb ;  /* 0x401921fb00057882 */ /* 0x000fe20000000000 */
[----:B------:R-:W-:Y:S01]  /*0490*/  BSSY.RECONVERGENT B3, `(.L_x_60) ;  /* 0x000001e000037945 */ /* 0x000fe20003800200 */
[----:B--2---:R-:W-:-:S08]  /*04a0*/  DMUL R18, R26, UR4 ;  /* 0x000000041a127c28 */ /* 0x004fd00008000000 */
[----:B------:R-:W-:-:S14]  /*04b0*/  DSETP.NEU.AND P0, PT, |R18|, +INF , PT ;  /* 0x7ff000001200742a */ /* 0x000fdc0003f0d200 */
[----:B------:R-:W-:Y:S01]  /*04c0*/  @!P0 DMUL R30, RZ, R18 ;  /* 0x00000012ff1e8228 */ /* 0x000fe20000000000 */
[----:B------:R-:W-:Y:S01]  /*04d0*/  @!P0 IMAD.MOV.U32 R32, RZ, RZ, 0x1 ;  /* 0x00000001ff208424 */ /* 0x000fe200078e00ff */
[----:B0-----:R-:W-:Y:S09]  /*04e0*/  @!P0 BRA `(.L_x_61) ;  /* 0x0000000000608947 */ /* 0x001ff20003800000 */
[----:B------:R-:W-:Y:S01]  /*04f0*/  UMOV UR4, 0x6dc9c883 ;  /* 0x6dc9c88300047882 */ /* 0x000fe20000000000 */
[----:B------:R-:W-:Y:S01]  /*0500*/  UMOV UR5, 0x3fe45f30 ;  /* 0x3fe45f3000057882 */ /* 0x000fe20000000000 */
[C---:B------:R-:W-:Y:S01]  /*0510*/  DSETP.GE.AND P0, PT, |R18|.reuse, 2.14748364800000000000e+09, PT ;  /* 0x41e000001200742a */ /* 0x040fe20003f06200 */
[----:B------:R-:W-:Y:S01]  /*0520*/  BSSY.RECONVERGENT B4, `(.L_x_62) ;  /* 0x0000013000047945 */ /* 0x000fe20003800200 */
[----:B------:R-:W-:Y:S01]  /*0530*/  DMUL R12, R18, UR4 ;  /* 0x00000004120c7c28 */ /* 0x000fe20008000000 */
[----:B------:R-:W-:Y:S01]  /*0540*/  UMOV UR4, 0x54442d18 ;  /* 0x54442d1800047882 */ /* 0x000fe20000000000 */
[----:B------:R-:W-:-:S04]  /*0550*/  UMOV UR5, 0x3ff921fb ;  /* 0x3ff921fb00057882 */ /* 0x000fc80000000000 */
[----:B------:R-:W0:Y:S08]  /*0560*/  F2I.F64 R17, R12 ;  /* 0x0000000c00117311 */ /* 0x000e300000301100 */
[----:B0-----:R-:W0:Y:S02]  /*0570*/  I2F.F64 R30, R17 ;  /* 0x00000011001e7312 */ /* 0x001e240000201c00 */
[----:B0-----:R-:W-:Y:S01]  /*0580*/  DFMA R14, R30, -UR4, R18 ;  /* 0x800000041e0e7c2b */ /* 0x001fe20008000012 */
[----:B------:R-:W-:Y:S01]  /*0590*/  UMOV UR4, 0x33145c00 ;  /* 0x33145c0000047882 */ /* 0x000fe20000000000 */
[----:B------:R-:W-:-:S06]  /*05a0*/  UMOV UR5, 0x3c91a626 ;  /* 0x3c91a62600057882 */ /* 0x000fcc0000000000 */
[----:B------:R-:W-:Y:S01]  /*05b0*/  DFMA R14, R30, -UR4, R14 ;  /* 0x800000041e0e7c2b */ /* 0x000fe2000800000e */
[----:B------:R-:W-:Y:S01]  /*05c0*/  UMOV UR4, 0x252049c0 ;  /* 0x252049c000047882 */ /* 0x000fe20000000000 */
[----:B------:R-:W-:-:S06]  /*05d0*/  UMOV UR5, 0x397b839a ;  /* 0x397b839a00057882 */ /* 0x000fcc0000000000 */
[----:B------:R-:W-:Y:S01]  /*05e0*/  DFMA R30, R30, -UR4, R14 ;  /* 0x800000041e1e7c2b */ /* 0x000fe2000800000e */
[----:B------:R-:W-:Y:S10]  /*05f0*/  @!P0 BRA `(.L_x_63) ;  /* 0x0000000000148947 */ /* 0x000ff40003800000 */
[----:B------:R-:W-:Y:S01]  /*0600*/  IMAD.MOV.U32 R35, RZ, RZ, R19 ;  /* 0x000000ffff237224 */ /* 0x000fe200078e0013 */
[----:B------:R-:W-:-:S07]  /*0610*/  MOV R34, 0x630 ;  /* 0x0000063000227802 */ /* 0x000fce0000000f00 */
[----:B-----5:R-:W-:Y:S05]  /*0620*/  CALL.REL.NOINC `($_ZN3cub18CUB_300001_SM_10006detail9transform16transform_kernelINS2_10policy_hubILb1EN4cuda3std3__45tupleIJN6thrust24THRUST_300001_SM_1000_NS6detail15normal_iteratorINSA_10device_ptrI8ParticleEEEEEEEE10policy1000El14UpdateParticleSG_JPSE_EEEvT0_iT1_T2_DpNS2_10kernel_argIT3_EE$__internal_trig_reduction_slowpathd) ;  /* 0x0000002000a47944 */ /* 0x020fea0003c00000 */
[----:B------:R-:W-:Y:S02]  /*0630*/  IMAD.MOV.U32 R30, RZ, RZ, R18 ;  /* 0x000000ffff1e7224 */ /* 0x000fe400078e0012 */
[----:B------:R-:W-:-:S07]  /*0640*/  IMAD.MOV.U32 R31, RZ, RZ, R19 ;  /* 0x000000ffff1f7224 */ /* 0x000fce00078e0013 */
.L_x_63:
[----:B------:R-:W-:Y:S05]  /*0650*/  BSYNC.RECONVERGENT B4 ;  /* 0x0000000000047941 */ /* 0x000fea0003800200 */
.L_x_62:
[----:B------:R-:W-:-:S07]  /*0660*/  VIADD R32, R17, 0x1 ;  /* 0x0000000111207836 */ /* 0x000fce0000000000 */
.L_x_61:
[----:B------:R-:W-:Y:S05]  /*0670*/  BSYNC.RECONVERGENT B3 ;  /* 0x0000000000037941 */ /* 0x000fea0003800200 */
.L_x_60:
[----:B------:R-:W-:-:S05]  /*0680*/  IMAD.SHL.U32 R12, R32, 0x40, RZ ;  /* 0x00000040200c7824 */ /* 0x000fca00078e00ff */
[----:B------:R-:W-:-:S04]  /*0690*/  LOP3.LUT R12, R12, 0x40, RZ, 0xc0, !PT ;  /* 0x000000400c0c7812 */ /* 0x000fc800078ec0ff */
[----:B------:R-:W-:-:S05]  /*06a0*/  IADD3 R36, P0, PT, R12, UR10, RZ ;  /* 0x0000000a0c247c10 */ /* 0x000fca000ff1e0ff */
[----:B------:R-:W-:-:S05]  /*06b0*/  IMAD.X R37, RZ, RZ, UR11, P0 ;  /* 0x0000000bff257e24 */ /* 0x000fca00080e06ff */
[----:B------:R-:W2:Y:S04]  /*06c0*/  LDG.E.128.CONSTANT R12, desc[UR8][R36.64] ;  /* 0x00000008240c7981 */ /* 0x000ea8000c1e9d00 */
[----:B------:R-:W3:Y:S04]  /*06d0*/  LDG.E.128.CONSTANT R16, desc[UR8][R36.64+0x10] ;  /* 0x0000100824107981 */ /* 0x000ee8000c1e9d00 */
[----:B------:R-:W4:Y:S01]  /*06e0*/  LDG.E.128.CONSTANT R20, desc[UR8][R36.64+0x20] ;  /* 0x0000200824147981 */ /* 0x000f22000c1e9d00 */
[----:B------:R-:W-:Y:S01]  /*06f0*/  LOP3.LUT R33, R32, 0x1, RZ, 0xc0, !PT ;  /* 0x0000000120217812 */ /* 0x000fe200078ec0ff */
[----:B------:R-:W-:Y:S01]  /*0700*/  IMAD.MOV.U32 R40, RZ, RZ, 0x20fd8164 ;  /* 0x20fd8164ff287424 */ /* 0x000fe200078e00ff */
[----:B------:R-:W-:Y:S01]  /*0710*/  DMUL R34, R30, R30 ;  /* 0x0000001e1e227228 */ /* 0x000fe20000000000 */
[----:B------:R-:W-:Y:S01]  /*0720*/  UMOV UR4, 0x54442d18 ;  /* 0x54442d1800047882 */ /* 0x000fe20000000000 */
[----:B------:R-:W-:Y:S01]  /*0730*/  ISETP.NE.U32.AND P0, PT, R33, 0x1, PT ;  /* 0x000000012100780c */ /* 0x000fe20003f05070 */
[----:B------:R-:W-:Y:S01]  /*0740*/  IMAD.MOV.U32 R33, RZ, RZ, 0x3da8ff83 ;  /* 0x3da8ff83ff217424 */ /* 0x000fe200078e00ff */
[----:B------:R-:W-:Y:S01]  /*0750*/  UMOV UR5, 0x401921fb ;  /* 0x401921fb00057882 */ /* 0x000fe20000000000 */
[----:B------:R-:W-:Y:S01]  /*0760*/  BSSY.RECONVERGENT B3, `(.L_x_64) ;  /* 0x0000031000037945 */ /* 0x000fe20003800200 */
[----:B------:R-:W-:-:S02]  /*0770*/  FSEL R40, R40, -8.06006814911005101289e+34, !P0 ;  /* 0xf9785eba28287808 */ /* 0x000fc40004000000 */
[----:B------:R-:W-:-:S06]  /*0780*/  FSEL R41, -R33, 0.11223486810922622681, !P0 ;  /* 0x3de5db6521297808 */ /* 0x000fcc0004000100 */
[----:B--2---:R-:W-:-:S08]  /*0790*/  DFMA R12, R34, R40, R12 ;  /* 0x00000028220c722b */ /* 0x004fd0000000000c */
[----:B------:R-:W-:Y:S02]  /*07a0*/  DFMA R12, R34, R12, R14 ;  /* 0x0000000c220c722b */ /* 0x000fe4000000000e */
[----:B------:R-:W-:-:S06]  /*07b0*/  DFMA R14, R26, R26, 20 ;  /* 0x403400001a0e742b */ /* 0x000fcc000000001a */
[----:B---3--:R-:W-:-:S08]  /*07c0*/  DFMA R12, R34, R12, R16 ;  /* 0x0000000c220c722b */ /* 0x008fd00000000010 */
[----:B------:R-:W-:Y:S02]  /*07d0*/  DFMA R12, R34, R12, R18 ;  /* 0x0000000c220c722b */ /* 0x000fe40000000012 */
[----:B-----5:R-:W-:-:S06]  /*07e0*/  DMUL R18, R24, UR4 ;  /* 0x0000000418127c28 */ /* 0x020fcc0008000000 */
[----:B----4-:R-:W-:Y:S02]  /*07f0*/  DFMA R12, R34, R12, R20 ;  /* 0x0000000c220c722b */ /* 0x010fe40000000014 */
[----:B------:R-:W-:-:S06]  /*0800*/  DSETP.NEU.AND P1, PT, |R18|, +INF , PT ;  /* 0x7ff000001200742a */ /* 0x000fcc0003f2d200 */
[----:B------:R-:W-:-:S08]  /*0810*/  DFMA R12, R34, R12, R22 ;  /* 0x0000000c220c722b */ /* 0x000fd00000000016 */
[----:B------:R-:W-:Y:S02]  /*0820*/  DFMA R30, R12, R30, R30 ;  /* 0x0000001e0c1e722b */ /* 0x000fe4000000001e */
[----:B------:R-:W-:-:S10]  /*0830*/  DFMA R12, R34, R12, 1 ;  /* 0x3ff00000220c742b */ /* 0x000fd4000000000c */
[----:B------:R-:W-:Y:S02]  /*0840*/  FSEL R16, R12, R30, !P0 ;  /* 0x0000001e0c107208 */ /* 0x000fe40004000000 */
[----:B------:R-:W-:Y:S01]  /*0850*/  FSEL R17, R13, R31, !P0 ;  /* 0x0000001f0d117208 */ /* 0x000fe20004000000 */
[----:B------:R-:W-:Y:S01]  /*0860*/  @!P1 DMUL R30, RZ, R18 ;  /* 0x00000012ff1e9228 */ /* 0x000fe20000000000 */
[----:B------:R-:W-:Y:S01]  /*0870*/  LOP3.LUT P0, RZ, R32, 0x2, RZ, 0xc0, !PT ;  /* 0x0000000220ff7812 */ /* 0x000fe2000780c0ff */
[----:B------:R-:W-:-:S03]  /*0880*/  @!P1 IMAD.MOV.U32 R32, RZ, RZ, 0x1 ;  /* 0x00000001ff209424 */ /* 0x000fc600078e00ff */
[----:B------:R-:W-:-:S10]  /*0890*/  DADD R12, RZ, -R16 ;  /* 0x00000000ff0c7229 */ /* 0x000fd40000000810 */
[----:B------:R-:W-:Y:S02]  /*08a0*/  FSEL R12, R16, R12, !P0 ;  /* 0x0000000c100c7208 */ /* 0x000fe40004000000 */
[----:B------:R-:W-:-:S06]  /*08b0*/  FSEL R13, R17, R13, !P0 ;  /* 0x0000000d110d7208 */ /* 0x000fcc0004000000 */
[----:B------:R-:W-:-:S08]  /*08c0*/  DFMA R14, R12, -10, R14 ;  /* 0xc02400000c0e782b */ /* 0x000fd0000000000e */
[----:B------:R-:W-:Y:S01]  /*08d0*/  DFMA R40, R24, R24, R14 ;  /* 0x000000181828722b */ /* 0x000fe2000000000e */
[----:B------:R-:W-:Y:S10]  /*08e0*/  @!P1 BRA `(.L_x_65) ;  /* 0x0000000000609947 */ /* 0x000ff40003800000 */
        /* <DEDUP_REMOVED lines=19> */
[----:B------:R-:W-:Y:S05]  /*0a20*/  CALL.REL.NOINC `($_ZN3cub18CUB_300001_SM_10006detail9transform16transform_kernelINS2_10policy_hubILb1EN4cuda3std3__45tupleIJN6thrust24THRUST_300001_SM_1000_NS6detail15normal_iteratorINSA_10device_ptrI8ParticleEEEEEEEE10policy1000El14UpdateParticleSG_JPSE_EEEvT0_iT1_T2_DpNS2_10kernel_argIT3_EE$__internal_trig_reduction_slowpathd) ;  /* 0x0000001c00a47944 */ /* 0x000fea0003c00000 */
[----:B------:R-:W-:Y:S02]  /*0a30*/  IMAD.MOV.U32 R30, RZ, RZ, R18 ;  /* 0x000000ffff1e7224 */ /* 0x000fe400078e0012 */
[----:B------:R-:W-:-:S07]  /*0a40*/  IMAD.MOV.U32 R31, RZ, RZ, R19 ;  /* 0x000000ffff1f7224 */ /* 0x000fce00078e0013 */
.L_x_67:
[----:B------:R-:W-:Y:S05]  /*0a50*/  BSYNC.RECONVERGENT B4 ;  /* 0x0000000000047941 */ /* 0x000fea0003800200 */
.L_x_66:
[----:B------:R-:W-:-:S07]  /*0a60*/  VIADD R32, R17, 0x1 ;  /* 0x0000000111207836 */ /* 0x000fce0000000000 */
.L_x_65:
[----:B------:R-:W-:Y:S05]  /*0a70*/  BSYNC.RECONVERGENT B3 ;  /* 0x0000000000037941 */ /* 0x000fea0003800200 */
.L_x_64:
        /* <DEDUP_REMOVED lines=18> */
[----:B------:R-:W-:-:S08]  /*0ba0*/  DFMA R12, R34, R12, R14 ;  /* 0x0000000c220c722b */ /* 0x000fd0000000000e */
[----:B---3--:R-:W-:-:S08]  /*0bb0*/  DFMA R12, R34, R12, R16 ;  /* 0x0000000c220c722b */ /* 0x008fd00000000010 */
[----:B------:R-:W-:Y:S02]  /*0bc0*/  DFMA R12, R34, R12, R18 ;  /* 0x0000000c220c722b */ /* 0x000fe40000000012 */
[----:B------:R-:W-:-:S06]  /*0bd0*/  DMUL R18, R8, UR4 ;  /* 0x0000000408127c28 */ /* 0x000fcc0008000000 */
[----:B----4-:R-:W-:-:S08]  /*0be0*/  DFMA R12, R34, R12, R20 ;  /* 0x0000000c220c722b */ /* 0x010fd00000000014 */
[----:B------:R-:W-:-:S08]  /*0bf0*/  DFMA R12, R34, R12, R22 ;  /* 0x0000000c220c722b */ /* 0x000fd00000000016 */
[----:B------:R-:W-:Y:S02]  /*0c00*/  DFMA R30, R12, R30, R30 ;  /* 0x0000001e0c1e722b */ /* 0x000fe4000000001e */
[----:B------:R-:W-:-:S10]  /*0c10*/  DFMA R12, R34, R12, 1 ;  /* 0x3ff00000220c742b */ /* 0x000fd4000000000c */
[----:B------:R-:W-:Y:S02]  /*0c20*/  FSEL R14, R12, R30, !P0 ;  /* 0x0000001e0c0e7208 */ /* 0x000fe40004000000 */
[----:B------:R-:W-:Y:S02]  /*0c30*/  FSEL R15, R13, R31, !P0 ;  /* 0x0000001f0d0f7208 */ /* 0x000fe40004000000 */
[----:B------:R-:W-:-:S04]  /*0c40*/  LOP3.LUT P0, RZ, R32, 0x2, RZ, 0xc0, !PT ;  /* 0x0000000220ff7812 */ /* 0x000fc8000780c0ff */
[----:B------:R-:W-:-:S10]  /*0c50*/  DADD R12, RZ, -R14 ;  /* 0x00000000ff0c7229 */ /* 0x000fd4000000080e */
[----:B------:R-:W-:Y:S02]  /*0c60*/  FSEL R12, R14, R12, !P0 ;  /* 0x0000000c0e0c7208 */ /* 0x000fe40004000000 */
[----:B------:R-:W-:Y:S01]  /*0c70*/  FSEL R13, R15, R13, !P0 ;  /* 0x0000000d0f0d7208 */ /* 0x000fe20004000000 */
[----:B------:R-:W-:-:S05]  /*0c80*/  DSETP.NEU.AND P0, PT, |R18|, +INF , PT ;  /* 0x7ff000001200742a */ /* 0x000fca0003f0d200 */
[----:B------:R-:W-:Y:S01]  /*0c90*/  DFMA R40, R12, -10, R40 ;  /* 0xc02400000c28782b */ /* 0x000fe20000000028 */
[----:B------:R-:W-:-:S07]  /*0ca0*/  IMAD.MOV.U32 R12, RZ, RZ, R38 ;  /* 0x000000ffff0c7224 */ /* 0x000fce00078e0026 */
[----:B------:R-:W-:Y:S01]  /*0cb0*/  DSETP.MIN.AND P1, P3, R38, R40, PT ;  /* 0x000000282600722a */ /* 0x000fe20003b20000 */
[----:B------:R-:W-:Y:S01]  /*0cc0*/  @!P0 IMAD.MOV.U32 R32, RZ, RZ, 0x1 ;  /* 0x00000001ff208424 */ /* 0x000fe200078e00ff */
[----:B------:R-:W-:Y:S01]  /*0cd0*/  @!P0 DMUL R30, RZ, R18 ;  /* 0x00000012ff1e8228 */ /* 0x000fe20000000000 */
[----:B------:R-:W-:-:S03]  /*0ce0*/  IMAD.MOV.U32 R14, RZ, RZ, R41 ;  /* 0x000000ffff0e7224 */ /* 0x000fc600078e0029 */
[----:B------:R-:W-:Y:S02]  /*0cf0*/  SEL R38, R12, R40, P1 ;  /* 0x000000280c267207 */ /* 0x000fe40000800000 */
[----:B------:R-:W-:-:S06]  /*0d00*/  FSEL R39, R39, R14, P1 ;  /* 0x0000000e27277208 */ /* 0x000fcc0000800000 */
[----:B------:R-:W-:Y:S01]  /*0d10*/  @P3 LOP3.LUT R39, R14, 0x80000, RZ, 0xfc, !PT ;  /* 0x000800000e273812 */ /* 0x000fe200078efcff */
[----:B------:R-:W-:Y:S06]  /*0d20*/  @!P0 BRA `(.L_x_69) ;  /* 0x0000000000608947 */ /* 0x000fec0003800000 */
        /* <DEDUP_REMOVED lines=22> */
.L_x_71:
[----:B------:R-:W-:Y:S05]  /*0e90*/  BSYNC.RECONVERGENT B4 ;  /* 0x0000000000047941 */ /* 0x000fea0003800200 */
.L_x_70:
[----:B------:R-:W-:-:S07]  /*0ea0*/  VIADD R32, R17, 0x1 ;  /* 0x0000000111207836 */ /* 0x000fce0000000000 */
.L_x_69:
[----:B------:R-:W-:Y:S05]  /*0eb0*/  BSYNC.RECONVERGENT B3 ;  /* 0x0000000000037941 */ /* 0x000fea0003800200 */
.L_x_68:
        /* <DEDUP_REMOVED lines=22> */
[----:B------:R-:W-:-:S06]  /*1020*/  DMUL R18, R10, UR4 ;  /* 0x000000040a127c28 */ /* 0x000fcc0008000000 */
        /* <DEDUP_REMOVED lines=38> */
.L_x_75:
[----:B------:R-:W-:Y:S05]  /*1290*/  BSYNC.RECONVERGENT B4 ;  /* 0x0000000000047941 */ /* 0x000fea0003800200 */
.L_x_74:
[----:B------:R-:W-:-:S07]  /*12a0*/  VIADD R32, R17, 0x1 ;  /* 0x0000000111207836 */ /* 0x000fce0000000000 */
.L_x_73:
[----:B------:R-:W-:Y:S05]  /*12b0*/  BSYNC.RECONVERGENT B3 ;  /* 0x0000000000037941 */ /* 0x000fea0003800200 */
.L_x_72:
        /* <DEDUP_REMOVED lines=9> */
[----:B------:R-:W-:-:S02]  /*1350*/  DMUL R34, R30, R30 ;  /* 0x0000001e1e227228 */ /* 0x000fc40000000000 */
[----:B------:R-:W-:Y:S01]  /*1360*/  ISETP.NE.U32.AND P0, PT, R33, 0x1, PT ;  /* 0x000000012100780c */ /* 0x000fe20003f05070 */
[----:B------:R-:W-:-:S03]  /*1370*/  IMAD.MOV.U32 R33, RZ, RZ, 0x3da8ff83 ;  /* 0x3da8ff83ff217424 */ /* 0x000fc600078e00ff */
[----:B------:R-:W-:Y:S02]  /*1380*/  FSEL R36, R36, -8.06006814911005101289e+34, !P0 ;  /* 0xf9785eba24247808 */ /* 0x000fe40004000000 */
[----:B------:R-:W-:-:S06]  /*1390*/  FSEL R37, -R33, 0.11223486810922622681, !P0 ;  /* 0x3de5db6521257808 */ /* 0x000fcc0004000100 */
[----:B--2---:R-:W-:-:S08]  /*13a0*/  DFMA R12, R34, R36, R12 ;  /* 0x00000024220c722b */ /* 0x004fd0000000000c */
[----:B------:R-:W-:-:S08]  /*13b0*/  DFMA R12, R34, R12, R14 ;  /* 0x0000000c220c722b */ /* 0x000fd0000000000e */
[----:B---3--:R-:W-:-:S08]  /*13c0*/  DFMA R12, R34, R12, R16 ;  /* 0x0000000c220c722b */ /* 0x008fd00000000010 */
[----:B------:R-:W-:-:S08]  /*13d0*/  DFMA R12, R34, R12, R18 ;  /* 0x0000000c220c722b */ /* 0x000fd00000000012 */
        /* <DEDUP_REMOVED lines=9> */
[----:B------:R-:W-:-:S06]  /*1470*/  FSEL R13, R15, R13, !P0 ;  /* 0x0000000d0f0d7208 */ /* 0x000fcc0004000000 */
[----:B------:R-:W-:Y:S01]  /*1480*/  DFMA R40, R12, -10, R40 ;  /* 0xc02400000c28782b */ /* 0x000fe20000000028 */
[----:B------:R-:W-:-:S05]  /*1490*/  IMAD.WIDE R12, R0, 0x38, R28 ;  /* 0x00000038000c7825 */ /* 0x000fca00078e021c */
[----:B------:R0:W-:Y:S02]  /*14a0*/  STG.E.64 desc[UR8][R12.64+-0x8], R4 ;  /* 0xfffff8040c007986 */ /* 0x0001e4000c101b08 */
[----:B------:R-:W-:Y:S02]  /*14b0*/  DSETP.GEU.AND P0, PT, R38, R40, PT ;  /* 0x000000282600722a */ /* 0x000fe40003f0e000 */
[----:B------:R0:W-:Y:S04]  /*14c0*/  STG.E.64 desc[UR8][R12.64+-0x18], R26 ;  /* 0xffffe81a0c007986 */ /* 0x0001e8000c101b08 */
[----:B------:R-:W-:Y:S01]  /*14d0*/  FSEL R8, R26, R8, !P0 ;  /* 0x000000081a087208 */ /* 0x000fe20004000000 */
[----:B------:R0:W-:Y:S01]  /*14e0*/  STG.E.64 desc[UR8][R12.64+-0x10], R24 ;  /* 0xfffff0180c007986 */ /* 0x0001e2000c101b08 */
[----:B------:R-:W-:-:S02]  /*14f0*/  FSEL R9, R27, R9, !P0 ;  /* 0x000000091b097208 */ /* 0x000fc40004000000 */
[----:B------:R-:W-:Y:S01]  /*1500*/  FSEL R10, R24, R10, !P0 ;  /* 0x0000000a180a7208 */ /* 0x000fe20004000000 */
[----:B------:R0:W-:Y:S01]  /*1510*/  STG.E.64 desc[UR8][R12.64], R6 ;  /* 0x000000060c007986 */ /* 0x0001e2000c101b08 */
[----:B------:R-:W-:-:S03]  /*1520*/  FSEL R11, R25, R11, !P0 ;  /* 0x0000000b190b7208 */ /* 0x000fc60004000000 */
[----:B------:R0:W-:Y:S04]  /*1530*/  STG.E.64 desc[UR8][R12.64+0x18], R38 ;  /* 0x000018260c007986 */ /* 0x0001e8000c101b08 */
[----:B------:R0:W-:Y:S04]  /*1540*/  STG.E.64 desc[UR8][R12.64+0x8], R8 ;  /* 0x000008080c007986 */ /* 0x0001e8000c101b08 */
[----:B------:R0:W-:Y:S02]  /*1550*/  STG.E.64 desc[UR8][R12.64+0x10], R10 ;  /* 0x0000100a0c007986 */ /* 0x0001e4000c101b08 */
.L_x_59:
[----:B------:R-:W-:Y:S05]  /*1560*/  BSYNC.RECONVERGENT B2 ;  /* 0x0000000000027941 */ /* 0x000fea0003800200 */
.L_x_58:
[----:B------:R-:W-:Y:S01]  /*1570*/  VIADD R0, R0, 0x80 ;  /* 0x0000008000007836 */ /* 0x000fe20000000000 */
[----:B------:R-:W-:Y:S06]  /*1580*/  @P2 BRA `(.L_x_76) ;  /* 0xffffffec00582947 */ /* 0x000fec000383ffff */
[----:B------:R-:W-:Y:S05]  /*1590*/  EXIT ;  /* 0x000000000000794d */ /* 0x000fea0003800000 */
.L_x_57:
[----:B------:R-:W-:-:S13]  /*15a0*/  ISETP.GE.AND P0, PT, R12, 0x1, PT ;  /* 0x000000010c00780c */ /* 0x000fda0003f06270 */
[----:B------:R-:W-:Y:S05]  /*15b0*/  @!P0 EXIT ;  /* 0x000000000000894d */ /* 0x000fea0003800000 */
[----:B------:R-:W0:Y:S01]  /*15c0*/  LDC.64 R2, c[0x0][0x390] ;  /* 0x0000e400ff027b82 */ /* 0x000e220000000a00 */
[----:B------:R-:W-:Y:S01]  /*15d0*/  IMAD R5, R10, 0x38, RZ ;  /* 0x000000380a057824 */ /* 0x000fe200078e02ff */
[----:B------:R-:W1:Y:S01]  /*15e0*/  LDCU UR10, c[0x0][0x388] ;  /* 0x00007100ff0a77ac */ /* 0x000e620008000800 */
[----:B------:R-:W2:Y:S01]  /*15f0*/  LDCU.64 UR12, c[0x0][0x398] ;  /* 0x00007300ff0c77ac */ /* 0x000ea20008000a00 */
[----:B------:R-:W3:Y:S01]  /*1600*/  LDCU.64 UR14, c[0x4][0x170] ;  /* 0x01002e00ff0e77ac */ /* 0x000ee20008000a00 */
[----:B0-----:R-:W-:-:S03]  /*1610*/  IMAD.WIDE.U32 R2, R4, 0x38, R2 ;  /* 0x0000003804027825 */ /* 0x001fc600078e0002 */
[----:B------:R-:W-:Y:S01]  /*1620*/  IADD3 R4, P0, PT, R2, 0x18, RZ ;  /* 0x0000001802047810 */ /* 0x000fe20007f1e0ff */
[----:B------:R-:W-:-:S04]  /*1630*/  IMAD.MOV R2, RZ, RZ, -R12 ;  /* 0x000000ffff027224 */ /* 0x000fc800078e0a0c */
[----:B-123--:R-:W-:-:S08]  /*1640*/  IMAD.X R5, R5, 0x1, R3, P0 ;  /* 0x0000000105057824 */ /* 0x00efd000000e0603 */
.L_x_93:
        /* <DEDUP_REMOVED lines=8> */
[----:B0-----:R-:W-:Y:S02]  /*16d0*/  IMAD.U32 R17, RZ, RZ, UR5 ;  /* 0x00000005ff117e24 */ /* 0x001fe4000f8e00ff */
        /* <DEDUP_REMOVED lines=24> */
[----:B------:R-:W-:-:S08]  /*1860*/  UMOV UR5, 0x3ff921fb ;  /* 0x3ff921fb00057882 */ /* 0x000fd00000000000 */
        /* <DEDUP_REMOVED lines=15> */
.L_x_80:
[----:B------:R-:W-:Y:S05]  /*1960*/  BSYNC.RECONVERGENT B3 ;  /* 0x0000000000037941 */ /* 0x000fea0003800200 */
.L_x_79:
[----:B------:R-:W-:-:S07]  /*1970*/  VIADD R3, R17, 0x1 ;  /* 0x0000000111037836 */ /* 0x000fce0000000000 */
.L_x_78:
[----:B------:R-:W-:Y:S05]  /*1980*/  BSYNC.RECONVERGENT B2 ;  /* 0x0000000000027941 */ /* 0x000fea0003800200 */
.L_x_77:
        /* <DEDUP_REMOVED lines=9> */
[----:B------:R-:W-:Y:S01]  /*1a20*/  UMOV UR4, 0x54442d18 ;  /* 0x54442d1800047882 */ /* 0x000fe20000000000 */
[----:B------:R-:W-:Y:S01]  /*1a30*/  IMAD.MOV.U32 R37, RZ, RZ, 0x3da8ff83 ;  /* 0x3da8ff83ff257424 */ /* 0x000fe200078e00ff */
[----:B------:R-:W-:Y:S01]  /*1a40*/  ISETP.NE.U32.AND P0, PT, R32, 0x1, PT ;  /* 0x000000012000780c */ /* 0x000fe20003f05070 */
[----:B------:R-:W-:Y:S01]  /*1a50*/  DMUL R32, R30, R30 ;  /* 0x0000001e1e207228 */ /* 0x000fe20000000000 */
[----:B------:R-:W-:Y:S01]  /*1a60*/  UMOV UR5, 0x401921fb ;  /* 0x401921fb00057882 */ /* 0x000fe20000000000 */
[----:B------:R-:W-:Y:S01]  /*1a70*/  BSSY.RECONVERGENT B2, `(.L_x_81) ;  /* 0x0000031000027945 */ /* 0x000fe20003800200 */
[----:B------:R-:W-:-:S02]  /*1a80*/  FSEL R36, R36, -8.06006814911005101289e+34, !P0 ;  /* 0xf9785eba24247808 */ /* 0x000fc40004000000 */
[----:B------:R-:W-:-:S06]  /*1a90*/  FSEL R37, -R37, 0.11223486810922622681, !P0 ;  /* 0x3de5db6525257808 */ /* 0x000fcc0004000100 */
[----:B--2---:R-:W-:-:S08]  /*1aa0*/  DFMA R16, R32, R36, R16 ;  /* 0x000000242010722b */ /* 0x004fd00000000010 */
[----:B------:R-:W-:Y:S02]  /*1ab0*/  DFMA R16, R32, R16, R18 ;  /* 0x000000102010722b */ /* 0x000fe40000000012 */
[----:B-----5:R-:W-:-:S06]  /*1ac0*/  DMUL R18, R14, UR4 ;  /* 0x000000040e127c28 */ /* 0x020fcc0008000000 */
[----:B---3--:R-:W-:Y:S02]  /*1ad0*/  DFMA R16, R32, R16, R20 ;  /* 0x000000102010722b */ /* 0x008fe40000000014 */
[----:B------:R-:W-:Y:S02]  /*1ae0*/  DFMA R20, R28, R28, 20 ;  /* 0x403400001c14742b */ /* 0x000fe4000000001c */
[----:B------:R-:W-:-:S04]  /*1af0*/  DSETP.NEU.AND P1, PT, |R18|, +INF , PT ;  /* 0x7ff000001200742a */ /* 0x000fc80003f2d200 */
[----:B------:R-:W-:-:S08]  /*1b00*/  DFMA R16, R32, R16, R22 ;  /* 0x000000102010722b */ /* 0x000fd00000000016 */
[----:B----4-:R-:W-:-:S08]  /*1b10*/  DFMA R16, R32, R16, R24 ;  /* 0x000000102010722b */ /* 0x010fd00000000018 */
        /* <DEDUP_REMOVED lines=36> */
.L_x_84:
[----:B------:R-:W-:Y:S05]  /*1d60*/  BSYNC.RECONVERGENT B3 ;  /* 0x0000000000037941 */ /* 0x000fea0003800200 */
.L_x_83:
[----:B------:R-:W-:-:S07]  /*1d70*/  VIADD R3, R17, 0x1 ;  /* 0x0000000111037836 */ /* 0x000fce0000000000 */
.L_x_82:
[----:B------:R-:W-:Y:S05]  /*1d80*/  BSYNC.RECONVERGENT B2 ;  /* 0x0000000000027941 */ /* 0x000fea0003800200 */
.L_x_81:
        /* <DEDUP_REMOVED lines=27> */
[----:B------:R-:W-:Y:S01]  /*1f40*/  LOP3.LUT P0, RZ, R3, 0x2, RZ, 0xc0, !PT ;  /* 0x0000000203ff7812 */ /* 0x000fe2000780c0ff */
[----:B------:R-:W-:-:S03]  /*1f50*/  IMAD.MOV.U32 R3, RZ, RZ, R38 ;  /* 0x000000ffff037224 */ /* 0x000fc600078e0026 */
[----:B------:R-:W-:-:S10]  /*1f60*/  DADD R16, RZ, -R18 ;  /* 0x00000000ff107229 */ /* 0x000fd40000000812 */
[----:B------:R-:W-:Y:S02]  /*1f70*/  FSEL R16, R18, R16, !P0 ;  /* 0x0000001012107208 */ /* 0x000fe40004000000 */
[----:B------:R-:W-:Y:S01]  /*1f80*/  FSEL R17, R19, R17, !P0 ;  /* 0x0000001113117208 */ /* 0x000fe20004000000 */
[----:B------:R-:W-:-:S05]  /*1f90*/  DMUL R18, R10, UR4 ;  /* 0x000000040a127c28 */ /* 0x000fca0008000000 */
[----:B------:R-:W-:-:S03]  /*1fa0*/  DFMA R40, R16, -10, R40 ;  /* 0xc02400001028782b */ /* 0x000fc60000000028 */
[----:B------:R-:W-:-:S05]  /*1fb0*/  DSETP.NEU.AND P0, PT, |R18|, +INF , PT ;  /* 0x7ff000001200742a */ /* 0x000fca0003f0d200 */
[----:B------:R-:W-:Y:S02]  /*1fc0*/  DSETP.MIN.AND P1, P2, R38, R40, PT ;  /* 0x000000282600722a */ /* 0x000fe40003a20000 */
[----:B------:R-:W-:-:S04]  /*1fd0*/  IMAD.MOV.U32 R16, RZ, RZ, R41 ;  /* 0x000000ffff107224 */ /* 0x000fc800078e0029 */
[----:B------:R-:W-:Y:S02]  /*1fe0*/  SEL R38, R3, R40, P1 ;  /* 0x0000002803267207 */ /* 0x000fe40000800000 */
[----:B------:R-:W-:Y:S01]  /*1ff0*/  FSEL R39, R39, R16, P1 ;  /* 0x0000001027277208 */ /* 0x000fe20000800000 */
[----:B------:R-:W-:Y:S01]  /*2000*/  @!P0 DMUL R30, RZ, R18 ;  /* 0x00000012ff1e8228 */ /* 0x000fe20000000000 */
[----:B------:R-:W-:-:S04]  /*2010*/  @!P0 IMAD.MOV.U32 R3, RZ, RZ, 0x1 ;  /* 0x00000001ff038424 */ /* 0x000fc800078e00ff */
        /* <DEDUP_REMOVED lines=24> */
.L_x_88:
[----:B------:R-:W-:Y:S05]  /*21a0*/  BSYNC.RECONVERGENT B3 ;  /* 0x0000000000037941 */ /* 0x000fea0003800200 */
.L_x_87:
[----:B------:R-:W-:-:S07]  /*21b0*/  VIADD R3, R17, 0x1 ;  /* 0x0000000111037836 */ /* 0x000fce0000000000 */
.L_x_86:
[----:B------:R-:W-:Y:S05]  /*21c0*/  BSYNC.RECONVERGENT B2 ;  /* 0x0000000000027941 */ /* 0x000fea0003800200 */
.L_x_85:
        /* <DEDUP_REMOVED lines=19> */
[----:B------:R-:W-:-:S06]  /*2300*/  DMUL R18, R12, UR4 ;  /* 0x000000040c127c28 */ /* 0x000fcc0008000000 */
        /* <DEDUP_REMOVED lines=41> */
.L_x_92:
[----:B------:R-:W-:Y:S05]  /*25a0*/  BSYNC.RECONVERGENT B3 ;  /* 0x0000000000037941 */ /* 0x000fea0003800200 */
.L_x_91:
[----:B------:R-:W-:-:S07]  /*25b0*/  VIADD R3, R17, 0x1 ;  /* 0x0000000111037836 */ /* 0x000fce0000000000 */
.L_x_90:
[----:B------:R-:W-:Y:S05]  /*25c0*/  BSYNC.RECONVERGENT B2 ;  /* 0x0000000000027941 */ /* 0x000fea0003800200 */
.L_x_89:
        /* <DEDUP_REMOVED lines=8> */
[----:B------:R-:W-:-:S02]  /*2650*/  IMAD.MOV.U32 R36, RZ, RZ, 0x20fd8164 ;  /* 0x20fd8164ff247424 */ /* 0x000fc400078e00ff */
[----:B------:R-:W-:Y:S01]  /*2660*/  IMAD.MOV.U32 R37, RZ, RZ, 0x3da8ff83 ;  /* 0x3da8ff83ff257424 */ /* 0x000fe200078e00ff */
[----:B------:R-:W-:Y:S01]  /*2670*/  ISETP.NE.U32.AND P0, PT, R32, 0x1, PT ;  /* 0x000000012000780c */ /* 0x000fe20003f05070 */
[----:B------:R-:W-:Y:S01]  /*2680*/  DMUL R32, R30, R30 ;  /* 0x0000001e1e207228 */ /* 0x000fe20000000000 */
[----:B------:R-:W-:Y:S02]  /*2690*/  VIADD R2, R2, 0x1 ;  /* 0x0000000102027836 */ /* 0x000fe40000000000 */
        /* <DEDUP_REMOVED lines=26> */
[----:B------:R-:W-:Y:S02]  /*2840*/  FSEL R13, R15, R13, !P0 ;  /* 0x0000000d0f0d7208 */ /* 0x000fe40004000000 */
[----:B------:R-:W-:Y:S01]  /*2850*/  ISETP.NE.AND P0, PT, R2, RZ, PT ;  /* 0x000000ff0200720c */ /* 0x000fe20003f05270 */
[----:B------:R0:W-:Y:S04]  /*2860*/  STG.E.64 desc[UR8][R16.64+0x18], R38 ;  /* 0x0000182610007986 */ /* 0x0001e8000c101b08 */
[----:B------:R0:W-:Y:S04]  /*2870*/  STG.E.64 desc[UR8][R16.64+0x8], R10 ;  /* 0x0000080a10007986 */ /* 0x0001e8000c101b08 */
[----:B------:R0:W-:Y:S04]  /*2880*/  STG.E.64 desc[UR8][R16.64+0x10], R12 ;  /* 0x0000100c10007986 */ /* 0x0001e8000c101b08 */
[----:B------:R-:W-:Y:S05]  /*2890*/  @!P0 EXIT ;  /* 0x000000000000894d */ /* 0x000fea0003800000 */
[----:B------:R-:W-:Y:S01]  /*28a0*/  VIADD R0, R0, 0x80 ;  /* 0x0000008000007836 */ /* 0x000fe20000000000 */
[----:B------:R-:W-:Y:S06]  /*28b0*/  BRA `(.L_x_93) ;  /* 0xffffffec00647947 */ /* 0x000fec000383ffff */
        .type           $_ZN3cub18CUB_300001_SM_10006detail9transform16transform_kernelINS2_10policy_hubILb1EN4cuda3std3__45tupleIJN6thrust24THRUST_300001_SM_1000_NS6detail15normal_iteratorINSA_10device_ptrI8ParticleEEEEEEEE10policy1000El14UpdateParticleSG_JPSE_EEEvT0_iT1_T2_DpNS2_10kernel_argIT3_EE$__internal_trig_reduction_slowpathd,@function
        .size           $_ZN3cub18CUB_300001_SM_10006detail9transform16transform_kernelINS2_10policy_hubILb1EN4cuda3std3__45tupleIJN6thrust24THRUST_300001_SM_1000_NS6detail15normal_iteratorINSA_10device_ptrI8ParticleEEEEEEEE10policy1000El14UpdateParticleSG_JPSE_EEEvT0_iT1_T2_DpNS2_10kernel_argIT3_EE$__internal_trig_reduction_slowpathd,(.L_x_774 - $_ZN3cub18CUB_300001_SM_10006detail9transform16transform_kernelINS2_10policy_hubILb1EN4cuda3std3__45tupleIJN6thrust24THRUST_300001_SM_1000_NS6detail15normal_iteratorINSA_10device_ptrI8ParticleEEEEEEEE10policy1000El14UpdateParticleSG_JPSE_EEEvT0_iT1_T2_DpNS2_10kernel_argIT3_EE$__internal_trig_reduction_slowpathd)
$_ZN3cub18CUB_300001_SM_10006detail9transform16transform_kernelINS2_10policy_hubILb1EN4cuda3std3__45tupleIJN6thrust24THRUST_300001_SM_1000_NS6detail15normal_iteratorINSA_10device_ptrI8ParticleEEEEEEEE10policy1000El14UpdateParticleSG_JPSE_EEEvT0_iT1_T2_DpNS2_10kernel_argIT3_EE$__internal_trig_reduction_slowpathd:
[----:B------:R-:W-:Y:S01]  /*28c0*/  SHF.R.U32.HI R37, RZ, 0x14, R35 ;  /* 0x00000014ff257819 */ /* 0x000fe20000011623 */
[----:B------:R-:W-:-:S03]  /*28d0*/  IMAD.MOV.U32 R17, RZ, RZ, RZ ;  /* 0x000000ffff117224 */ /* 0x000fc600078e00ff */
[----:B------:R-:W-:-:S04]  /*28e0*/  LOP3.LUT R16, R37, 0x7ff, RZ, 0xc0, !PT ;  /* 0x000007ff25107812 */ /* 0x000fc800078ec0ff */
[----:B------:R-:W-:-:S13]  /*28f0*/  ISETP.NE.AND P0, PT, R16, 0x7ff, PT ;  /* 0x000007ff1000780c */ /* 0x000fda0003f05270 */
[----:B------:R-:W-:Y:S05]  /*2900*/  @!P0 BRA `(.L_x_94) ;  /* 0x0000000800448947 */ /* 0x000fea0003800000 */
[----:B------:R-:W-:Y:S01]  /*2910*/  VIADD R17, R16, 0xfffffc00 ;  /* 0xfffffc0010117836 */ /* 0x000fe20000000000 */
[----:B------:R-:W-:Y:S01]  /*2920*/  BSSY.RECONVERGENT B0, `(.L_x_95) ;  /* 0x000002e000007945 */ /* 0x000fe20003800200 */
[----:B------:R-:W-:-:S03]  /*2930*/  CS2R R22, SRZ ;  /* 0x0000000000167805 */ /* 0x000fc6000001ff00 */
[----:B------:R-:W-:Y:S02]  /*2940*/  SHF.R.U32.HI R16, RZ, 0x6, R17 ;  /* 0x00000006ff107819 */ /* 0x000fe40000011611 */
[----:B------:R-:W-:Y:S02]  /*2950*/  ISETP.GE.U32.AND P0, PT, R17, 0x80, PT ;  /* 0x000000801100780c */ /* 0x000fe40003f06070 */
[C---:B------:R-:W-:Y:S02]  /*2960*/  IADD3 R17, PT, PT, -R16.reuse, 0x13, RZ ;  /* 0x0000001310117810 */ /* 0x040fe40007ffe1ff */
[----:B------:R-:W-:Y:S02]  /*2970*/  IADD3 R30, PT, PT, -R16, 0xf, RZ ;  /* 0x0000000f101e7810 */ /* 0x000fe40007ffe1ff */
[----:B------:R-:W-:-:S04]  /*2980*/  SEL R17, R17, 0x12, P0 ;  /* 0x0000001211117807 */ /* 0x000fc80000000000 */
[----:B------:R-:W-:-:S13]  /*2990*/  ISETP.GE.AND P0, PT, R30, R17, PT ;  /* 0x000000111e00720c */ /* 0x000fda0003f06270 */
[----:B------:R-:W-:Y:S05]  /*29a0*/  @P0 BRA `(.L_x_96) ;  /* 0x0000000000940947 */ /* 0x000fea0003800000 */
[----:B------:R-:W0:Y:S01]  /*29b0*/  LDC.64 R42, c[0x0][0x358] ;  /* 0x0000d600ff2a7b82 */ /* 0x000e220000000a00 */
[C---:B------:R-:W-:Y:S01]  /*29c0*/  SHF.L.U64.HI R19, R18.reuse, 0xb, R35 ;  /* 0x0000000b12137819 */ /* 0x040fe20000010223 */
[----:B------:R-:W-:Y:S01]  /*29d0*/  BSSY.RECONVERGENT B1, `(.L_x_97) ;  /* 0x0000021000017945 */ /* 0x000fe20003800200 */
[----:B------:R-:W-:Y:S01]  /*29e0*/  IMAD.SHL.U32 R18, R18, 0x800, RZ ;  /* 0x0000080012127824 */ /* 0x000fe200078e00ff */
[----:B------:R-:W-:Y:S01]  /*29f0*/  IADD3 R32, PT, PT, RZ, -R16, -R17 ;  /* 0x80000010ff207210 */ /* 0x000fe20007ffe811 */
[----:B------:R-:W-:Y:S01]  /*2a00*/  IMAD.MOV.U32 R31, RZ, RZ, RZ ;  /* 0x000000ffff1f7224 */ /* 0x000fe200078e00ff */
[----:B------:R-:W-:Y:S02]  /*2a10*/  CS2R R22, SRZ ;  /* 0x0000000000167805 */ /* 0x000fe4000001ff00 */
[----:B------:R-:W-:-:S07]  /*2a20*/  LOP3.LUT R19, R19, 0x80000000, RZ, 0xfc, !PT ;  /* 0x8000000013137812 */ /* 0x000fce00078efcff */
.L_x_98:
[----:B------:R-:W1:Y:S01]  /*2a30*/  LDC.64 R20, c[0x4][0x168] ;  /* 0x01005a00ff147b82 */ /* 0x000e620000000a00 */
[----:B0-----:R-:W-:Y:S02]  /*2a40*/  R2UR UR4, R42 ;  /* 0x000000002a0472ca */ /* 0x001fe400000e0000 */
[----:B------:R-:W-:Y:S01]  /*2a50*/  R2UR UR5, R43 ;  /* 0x000000002b0572ca */ /* 0x000fe200000e0000 */
[----:B-1----:R-:W-:-:S12]  /*2a60*/  IMAD.WIDE R44, R30, 0x8, R20 ;  /* 0x000000081e2c7825 */ /* 0x002fd800078e0214 */
[----:B------:R-:W2:Y:S01]  /*2a70*/  LDG.E.64.CONSTANT R44, desc[UR4][R44.64] ;  /* 0x000000042c2c7981 */ /* 0x000ea2000c1e9b00 */
[C---:B------:R-:W-:Y:S02]  /*2a80*/  IMAD R33, R31.reuse, 0x8, R1 ;  /* 0x000000081f217824 */ /* 0x040fe400078e0201 */
[----:B------:R-:W-:Y:S02]  /*2a90*/  VIADD R32, R32, 0x1 ;  /* 0x0000000120207836 */ /* 0x000fe40000000000 */
[----:B------:R-:W-:Y:S02]  /*2aa0*/  VIADD R31, R31, 0x1 ;  /* 0x000000011f1f7836 */ /* 0x000fe40000000000 */
[----:B------:R-:W-:Y:S02]  /*2ab0*/  VIADD R30, R30, 0x1 ;  /* 0x000000011e1e7836 */ /* 0x000fe40000000000 */
[----:B--2---:R-:W-:-:S04]  /*2ac0*/  IMAD.WIDE.U32 R22, P3, R44, R18, R22 ;  /* 0x000000122c167225 */ /* 0x004fc80007860016 */
[----:B------:R-:W-:Y:S02]  /*2ad0*/  IMAD R21, R44, R19, RZ ;  /* 0x000000132c157224 */ /* 0x000fe400078e02ff */
[----:B------:R-:W-:-:S03]  /*2ae0*/  IMAD R20, R45, R18, RZ ;  /* 0x000000122d147224 */ /* 0x000fc600078e02ff */
[----:B------:R-:W-:Y:S01]  /*2af0*/  IADD3 R21, P0, PT, R21, R23, RZ ;  /* 0x0000001715157210 */ /* 0x000fe20007f1e0ff */
[----:B------:R-:W-:-:S03]  /*2b00*/  IMAD.HI.U32 R23, R44, R19, RZ ;  /* 0x000000132c177227 */ /* 0x000fc600078e00ff */
[----:B------:R-:W-:Y:S01]  /*2b10*/  IADD3 R21, P1, PT, R20, R21, RZ ;  /* 0x0000001514157210 */ /* 0x000fe20007f3e0ff */
[----:B------:R-:W-:Y:S02]  /*2b20*/  IMAD.MOV.U32 R20, RZ, RZ, R22 ;  /* 0x000000ffff147224 */ /* 0x000fe400078e0016 */
[----:B------:R-:W-:Y:S02]  /*2b30*/  IMAD.X R23, RZ, RZ, R23, P3 ;  /* 0x000000ffff177224 */ /* 0x000fe400018e0617 */
[C---:B------:R-:W-:Y:S01]  /*2b40*/  IMAD R22, R45.reuse, R19, RZ ;  /* 0x000000132d167224 */ /* 0x040fe200078e02ff */
[----:B------:R0:W-:Y:S02]  /*2b50*/  STL.64 [R33], R20 ;  /* 0x0000001421007387 */ /* 0x0001e40000100a00 */
[----:B0-----:R-:W-:-:S04]  /*2b60*/  IMAD.HI.U32 R20, R45, R18, RZ ;  /* 0x000000122d147227 */ /* 0x001fc800078e00ff */
[----:B------:R-:W-:Y:S01]  /*2b70*/  IMAD.HI.U32 R21, R45, R19, RZ ;  /* 0x000000132d157227 */ /* 0x000fe200078e00ff */
[----:B------:R-:W-:-:S04]  /*2b80*/  IADD3.X R23, P0, PT, R20, R23, RZ, P0, !PT ;  /* 0x0000001714177210 */ /* 0x000fc8000071e4ff */
[----:B------:R-:W-:Y:S01]  /*2b90*/  IADD3.X R22, P1, PT, R22, R23, RZ, P1, !PT ;  /* 0x0000001716167210 */ /* 0x000fe20000f3e4ff */
[----:B------:R-:W-:Y:S01]  /*2ba0*/  IMAD.X R21, RZ, RZ, R21, P0 ;  /* 0x000000ffff157224 */ /* 0x000fe200000e0615 */
[----:B------:R-:W-:-:S03]  /*2bb0*/  ISETP.NE.AND P0, PT, R32, -0xf, PT ;  /* 0xfffffff12000780c */ /* 0x000fc60003f05270 */
[----:B------:R-:W-:-:S10]  /*2bc0*/  IMAD.X R23, RZ, RZ, R21, P1 ;  /* 0x000000ffff177224 */ /* 0x000fd400008e0615 */
[----:B------:R-:W-:Y:S05]  /*2bd0*/  @P0 BRA `(.L_x_98) ;  /* 0xfffffffc00940947 */ /* 0x000fea000383ffff */
[----:B------:R-:W-:Y:S05]  /*2be0*/  BSYNC.RECONVERGENT B1 ;  /* 0x0000000000017941 */ /* 0x000fea0003800200 */
.L_x_97:
[----:B------:R-:W-:-:S07]  /*2bf0*/  IMAD.MOV.U32 R30, RZ, RZ, R17 ;  /* 0x000000ffff1e7224 */ /* 0x000fce00078e0011 */
.L_x_96:
[----:B------:R-:W-:Y:S05]  /*2c00*/  BSYNC.RECONVERGENT B0 ;  /* 0x0000000000007941 */ /* 0x000fea0003800200 */
.L_x_95:
[----:B------:R-:W-:Y:S01]  /*2c10*/  LOP3.LUT P0, R37, R37, 0x3f, RZ, 0xc0, !PT ;  /* 0x0000003f25257812 */ /* 0x000fe2000780c0ff */
[----:B------:R-:W-:-:S04]  /*2c20*/  IMAD.IADD R16, R16, 0x1, R30 ;  /* 0x0000000110107824 */ /* 0x000fc800078e021e */
[----:B------:R-:W-:-:S05]  /*2c30*/  IMAD.U32 R32, R16, 0x8, R1 ;  /* 0x0000000810207824 */ /* 0x000fca00078e0001 */
[----:B------:R0:W-:Y:S04]  /*2c40*/  STL.64 [R32+-0x78], R22 ;  /* 0xffff881620007387 */ /* 0x0001e80000100a00 */
[----:B------:R-:W2:Y:S04]  /*2c50*/  @P0 LDL.64 R20, [R1+0x8] ;  /* 0x0000080001140983 */ /* 0x000ea80000100a00 */
[----:B------:R-:W3:Y:S04]  /*2c60*/  LDL.64 R18, [R1+0x10] ;  /* 0x0000100001127983 */ /* 0x000ee80000100a00 */
[----:B------:R-:W4:Y:S01]  /*2c70*/  LDL.64 R16, [R1+0x18] ;  /* 0x0000180001107983 */ /* 0x000f220000100a00 */
[----:B------:R-:W-:Y:S01]  /*2c80*/  BSSY.RECONVERGENT B0, `(.L_x_99) ;  /* 0x0000035000007945 */ /* 0x000fe20003800200 */
[----:B--2---:R-:W-:-:S02]  /*2c90*/  @P0 SHF.R.U64 R31, R20, 0x1, R21 ;  /* 0x00000001141f0819 */ /* 0x004fc40000001215 */
[----:B------:R-:W-:Y:S02]  /*2ca0*/  @P0 SHF.R.U32.HI R33, RZ, 0x1, R21 ;  /* 0x00000001ff210819 */ /* 0x000fe40000011615 */
[----:B------:R-:W-:Y:S02]  /*2cb0*/  @P0 LOP3.LUT R20, R37, 0x3f, RZ, 0x3c, !PT ;  /* 0x0000003f25140812 */ /* 0x000fe400078e3cff */
[C---:B---3--:R-:W-:Y:S02]  /*2cc0*/  @P0 SHF.L.U32 R30, R18.reuse, R37, RZ ;  /* 0x00000025121e0219 */ /* 0x048fe400000006ff */
[----:B------:R-:W-:Y:S02]  /*2cd0*/  @P0 SHF.R.U64 R31, R31, R20, R33 ;  /* 0x000000141f1f0219 */ /* 0x000fe40000001221 */
[--C-:B------:R-:W-:Y:S02]  /*2ce0*/  @P0 SHF.R.U32.HI R21, RZ, 0x1, R19.reuse ;  /* 0x00000001ff150819 */ /* 0x100fe40000011613 */
[----:B0-----:R-:W-:-:S02]  /*2cf0*/  @P0 SHF.R.U64 R22, R18, 0x1, R19 ;  /* 0x0000000112160819 */ /* 0x001fc40000001213 */
[----:B------:R-:W-:Y:S02]  /*2d00*/  @P0 SHF.L.U64.HI R23, R18, R37, R19 ;  /* 0x0000002512170219 */ /* 0x000fe40000010213 */
[-C--:B------:R-:W-:Y:S02]  /*2d10*/  @P0 SHF.R.U32.HI R32, RZ, R20.reuse, R33 ;  /* 0x00000014ff200219 */ /* 0x080fe40000011621 */
[----:B------:R-:W-:Y:S02]  /*2d20*/  @P0 LOP3.LUT R18, R30, R31, RZ, 0xfc, !PT ;  /* 0x0000001f1e120212 */ /* 0x000fe400078efcff */
[----:B----4-:R-:W-:Y:S02]  /*2d30*/  @P0 SHF.L.U32 R33, R16, R37, RZ ;  /* 0x0000002510210219 */ /* 0x010fe400000006ff */
[----:B------:R-:W-:Y:S02]  /*2d40*/  @P0 SHF.R.U64 R22, R22, R20, R21 ;  /* 0x0000001416160219 */ /* 0x000fe40000001215 */
[----:B------:R-:W-:-:S02]  /*2d50*/  @P0 LOP3.LUT R19, R23, R32, RZ, 0xfc, !PT ;  /* 0x0000002017130212 */ /* 0x000fc400078efcff */
[----:B------:R-:W-:Y:S01]  /*2d60*/  @P0 SHF.R.U32.HI R20, RZ, R20, R21 ;  /* 0x00000014ff140219 */ /* 0x000fe20000011615 */
[----:B------:R-:W-:Y:S01]  /*2d70*/  IMAD.SHL.U32 R21, R18, 0x4, RZ ;  /* 0x0000000412157824 */ /* 0x000fe200078e00ff */
[----:B------:R-:W-:Y:S02]  /*2d80*/  @P0 SHF.L.U64.HI R37, R16, R37, R17 ;  /* 0x0000002510250219 */ /* 0x000fe40000010211 */
[----:B------:R-:W-:Y:S02]  /*2d90*/  @P0 LOP3.LUT R16, R33, R22, RZ, 0xfc, !PT ;  /* 0x0000001621100212 */ /* 0x000fe400078efcff */
[----:B------:R-:W-:Y:S02]  /*2da0*/  SHF.L.U64.HI R18, R18, 0x2, R19 ;  /* 0x0000000212127819 */ /* 0x000fe40000010213 */
[----:B------:R-:W-:Y:S02]  /*2db0*/  @P0 LOP3.LUT R17, R37, R20, RZ, 0xfc, !PT ;  /* 0x0000001425110212 */ /* 0x000fe400078efcff */
[----:B------:R-:W-:-:S02]  /*2dc0*/  SHF.L.W.U32.HI R19, R19, 0x2, R16 ;  /* 0x0000000213137819 */ /* 0x000fc40000010e10 */
[----:B------:R-:W-:Y:S02]  /*2dd0*/  IADD3 RZ, P0, PT, RZ, -R21, RZ ;  /* 0x80000015ffff7210 */ /* 0x000fe40007f1e0ff */
[----:B------:R-:W-:Y:S02]  /*2de0*/  LOP3.LUT R23, RZ, R18, RZ, 0x33, !PT ;  /* 0x00000012ff177212 */ /* 0x000fe400078e33ff */
[----:B------:R-:W-:Y:S02]  /*2df0*/  SHF.L.W.U32.HI R20, R16, 0x2, R17 ;  /* 0x0000000210147819 */ /* 0x000fe40000010e11 */
[----:B------:R-:W-:Y:S02]  /*2e00*/  LOP3.LUT R22, RZ, R19, RZ, 0x33, !PT ;  /* 0x00000013ff167212 */ /* 0x000fe400078e33ff */
[----:B------:R-:W-:Y:S02]  /*2e10*/  IADD3.X R23, P0, PT, RZ, R23, RZ, P0, !PT ;  /* 0x00000017ff177210 */ /* 0x000fe4000071e4ff */
[----:B------:R-:W-:-:S02]  /*2e20*/  LOP3.LUT R31, RZ, R20, RZ, 0x33, !PT ;  /* 0x00000014ff1f7212 */ /* 0x000fc400078e33ff */
[----:B------:R-:W-:Y:S02]  /*2e30*/  IADD3.X R22, P1, PT, RZ, R22, RZ, P0, !PT ;  /* 0x00000016ff167210 */ /* 0x000fe4000073e4ff */
[----:B------:R-:W-:-:S03]  /*2e40*/  ISETP.GT.U32.AND P3, PT, R19, -0x1, PT ;  /* 0xffffffff1300780c */ /* 0x000fc60003f64070 */
[----:B------:R-:W-:Y:S01]  /*2e50*/  IMAD.X R31, RZ, RZ, R31, P1 ;  /* 0x000000ffff1f7224 */ /* 0x000fe200008e061f */
[----:B------:R-:W-:-:S04]  /*2e60*/  ISETP.GT.AND.EX P0, PT, R20, -0x1, PT, P3 ;  /* 0xffffffff1400780c */ /* 0x000fc80003f04330 */
[----:B------:R-:W-:Y:S02]  /*2e70*/  SEL R16, R20, R31, P0 ;  /* 0x0000001f14107207 */ /* 0x000fe40000000000 */
[----:B------:R-:W-:Y:S02]  /*2e80*/  SEL R19, R19, R22, P0 ;  /* 0x0000001613137207 */ /* 0x000fe40000000000 */
[----:B------:R-:W-:Y:S02]  /*2e90*/  ISETP.NE.U32.AND P1, PT, R16, RZ, PT ;  /* 0x000000ff1000720c */ /* 0x000fe40003f25070 */
[----:B------:R-:W-:Y:S02]  /*2ea0*/  SEL R18, R18, R23, P0 ;  /* 0x0000001712127207 */ /* 0x000fe40000000000 */
[----:B------:R-:W-:Y:S01]  /*2eb0*/  SEL R31, R19, R16, !P1 ;  /* 0x00000010131f7207 */ /* 0x000fe20004800000 */
[----:B------:R-:W-:-:S03]  /*2ec0*/  @!P0 IMAD.MOV R21, RZ, RZ, -R21 ;  /* 0x000000ffff158224 */ /* 0x000fc600078e0a15 */
[----:B------:R-:W0:Y:S02]  /*2ed0*/  FLO.U32 R22, R31 ;  /* 0x0000001f00167300 */ /* 0x000e2400000e0000 */
[C---:B0-----:R-:W-:Y:S02]  /*2ee0*/  IADD3 R30, PT, PT, -R22.reuse, 0x1f, RZ ;  /* 0x0000001f161e7810 */ /* 0x041fe40007ffe1ff */
[----:B------:R-:W-:-:S03]  /*2ef0*/  IADD3 R22, PT, PT, -R22, 0x3f, RZ ;  /* 0x0000003f16167810 */ /* 0x000fc60007ffe1ff */
[----:B------:R-:W-:-:S05]  /*2f00*/  @P1 IMAD.MOV R22, RZ, RZ, R30 ;  /* 0x000000ffff161224 */ /* 0x000fca00078e021e */
[----:B------:R-:W-:-:S13]  /*2f10*/  ISETP.NE.AND P1, PT, R22, RZ, PT ;  /* 0x000000ff1600720c */ /* 0x000fda0003f25270 */
[----:B------:R-:W-:Y:S05]  /*2f20*/  @!P1 BRA `(.L_x_100) ;  /* 0x0000000000289947 */ /* 0x000fea0003800000 */
[C---:B------:R-:W-:Y:S02]  /*2f30*/  LOP3.LUT R30, R22.reuse, 0x3f, RZ, 0xc0, !PT ;  /* 0x0000003f161e7812 */ /* 0x040fe400078ec0ff */
[--C-:B------:R-:W-:Y:S02]  /*2f40*/  SHF.R.U64 R21, R21, 0x1, R18.reuse ;  /* 0x0000000115157819 */ /* 0x100fe40000001212 */
[----:B------:R-:W-:Y:S02]  /*2f50*/  SHF.R.U32.HI R18, RZ, 0x1, R18 ;  /* 0x00000001ff127819 */ /* 0x000fe40000011612 */
[----:B------:R-:W-:Y:S02]  /*2f60*/  LOP3.LUT R23, R22, 0x3f, RZ, 0xc, !PT ;  /* 0x0000003f16177812 */ /* 0x000fe400078e0cff */
[CC--:B------:R-:W-:Y:S02]  /*2f70*/  SHF.L.U64.HI R16, R19.reuse, R30.reuse, R16 ;  /* 0x0000001e13107219 */ /* 0x0c0fe40000010210 */
[----:B------:R-:W-:-:S02]  /*2f80*/  SHF.L.U32 R19, R19, R30, RZ ;  /* 0x0000001e13137219 */ /* 0x000fc400000006ff */
[-CC-:B------:R-:W-:Y:S02]  /*2f90*/  SHF.R.U64 R30, R21, R23.reuse, R18.reuse ;  /* 0x00000017151e7219 */ /* 0x180fe40000001212 */
[----:B------:R-:W-:Y:S02]  /*2fa0*/  SHF.R.U32.HI R23, RZ, R23, R18 ;  /* 0x00000017ff177219 */ /* 0x000fe40000011612 */
[----:B------:R-:W-:Y:S02]  /*2fb0*/  LOP3.LUT R19, R19, R30, RZ, 0xfc, !PT ;  /* 0x0000001e13137212 */ /* 0x000fe400078efcff */
[----:B------:R-:W-:-:S07]  /*2fc0*/  LOP3.LUT R16, R16, R23, RZ, 0xfc, !PT ;  /* 0x0000001710107212 */ /* 0x000fce00078efcff */
.L_x_100:
[----:B------:R-:W-:Y:S05]  /*2fd0*/  BSYNC.RECONVERGENT B0 ;  /* 0x0000000000007941 */ /* 0x000fea0003800200 */
.L_x_99:
[----:B------:R-:W-:Y:S01]  /*2fe0*/  IMAD.WIDE.U32 R32, R19, 0x2168c235, RZ ;  /* 0x2168c23513207825 */ /* 0x000fe200078e00ff */
[----:B------:R-:W-:-:S03]  /*2ff0*/  SHF.R.U32.HI R17, RZ, 0x1e, R17 ;  /* 0x0000001eff117819 */ /* 0x000fc60000011611 */
[----:B------:R-:W-:Y:S01]  /*3000*/  IMAD.MOV.U32 R30, RZ, RZ, R33 ;  /* 0x000000ffff1e7224 */ /* 0x000fe200078e0021 */
[----:B------:R-:W-:Y:S01]  /*3010*/  IADD3 RZ, P1, PT, R32, R32, RZ ;  /* 0x0000002020ff7210 */ /* 0x000fe20007f3e0ff */
[----:B------:R-:W-:Y:S01]  /*3020*/  IMAD.MOV.U32 R31, RZ, RZ, RZ ;  /* 0x000000ffff1f7224 */ /* 0x000fe200078e00ff */
[----:B------:R-:W-:Y:S01]  /*3030*/  LEA.HI R17, R20, R17, RZ, 0x1 ;  /* 0x0000001114117211 */ /* 0x000fe200078f08ff */
[----:B------:R-:W-:-:S04]  /*3040*/  IMAD.HI.U32 R18, R16, -0x36f0255e, RZ ;  /* 0xc90fdaa210127827 */ /* 0x000fc800078e00ff */
[----:B------:R-:W-:-:S04]  /*3050*/  IMAD.WIDE.U32 R30, R19, -0x36f0255e, R30 ;  /* 0xc90fdaa2131e7825 */ /* 0x000fc800078e001e */
[C---:B------:R-:W-:Y:S02]  /*3060*/  IMAD R21, R16.reuse, -0x36f0255e, RZ ;  /* 0xc90fdaa210157824 */ /* 0x040fe400078e02ff */
[----:B------:R-:W-:-:S04]  /*3070*/  IMAD.WIDE.U32 R30, P3, R16, 0x2168c235, R30 ;  /* 0x2168c235101e7825 */ /* 0x000fc8000786001e */
[----:B------:R-:W-:Y:S01]  /*3080*/  IMAD.X R18, RZ, RZ, R18, P3 ;  /* 0x000000ffff127224 */ /* 0x000fe200018e0612 */
[----:B------:R-:W-:Y:S02]  /*3090*/  IADD3 R21, P3, PT, R21, R31, RZ ;  /* 0x0000001f15157210 */ /* 0x000fe40007f7e0ff */
[----:B------:R-:W-:Y:S02]  /*30a0*/  IADD3.X RZ, P1, PT, R30, R30, RZ, P1, !PT ;  /* 0x0000001e1eff7210 */ /* 0x000fe40000f3e4ff */
[C---:B------:R-:W-:Y:S01]  /*30b0*/  ISETP.GT.U32.AND P4, PT, R21.reuse, RZ, PT ;  /* 0x000000ff1500720c */ /* 0x040fe20003f84070 */
[----:B------:R-:W-:Y:S01]  /*30c0*/  IMAD.X R19, RZ, RZ, R18, P3 ;  /* 0x000000ffff137224 */ /* 0x000fe200018e0612 */
[----:B------:R-:W-:-:S04]  /*30d0*/  IADD3.X R18, P3, PT, R21, R21, RZ, P1, !PT ;  /* 0x0000001515127210 */ /* 0x000fc80000f7e4ff */
[C---:B------:R-:W-:Y:S01]  /*30e0*/  ISETP.GT.AND.EX P1, PT, R19.reuse, RZ, PT, P4 ;  /* 0x000000ff1300720c */ /* 0x040fe20003f24340 */
[----:B------:R-:W-:-:S03]  /*30f0*/  IMAD.X R16, R19, 0x1, R19, P3 ;  /* 0x0000000113107824 */ /* 0x000fc600018e0613 */
[----:B------:R-:W-:Y:S02]  /*3100*/  SEL R18, R18, R21, P1 ;  /* 0x0000001512127207 */ /* 0x000fe40000800000 */
[----:B------:R-:W-:Y:S02]  /*3110*/  SEL R16, R16, R19, P1 ;  /* 0x0000001310107207 */ /* 0x000fe40000800000 */
[----:B------:R-:W-:-:S05]  /*3120*/  IADD3 R19, P3, PT, R18, 0x1, RZ ;  /* 0x0000000112137810 */ /* 0x000fca0007f7e0ff */
[----:B------:R-:W-:-:S05]  /*3130*/  IMAD.X R16, RZ, RZ, R16, P3 ;  /* 0x000000ffff107224 */ /* 0x000fca00018e0610 */
[----:B------:R-:W-:-:S04]  /*3140*/  SHF.R.U64 R19, R19, 0xa, R16 ;  /* 0x0000000a13137819 */ /* 0x000fc80000001210 */
[----:B------:R-:W-:Y:S02]  /*3150*/  IADD3 R21, P3, PT, R19, 0x1, RZ ;  /* 0x0000000113157810 */ /* 0x000fe40007f7e0ff */
[----:B------:R-:W-:Y:S02]  /*3160*/  SEL R19, RZ, 0xffffffff, !P1 ;  /* 0xffffffffff137807 */ /* 0x000fe40004800000 */
[----:B------:R-:W-:Y:S02]  /*3170*/  LEA.HI.X R16, R16, RZ, RZ, 0x16, P3 ;  /* 0x000000ff10107211 */ /* 0x000fe400018fb4ff */
[----:B------:R-:W-:Y:S01]  /*3180*/  LOP3.LUT P1, R35, R35, 0x80000000, RZ, 0xc0, !PT ;  /* 0x8000000023237812 */ /* 0x000fe2000782c0ff */
[----:B------:R-:W-:Y:S01]  /*3190*/  IMAD.IADD R19, R19, 0x1, -R22 ;  /* 0x0000000113137824 */ /* 0x000fe200078e0a16 */
[--C-:B------:R-:W-:Y:S02]  /*31a0*/  SHF.R.U64 R21, R21, 0x1, R16.reuse ;  /* 0x0000000115157819 */ /* 0x100fe40000001210 */
[----:B------:R-:W-:Y:S01]  /*31b0*/  SHF.R.U32.HI R16, RZ, 0x1, R16 ;  /* 0x00000001ff107819 */ /* 0x000fe20000011610 */
[----:B------:R-:W-:Y:S01]  /*31c0*/  IMAD.SHL.U32 R19, R19, 0x100000, RZ ;  /* 0x0010000013137824 */ /* 0x000fe200078e00ff */
[----:B------:R-:W-:-:S02]  /*31d0*/  IADD3 R18, P3, P4, RZ, RZ, R21 ;  /* 0x000000ffff127210 */ /* 0x000fc40007c7e015 */
[----:B------:R-:W-:Y:S02]  /*31e0*/  @!P0 LOP3.LUT R35, R35, 0x80000000, RZ, 0x3c, !PT ;  /* 0x8000000023238812 */ /* 0x000fe400078e3cff */
[----:B------:R-:W-:-:S03]  /*31f0*/  IADD3.X R16, PT, PT, R19, 0x3fe00000, R16, P3, P4 ;  /* 0x3fe0000013107810 */ /* 0x000fc60001fe8410 */
[----:B------:R-:W-:Y:S01]  /*3200*/  @P1 IMAD.MOV R17, RZ, RZ, -R17 ;  /* 0x000000ffff111224 */ /* 0x000fe200078e0a11 */
[----:B------:R-:W-:-:S07]  /*3210*/  LOP3.LUT R35, R16, R35, RZ, 0xfc, !PT ;  /* 0x0000002310237212 */ /* 0x000fce00078efcff */
.L_x_94:
[----:B------:R-:W-:Y:S02]  /*3220*/  IMAD.MOV.U32 R19, RZ, RZ, R35 ;  /* 0x000000ffff137224 */ /* 0x000fe400078e0023 */
[----:B------:R-:W-:-:S04]  /*3230*/  IMAD.MOV.U32 R35, RZ, RZ, 0x0 ;  /* 0x00000000ff237424 */ /* 0x000fc800078e00ff */
[----:B------:R-:W-:Y:S05]  /*3240*/  RET.REL.NODEC R34 `(_ZN3cub18CUB_300001_SM_10006detail9transform16transform_kernelINS2_10policy_hubILb1EN4cuda3std3__45tupleIJN6thrust24THRUST_300001_SM_1000_NS6detail15normal_iteratorINSA_10device_ptrI8ParticleEEEEEEEE10policy1000El14UpdateParticleSG_JPSE_EEEvT0_iT1_T2_DpNS2_10kernel_argIT3_EE) ;  /* 0xffffffcc226c7950 */ /* 0x000fea0003c3ffff */
.L_x_101:
        /* <DEDUP_REMOVED lines=11> */
.L_x_774:


//--------------------- .text._ZN3cub18CUB_300001_SM_10006detail9transform16transform_kernelINS2_10policy_hubILb1EN4cuda3std3__45tupleIJN6thrust24THRUST_300001_SM_1000_NS6detail15normal_iteratorINSA_10device_ptrI8ParticleEEEEEEEE10policy1000Ei14UpdateParticleSG_JPSE_EEEvT0_iT1_T2_DpNS2_10kernel_argIT3_EE --------------------------
	.section	.text._ZN3cub18CUB_300001_SM_10006detail9transform16transform_kernelINS2_10policy_hubILb1EN4cuda3std3__45tupleIJN6thrust24THRUST_300001_SM_1000_NS6detail15normal_iteratorINSA_10device_ptrI8ParticleEEEEEEEE10policy1000Ei14UpdateParticleSG_JPSE_EEEvT0_iT1_T2_DpNS2_10kernel_argIT3_EE,"ax",@progbits
	.align	128
        .global         _ZN3cub18CUB_300001_SM_10006detail9transform16transform_kernelINS2_10policy_hubILb1EN4cuda3std3__45tupleIJN6thrust24THRUST_300001_SM_1000_NS6detail15normal_iteratorINSA_10device_ptrI8ParticleEEEEEEEE10policy1000Ei14UpdateParticleSG_JPSE_EEEvT0_iT1_T2_DpNS2_10kernel_argIT3_EE
        .type           _ZN3cub18CUB_300001_SM_10006detail9transform16transform_kernelINS2_10policy_hubILb1EN4cuda3std3__45tupleIJN6thrust24THRUST_300001_SM_1000_NS6detail15normal_iteratorINSA_10device_ptrI8ParticleEEEEEEEE10policy1000Ei14UpdateParticleSG_JPSE_EEEvT0_iT1_T2_DpNS2_10kernel_argIT3_EE,@function
        .size           _ZN3cub18CUB_300001_SM_10006detail9transform16transform_kernelINS2_10policy_hubILb1EN4cuda3std3__45tupleIJN6thrust24THRUST_300001_SM_1000_NS6detail15normal_iteratorINSA_10device_ptrI8ParticleEEEEEEEE10policy1000Ei14UpdateParticleSG_JPSE_EEEvT0_iT1_T2_DpNS2_10kernel_argIT3_EE,(.L_x_775 - _ZN3cub18CUB_300001_SM_10006detail9transform16transform_kernelINS2_10policy_hubILb1EN4cuda3std3__45tupleIJN6thrust24THRUST_300001_SM_1000_NS6detail15normal_iteratorINSA_10device_ptrI8ParticleEEEEEEEE10policy1000Ei14UpdateParticleSG_JPSE_EEEvT0_iT1_T2_DpNS2_10kernel_argIT3_EE)
        .other          _ZN3cub18CUB_300001_SM_10006detail9transform16transform_kernelINS2_10policy_hubILb1EN4cuda3std3__45tupleIJN6thrust24THRUST_300001_SM_1000_NS6detail15normal_iteratorINSA_10device_ptrI8ParticleEEEEEEEE10policy1000Ei14UpdateParticleSG_JPSE_EEEvT0_iT1_T2_DpNS2_10kernel_argIT3_EE,@"STO_CUDA_ENTRY STV_DEFAULT"
_ZN3cub18CUB_300001_SM_10006detail9transform16transform_kernelINS2_10policy_hubILb1EN4cuda3std3__45tupleIJN6thrust24THRUST_300001_SM_1000_NS6detail15normal_iteratorINSA_10device_ptrI8ParticleEEEEEEEE10policy1000Ei14UpdateParticleSG_JPSE_EEEvT0_iT1_T2_DpNS2_10kernel_argIT3_EE:
.text._ZN3cub18CUB_300001_SM_10006detail9transform16transform_kernelINS2_10policy_hubILb1EN4cuda3std3__45tupleIJN6thrust24THRUST_300001_SM_1000_NS6detail15normal_iteratorINSA_10device_ptrI8ParticleEEEEEEEE10policy1000Ei14UpdateParticleSG_JPSE_EEEvT0_iT1_T2_DpNS2_10kernel_argIT3_EE:
[----:B------:R-:W0:Y:S08]  /*0000*/  LDC R1, c[0x0][0x37c] ;  /* 0x0000df00ff017b82 */ /* 0x000e300000000800 */
[----:B------:R-:W1:Y:S01]  /*0010*/  LDC.64 R10, c[0x0][0x380] ;  /* 0x0000e000ff0a7b82 */ /* 0x000e620000000a00 */
[----:B------:R-:W2:Y:S01]  /*0020*/  S2R R0, SR_TID.X ;  /* 0x0000000000007919 */ /* 0x000ea20000002100 */
[----:B------:R-:W3:Y:S01]  /*0030*/  LDCU.64 UR6, c[0x0][0x358] ;  /* 0x00006b00ff0677ac */ /* 0x000ee20008000a00 */
[----:B------:R-:W-:Y:S01]  /*0040*/  BSSY.RECONVERGENT B0, `(.L_x_102) ;  /* 0x0000015000007945 */ /* 0x000fe20003800200 */
[----:B0-----:R-:W-:-:S04]  /*0050*/  VIADD R1, R1, 0xffffffd8 ;  /* 0xffffffd801017836 */ /* 0x001fc80000000000 */
[----:B------:R-:W0:Y:S01]  /*0060*/  S2UR UR4, SR_CTAID.X ;  /* 0x00000000000479c3 */ /* 0x000e220000002500 */
[----:B-1----:R-:W-:-:S04]  /*0070*/  IMAD.SHL.U32 R2, R11, 0x80, RZ ;  /* 0x000000800b027824 */ /* 0x002fc800078e00ff */
[----:B0-----:R-:W-:Y:S02]  /*0080*/  IMAD R7, R2, UR4, RZ ;  /* 0x0000000402077c24 */ /* 0x001fe4000f8e02ff */
[----:B--2---:R-:W-:Y:S02]  /*0090*/  IMAD.SHL.U32 R9, R0, 0x80, RZ ;  /* 0x0000008000097824 */ /* 0x004fe400078e00ff */
[----:B------:R-:W-:-:S05]  /*00a0*/  IMAD.IADD R5, R10, 0x1, -R7 ;  /* 0x000000010a057824 */ /* 0x000fca00078e0a07 */
[CC--:B------:R-:W-:Y:S02]  /*00b0*/  VIMNMX R3, PT, PT, R2.reuse, R5.reuse, PT ;  /* 0x0000000502037248 */ /* 0x0c0fe40003fe0100 */
[----:B------:R-:W-:-:S03]  /*00c0*/  ISETP.GT.AND P1, PT, R2, R5, PT ;  /* 0x000000050200720c */ /* 0x000fc60003f24270 */
[----:B------:R-:W-:-:S05]  /*00d0*/  IMAD R6, R3, 0x38, RZ ;  /* 0x0000003803067824 */ /* 0x000fca00078e02ff */
[----:B------:R-:W-:-:S13]  /*00e0*/  ISETP.GE.AND P0, PT, R9, R6, PT ;  /* 0x000000060900720c */ /* 0x000fda0003f06270 */
[----:B---3--:R-:W-:Y:S05]  /*00f0*/  @P0 BRA `(.L_x_103) ;  /* 0x0000000000240947 */ /* 0x008fea0003800000 */
[----:B------:R-:W0:Y:S02]  /*0100*/  LDC.64 R4, c[0x0][0x398] ;  /* 0x0000e600ff047b82 */ /* 0x000e240000000a00 */
[----:B0-----:R-:W-:-:S04]  /*0110*/  IMAD.WIDE.U32 R4, R0, 0x80, R4 ;  /* 0x0000008000047825 */ /* 0x001fc800078e0004 */
[----:B------:R-:W-:-:S07]  /*0120*/  IMAD.WIDE R4, R7, 0x38, R4 ;  /* 0x0000003807047825 */ /* 0x000fce00078e0204 */
.L_x_104:
[----:B------:R-:W-:Y:S01]  /*0130*/  VIADD R9, R9, 0x4000 ;  /* 0x0000400009097836 */ /* 0x000fe20000000000 */
[----:B------:R0:W-:Y:S04]  /*0140*/  CCTL.E.PF2 [R4] ;  /* 0x000000000400798f */ /* 0x0001e80000800100 */
[----:B------:R-:W-:Y:S02]  /*0150*/  ISETP.GE.AND P0, PT, R9, R6, PT ;  /* 0x000000060900720c */ /* 0x000fe40003f06270 */
[----:B0-----:R-:W-:-:S05]  /*0160*/  IADD3 R4, P2, PT, R4, 0x4000, RZ ;  /* 0x0000400004047810 */ /* 0x001fca0007f5e0ff */
[----:B------:R-:W-:-:S06]  /*0170*/  IMAD.X R5, RZ, RZ, R5, P2 ;  /* 0x000000ffff057224 */ /* 0x000fcc00010e0605 */
[----:B------:R-:W-:Y:S05]  /*0180*/  @!P0 BRA `(.L_x_104) ;  /* 0xfffffffc00e88947 */ /* 0x000fea000383ffff */
.L_x_103:
[----:B------:R-:W-:Y:S05]  /*0190*/  BSYNC.RECONVERGENT B0 ;  /* 0x0000000000007941 */ /* 0x000fea0003800200 */
.L_x_102:
[----:B------:R-:W-:Y:S05]  /*01a0*/  @P1 BRA `(.L_x_105) ;  /* 0x0000001000a41947 */ /* 0x000fea0003800000 */
[----:B------:R-:W-:-:S13]  /*01b0*/  ISETP.GE.AND P0, PT, R11, 0x1, PT ;  /* 0x000000010b00780c */ /* 0x000fda0003f06270 */
[----:B------:R-:W-:Y:S05]  /*01c0*/  @!P0 EXIT ;  /* 0x000000000000894d */ /* 0x000fea0003800000 */
[----:B------:R-:W0:Y:S01]  /*01d0*/  LDC.64 R2, c[0x0][0x390] ;  /* 0x0000e400ff027b82 */ /* 0x000e220000000a00 */
[----:B------:R-:W1:Y:S01]  /*01e0*/  LDCU.64 UR10, c[0x4][0x170] ;  /* 0x01002e00ff0a77ac */ /* 0x000e620008000a00 */
[----:B0-----:R-:W-:-:S03]  /*01f0*/  IMAD.WIDE R2, R7, 0x38, R2 ;  /* 0x0000003807027825 */ /* 0x001fc600078e0202 */
[----:B------:R-:W-:Y:S01]  /*0200*/  IADD3 R28, P0, PT, R2, 0x18, RZ ;  /* 0x00000018021c7810 */ /* 0x000fe20007f1e0ff */
[----:B------:R-:W-:-:S04]  /*0210*/  IMAD.MOV R2, RZ, RZ, -R11 ;  /* 0x000000ffff027224 */ /* 0x000fc800078e0a0b */
[----:B-1----:R-:W-:-:S08]  /*0220*/  IMAD.X R29, RZ, RZ, R3, P0 ;  /* 0x000000ffff1d7224 */ /* 0x002fd000000e0603 */
.L_x_122:
[----:B0-----:R-:W0:Y:S08]  /*0230*/  LDC R3, c[0x0][0x384] ;  /* 0x0000e100ff037b82 */ /* 0x001e300000000800 */
[----:B------:R-:W1:Y:S01]  /*0240*/  LDC.64 R4, c[0x0][0x398] ;  /* 0x0000e600ff047b82 */ /* 0x000e620000000a00 */
[----:B0-----:R-:W-:-:S04]  /*0250*/  IMAD R3, R3, UR4, RZ ;  /* 0x0000000403037c24 */ /* 0x001fc8000f8e02ff */
[----:B------:R-:W-:-:S04]  /*0260*/  IMAD.SHL.U32 R3, R3, 0x80, RZ ;  /* 0x0000008003037824 */ /* 0x000fc800078e00ff */
[----:B-1----:R-:W-:-:S04]  /*0270*/  IMAD.WIDE R4, R3, 0x38, R4 ;  /* 0x0000003803047825 */ /* 0x002fc800078e0204 */
        /* <DEDUP_REMOVED lines=35> */
[----:B-----5:R-:W-:Y:S05]  /*04b0*/  CALL.REL.NOINC `($_ZN3cub18CUB_300001_SM_10006detail9transform16transform_kernelINS2_10policy_hubILb1EN4cuda3std3__45tupleIJN6thrust24THRUST_300001_SM_1000_NS6detail15normal_iteratorINSA_10device_ptrI8ParticleEEEEEEEE10policy1000Ei14UpdateParticleSG_JPSE_EEEvT0_iT1_T2_DpNS2_10kernel_argIT3_EE$__internal_trig_reduction_slowpathd) ;  /* 0x0000002000947944 */ /* 0x020fea0003c00000 */
[----:B------:R-:W-:Y:S02]  /*04c0*/  IMAD.MOV.U32 R30, RZ, RZ, R18 ;  /* 0x000000ffff1e7224 */ /* 0x000fe400078e0012 */
[----:B------:R-:W-:-:S07]  /*04d0*/  IMAD.MOV.U32 R31, RZ, RZ, R19 ;  /* 0x000000ffff1f7224 */ /* 0x000fce00078e0013 */
.L_x_109:
[----:B------:R-:W-:Y:S05]  /*04e0*/  BSYNC.RECONVERGENT B3 ;  /* 0x0000000000037941 */ /* 0x000fea0003800200 */
.L_x_108:
[----:B------:R-:W-:-:S07]  /*04f0*/  VIADD R3, R17, 0x1 ;  /* 0x0000000111037836 */ /* 0x000fce0000000000 */
.L_x_107:
[----:B------:R-:W-:Y:S05]  /*0500*/  BSYNC.RECONVERGENT B2 ;  /* 0x0000000000027941 */ /* 0x000fea0003800200 */
.L_x_106:
        /* <DEDUP_REMOVED lines=58> */
[----:B------:R-:W-:Y:S05]  /*08b0*/  CALL.REL.NOINC `($_ZN3cub18CUB_300001_SM_10006detail9transform16transform_kernelINS2_10policy_hubILb1EN4cuda3std3__45tupleIJN6thrust24THRUST_300001_SM_1000_NS6detail15normal_iteratorINSA_10device_ptrI8ParticleEEEEEEEE10policy1000Ei14UpdateParticleSG_JPSE_EEEvT0_iT1_T2_DpNS2_10kernel_argIT3_EE$__internal_trig_reduction_slowpathd) ;  /* 0x0000001c00947944 */ /* 0x000fea0003c00000 */
[----:B------:R-:W-:Y:S02]  /*08c0*/  IMAD.MOV.U32 R30, RZ, RZ, R18 ;  /* 0x000000ffff1e7224 */ /* 0x000fe400078e0012 */
[----:B------:R-:W-:-:S07]  /*08d0*/  IMAD.MOV.U32 R31, RZ, RZ, R19 ;  /* 0x000000ffff1f7224 */ /* 0x000fce00078e0013 */
.L_x_113:
[----:B------:R-:W-:Y:S05]  /*08e0*/  BSYNC.RECONVERGENT B3 ;  /* 0x0000000000037941 */ /* 0x000fea0003800200 */
.L_x_112:
[----:B------:R-:W-:-:S07]  /*08f0*/  VIADD R3, R17, 0x1 ;  /* 0x0000000111037836 */ /* 0x000fce0000000000 */
.L_x_111:
[----:B------:R-:W-:Y:S05]  /*0900*/  BSYNC.RECONVERGENT B2 ;  /* 0x0000000000027941 */ /* 0x000fea0003800200 */
.L_x_110:
        /* <DEDUP_REMOVED lines=65> */
.L_x_117:
[----:B------:R-:W-:Y:S05]  /*0d20*/  BSYNC.RECONVERGENT B3 ;  /* 0x0000000000037941 */ /* 0x000fea0003800200 */
.L_x_116:
[----:B------:R-:W-:-:S07]  /*0d30*/  VIADD R3, R17, 0x1 ;  /* 0x0000000111037836 */ /* 0x000fce0000000000 */
.L_x_115:
[----:B------:R-:W-:Y:S05]  /*0d40*/  BSYNC.RECONVERGENT B2 ;  /* 0x0000000000027941 */ /* 0x000fea0003800200 */
.L_x_114:
        /* <DEDUP_REMOVED lines=61> */
.L_x_121:
[----:B------:R-:W-:Y:S05]  /*1120*/  BSYNC.RECONVERGENT B3 ;  /* 0x0000000000037941 */ /* 0x000fea0003800200 */
.L_x_120:
[----:B------:R-:W-:-:S07]  /*1130*/  VIADD R3, R17, 0x1 ;  /* 0x0000000111037836 */ /* 0x000fce0000000000 */
.L_x_119:
[----:B------:R-:W-:Y:S05]  /*1140*/  BSYNC.RECONVERGENT B2 ;  /* 0x0000000000027941 */ /* 0x000fea0003800200 */
.L_x_118:
        /* <DEDUP_REMOVED lines=47> */
.L_x_105:
[----:B------:R-:W-:-:S13]  /*1440*/  ISETP.GE.AND P0, PT, R11, 0x1, PT ;  /* 0x000000010b00780c */ /* 0x000fda0003f06270 */
[----:B------:R-:W-:Y:S05]  /*1450*/  @!P0 EXIT ;  /* 0x000000000000894d */ /* 0x000fea0003800000 */
[----:B------:R-:W0:Y:S01]  /*1460*/  LDC.64 R4, c[0x0][0x390] ;  /* 0x0000e400ff047b82 */ /* 0x000e220000000a00 */
[----:B------:R-:W-:Y:S01]  /*1470*/  IMAD.MOV R2, RZ, RZ, -R11 ;  /* 0x000000ffff027224 */ /* 0x000fe200078e0a0b */
[----:B------:R-:W1:Y:S01]  /*1480*/  LDCU.64 UR10, c[0x4][0x170] ;  /* 0x01002e00ff0a77ac */ /* 0x000e620008000a00 */
[----:B0-----:R-:W-:-:S03]  /*1490*/  IMAD.WIDE R4, R7, 0x38, R4 ;  /* 0x0000003807047825 */ /* 0x001fc600078e0204 */
[----:B------:R-:W-:-:S05]  /*14a0*/  IADD3 R4, P0, PT, R4, 0x18, RZ ;  /* 0x0000001804047810 */ /* 0x000fca0007f1e0ff */
[----:B-1----:R-:W-:-:S08]  /*14b0*/  IMAD.X R5, RZ, RZ, R5, P0 ;  /* 0x000000ffff057224 */ /* 0x002fd000000e0605 */
.L_x_141:
[----:B------:R-:W-:Y:S01]  /*14c0*/  ISETP.GE.AND P0, PT, R0, R3, PT ;  /* 0x000000030000720c */ /* 0x000fe20003f06270 */
[----:B------:R-:W-:Y:S01]  /*14d0*/  VIADD R2, R2, 0x1 ;  /* 0x0000000102027836 */ /* 0x000fe20000000000 */
[----:B------:R-:W-:Y:S04]  /*14e0*/  BSSY.RECONVERGENT B2, `(.L_x_123) ;  /* 0x000011f000027945 */ /* 0x000fe80003800200 */
[----:B------:R-:W-:-:S07]  /*14f0*/  ISETP.NE.AND P2, PT, R2, RZ, PT ;  /* 0x000000ff0200720c */ /* 0x000fce0003f45270 */
[----:B0-----:R-:W-:Y:S06]  /*1500*/  @P0 BRA `(.L_x_124) ;  /* 0x0000001000700947 */ /* 0x001fec0003800000 */
[----:B------:R-:W0:Y:S08]  /*1510*/  LDC R8, c[0x0][0x384] ;  /* 0x0000e100ff087b82 */ /* 0x000e300000000800 */
        /* <DEDUP_REMOVED lines=42> */
.L_x_128:
[----:B------:R-:W-:Y:S05]  /*17c0*/  BSYNC.RECONVERGENT B4 ;  /* 0x0000000000047941 */ /* 0x000fea0003800200 */
.L_x_127:
[----:B------:R-:W-:-:S07]  /*17d0*/  VIADD R32, R17, 0x1 ;  /* 0x0000000111207836 */ /* 0x000fce0000000000 */
.L_x_126:
[----:B------:R-:W-:Y:S05]  /*17e0*/  BSYNC.RECONVERGENT B3 ;  /* 0x0000000000037941 */ /* 0x000fea0003800200 */
.L_x_125:
        /* <DEDUP_REMOVED lines=61> */
.L_x_132:
[----:B------:R-:W-:Y:S05]  /*1bc0*/  BSYNC.RECONVERGENT B4 ;  /* 0x0000000000047941 */ /* 0x000fea0003800200 */
.L_x_131:
[----:B------:R-:W-:-:S07]  /*1bd0*/  VIADD R32, R17, 0x1 ;  /* 0x0000000111207836 */ /* 0x000fce0000000000 */
.L_x_130:
[----:B------:R-:W-:Y:S05]  /*1be0*/  BSYNC.RECONVERGENT B3 ;  /* 0x0000000000037941 */ /* 0x000fea0003800200 */
.L_x_129:
        /* <DEDUP_REMOVED lines=65> */
.L_x_136:
[----:B------:R-:W-:Y:S05]  /*2000*/  BSYNC.RECONVERGENT B4 ;  /* 0x0000000000047941 */ /* 0x000fea0003800200 */
.L_x_135:
[----:B------:R-:W-:-:S07]  /*2010*/  VIADD R32, R17, 0x1 ;  /* 0x0000000111207836 */ /* 0x000fce0000000000 */
.L_x_134:
[----:B------:R-:W-:Y:S05]  /*2020*/  BSYNC.RECONVERGENT B3 ;  /* 0x0000000000037941 */ /* 0x000fea0003800200 */
.L_x_133:
        /* <DEDUP_REMOVED lines=61> */
.L_x_140:
[----:B------:R-:W-:Y:S05]  /*2400*/  BSYNC.RECONVERGENT B4 ;  /* 0x0000000000047941 */ /* 0x000fea0003800200 */
.L_x_139:
[----:B------:R-:W-:-:S07]  /*2410*/  VIADD R32, R17, 0x1 ;  /* 0x0000000111207836 */ /* 0x000fce0000000000 */
.L_x_138:
[----:B------:R-:W-:Y:S05]  /*2420*/  BSYNC.RECONVERGENT B3 ;  /* 0x0000000000037941 */ /* 0x000fea0003800200 */
.L_x_137:
        /* <DEDUP_REMOVED lines=42> */
.L_x_124:
[----:B------:R-:W-:Y:S05]  /*26d0*/  BSYNC.RECONVERGENT B2 ;  /* 0x0000000000027941 */ /* 0x000fea0003800200 */
.L_x_123:
[----:B------:R-:W-:Y:S01]  /*26e0*/  VIADD R0, R0, 0x80 ;  /* 0x0000008000007836 */ /* 0x000fe20000000000 */
[----:B------:R-:W-:Y:S06]  /*26f0*/  @P2 BRA `(.L_x_141) ;  /* 0xffffffec00702947 */ /* 0x000fec000383ffff */
[----:B------:R-:W-:Y:S05]  /*2700*/  EXIT ;  /* 0x000000000000794d */ /* 0x000fea0003800000 */
        .type           $_ZN3cub18CUB_300001_SM_10006detail9transform16transform_kernelINS2_10policy_hubILb1EN4cuda3std3__45tupleIJN6thrust24THRUST_300001_SM_1000_NS6detail15normal_iteratorINSA_10device_ptrI8ParticleEEEEEEEE10policy1000Ei14UpdateParticleSG_JPSE_EEEvT0_iT1_T2_DpNS2_10kernel_argIT3_EE$__internal_trig_reduction_slowpathd,@function
        .size           $_ZN3cub18CUB_300001_SM_10006detail9transform16transform_kernelINS2_10policy_hubILb1EN4cuda3std3__45tupleIJN6thrust24THRUST_300001_SM_1000_NS6detail15normal_iteratorINSA_10device_ptrI8ParticleEEEEEEEE10policy1000Ei14UpdateParticleSG_JPSE_EEEvT0_iT1_T2_DpNS2_10kernel_argIT3_EE$__internal_trig_reduction_slowpathd,(.L_x_775 - $_ZN3cub18CUB_300001_SM_10006detail9transform16transform_kernelINS2_10policy_hubILb1EN4cuda3std3__45tupleIJN6thrust24THRUST_300001_SM_1000_NS6detail15normal_iteratorINSA_10device_ptrI8ParticleEEEEEEEE10policy1000Ei14UpdateParticleSG_JPSE_EEEvT0_iT1_T2_DpNS2_10kernel_argIT3_EE$__internal_trig_reduction_slowpathd)
$_ZN3cub18CUB_300001_SM_10006detail9transform16transform_kernelINS2_10policy_hubILb1EN4cuda3std3__45tupleIJN6thrust24THRUST_300001_SM_1000_NS6detail15normal_iteratorINSA_10device_ptrI8ParticleEEEEEEEE10policy1000Ei14UpdateParticleSG_JPSE_EEEvT0_iT1_T2_DpNS2_10kernel_argIT3_EE$__internal_trig_reduction_slowpathd:
        /* <DEDUP_REMOVED lines=23> */
.L_x_146:
        /* <DEDUP_REMOVED lines=28> */
.L_x_145:
[----:B------:R-:W-:-:S07]  /*2a40*/  IMAD.MOV.U32 R30, RZ, RZ, R17 ;  /* 0x000000ffff1e7224 */ /* 0x000fce00078e0011 */
.L_x_144:
[----:B------:R-:W-:Y:S05]  /*2a50*/  BSYNC.RECONVERGENT B0 ;  /* 0x0000000000007941 */ /* 0x000fea0003800200 */
.L_x_143:
        /* <DEDUP_REMOVED lines=60> */
.L_x_148:
[----:B------:R-:W-:Y:S05]  /*2e20*/  BSYNC.RECONVERGENT B0 ;  /* 0x0000000000007941 */ /* 0x000fea0003800200 */
.L_x_147:
        /* <DEDUP_REMOVED lines=36> */
.L_x_142:
[----:B------:R-:W-:Y:S02]  /*3070*/  IMAD.MOV.U32 R19, RZ, RZ, R35 ;  /* 0x000000ffff137224 */ /* 0x000fe400078e0023 */
[----:B------:R-:W-:-:S04]  /*3080*/  IMAD.MOV.U32 R35, RZ, RZ, 0x0 ;  /* 0x00000000ff237424 */ /* 0x000fc800078e00ff */
[----:B------:R-:W-:Y:S05]  /*3090*/  RET.REL.NODEC R34 `(_ZN3cub18CUB_300001_SM_10006detail9transform16transform_kernelINS2_10policy_hubILb1EN4cuda3std3__45tupleIJN6thrust24THRUST_300001_SM_1000_NS6detail15normal_iteratorINSA_10device_ptrI8ParticleEEEEEEEE10policy1000Ei14UpdateParticleSG_JPSE_EEEvT0_iT1_T2_DpNS2_10kernel_argIT3_EE) ;  /* 0xffffffcc22d87950 */ /* 0x000fea0003c3ffff */
.L_x_149:
        /* <DEDUP_REMOVED lines=14> */
.L_x_775:


//--------------------- .text._ZN3cub18CUB_300001_SM_10006detail11EmptyKernelIvEEvv --------------------------
	.section	.text._ZN3cub18CUB_300001_SM_10006detail11EmptyKernelIvEEvv,"ax",@progbits
	.align	128
        .global         _ZN3cub18CUB_300001_SM_10006detail11EmptyKernelIvEEvv
        .type           _ZN3cub18CUB_300001_SM_10006detail11EmptyKernelIvEEvv,@function
        .size           _ZN3cub18CUB_300001_SM_10006detail11EmptyKernelIvEEvv,(.L_x_780 - _ZN3cub18CUB_300001_SM_10006detail11EmptyKernelIvEEvv)
        .other          _ZN3cub18CUB_300001_SM_10006detail11EmptyKernelIvEEvv,@"STO_CUDA_ENTRY STV_DEFAULT"
_ZN3cub18CUB_300001_SM_10006detail11EmptyKernelIvEEvv:
.text._ZN3cub18CUB_300001_SM_10006detail11EmptyKernelIvEEvv:
[----:B------:R-:W-:Y:S01]  /*0000*/  LDC R1, c[0x0][0x37c] ;  /* 0x0000df00ff017b82 */ /* 0x000fe20000000800 */
[----:B------:R-:W-:Y:S05]  /*0010*/  EXIT ;  /* 0x000000000000794d */ /* 0x000fea0003800000 */
.L_x_150:
        /* <DEDUP_REMOVED lines=14> */
.L_x_780:


//--------------------- .text._ZN6thrust24THRUST_300001_SM_1000_NS8cuda_cub4core6detail13_kernel_agentINS1_8__reduce11ReduceAgentIPN4cuda3std3__45tupleIJ8ParticlelEEESD_SC_lNS1_9__extrema9arg_min_fISB_l16CompareParticlesEEEEJSD_SD_iSH_EEEvDpT0_ --------------------------
	.section	.text._ZN6thrust24THRUST_300001_SM_1000_NS8cuda_cub4core6detail13_kernel_agentINS1_8__reduce11ReduceAgentIPN4cuda3std3__45tupleIJ8ParticlelEEESD_SC_lNS1_9__extrema9arg_min_fISB_l16CompareParticlesEEEEJSD_SD_iSH_EEEvDpT0_,"ax",@progbits
	.align	128
        .global         _ZN6thrust24THRUST_300001_SM_1000_NS8cuda_cub4core6detail13_kernel_agentINS1_8__reduce11ReduceAgentIPN4cuda3std3__45tupleIJ8ParticlelEEESD_SC_lNS1_9__extrema9arg_min_fISB_l16CompareParticlesEEEEJSD_SD_iSH_EEEvDpT0_
        .type           _ZN6thrust24THRUST_300001_SM_1000_NS8cuda_cub4core6detail13_kernel_agentINS1_8__reduce11ReduceAgentIPN4cuda3std3__45tupleIJ8ParticlelEEESD_SC_lNS1_9__extrema9arg_min_fISB_l16CompareParticlesEEEEJSD_SD_iSH_EEEvDpT0_,@function
        .size           _ZN6thrust24THRUST_300001_SM_1000_NS8cuda_cub4core6detail13_kernel_agentINS1_8__reduce11ReduceAgentIPN4cuda3std3__45tupleIJ8ParticlelEEESD_SC_lNS1_9__extrema9arg_min_fISB_l16CompareParticlesEEEEJSD_SD_iSH_EEEvDpT0_,(.L_x_781 - _ZN6thrust24THRUST_300001_SM_1000_NS8cuda_cub4core6detail13_kernel_agentINS1_8__reduce11ReduceAgentIPN4cuda3std3__45tupleIJ8ParticlelEEESD_SC_lNS1_9__extrema9arg_min_fISB_l16CompareParticlesEEEEJSD_SD_iSH_EEEvDpT0_)
        .other          _ZN6thrust24THRUST_300001_SM_1000_NS8cuda_cub4core6detail13_kernel_agentINS1_8__reduce11ReduceAgentIPN4cuda3std3__45tupleIJ8ParticlelEEESD_SC_lNS1_9__extrema9arg_min_fISB_l16CompareParticlesEEEEJSD_SD_iSH_EEEvDpT0_,@"STO_CUDA_ENTRY STV_DEFAULT"
_ZN6thrust24THRUST_300001_SM_1000_NS8cuda_cub4core6detail13_kernel_agentINS1_8__reduce11ReduceAgentIPN4cuda3std3__45tupleIJ8ParticlelEEESD_SC_lNS1_9__extrema9arg_min_fISB_l16CompareParticlesEEEEJSD_SD_iSH_EEEvDpT0_:
.text._ZN6thrust24THRUST_300001_SM_1000_NS8cuda_cub4core6detail13_kernel_agentINS1_8__reduce11ReduceAgentIPN4cuda3std3__45tupleIJ8ParticlelEEESD_SC_lNS1_9__extrema9arg_min_fISB_l16CompareParticlesEEEEJSD_SD_iSH_EEEvDpT0_:
[----:B------:R-:W-:Y:S01]  /*0000*/  LDC R1, c[0x0][0x37c] ;  /* 0x0000df00ff017b82 */ /* 0x000fe20000000800 */
[----:B------:R-:W0:Y:S02]  /*0010*/  LDCU UR5, c[0x0][0x390] ;  /* 0x00007200ff0577ac */ /* 0x000e240008000800 */
[----:B0-----:R-:W-:-:S13]  /*0020*/  ISETP.NE.AND P0, PT, RZ, UR5, PT ;  /* 0x00000005ff007c0c */ /* 0x001fda000bf05270 */
[----:B------:R-:W-:Y:S05]  /*0030*/  @!P0 EXIT ;  /* 0x000000000000894d */ /* 0x000fea0003800000 */
[----:B------:R-:W-:Y:S01]  /*0040*/  UISETP.GT.AND UP0, UPT, UR5, 0xff, UPT ;  /* 0x000000ff0500788c */ /* 0x000fe2000bf04270 */
[----:B------:R-:W-:Y:S01]  /*0050*/  BSSY.RECONVERGENT B0, `(.L_x_151) ;  /* 0x0000b38000007945 */ /* 0x000fe20003800200 */
[----:B------:R-:W0:Y:S07]  /*0060*/  LDCU.64 UR6, c[0x0][0x358] ;  /* 0x00006b00ff0677ac */ /* 0x000e2e0008000a00 */
[----:B------:R-:W-:Y:S05]  /*0070*/  BRA.U UP0, `(.L_x_152) ;  /* 0x0000005100287547 */ /* 0x000fea000b800000 */
[----:B------:R-:W1:Y:S01]  /*0080*/  S2R R0, SR_TID.X ;  /* 0x0000000000007919 */ /* 0x000e620000002100 */
[----:B------:R-:W-:Y:S02]  /*0090*/  CS2R R18, SRZ ;  /* 0x0000000000127805 */ /* 0x000fe4000001ff00 */
[----:B------:R-:W-:Y:S02]  /*00a0*/  CS2R R16, SRZ ;  /* 0x0000000000107805 */ /* 0x000fe4000001ff00 */
[----:B------:R-:W-:Y:S02]  /*00b0*/  CS2R R14, SRZ ;  /* 0x00000000000e7805 */ /* 0x000fe4000001ff00 */
[----:B------:R-:W-:Y:S02]  /*00c0*/  CS2R R12, SRZ ;  /* 0x00000000000c7805 */ /* 0x000fe4000001ff00 */
[----:B------:R-:W-:Y:S02]  /*00d0*/  CS2R R10, SRZ ;  /* 0x00000000000a7805 */ /* 0x000fe4000001ff00 */
[----:B------:R-:W-:-:S02]  /*00e0*/  CS2R R8, SRZ ;  /* 0x0000000000087805 */ /* 0x000fc4000001ff00 */
[----:B------:R-:W-:Y:S02]  /*00f0*/  CS2R R6, SRZ ;  /* 0x0000000000067805 */ /* 0x000fe4000001ff00 */
[----:B------:R-:W-:Y:S01]  /*0100*/  CS2R R4, SRZ ;  /* 0x0000000000047805 */ /* 0x000fe2000001ff00 */
[----:B------:R-:W2:Y:S01]  /*0110*/  LDCU UR4, c[0x0][0x390] ;  /* 0x00007200ff0477ac */ /* 0x000ea20008000800 */
[----:B-1----:R-:W-:-:S13]  /*0120*/  ISETP.GE.AND P0, PT, R0, UR5, PT ;  /* 0x0000000500007c0c */ /* 0x002fda000bf06270 */
[----:B------:R-:W1:Y:S01]  /*0130*/  @!P0 LDC.64 R2, c[0x0][0x380] ;  /* 0x0000e000ff028b82 */ /* 0x000e620000000a00 */
[----:B------:R-:W-:Y:S02]  /*0140*/  IMAD.MOV.U32 R20, RZ, RZ, R0 ;  /* 0x000000ffff147224 */ /* 0x000fe400078e0000 */
[C---:B------:R-:W-:Y:S01]  /*0150*/  @!P0 VIADD R20, R0.reuse, 0x100 ;  /* 0x0000010000148836 */ /* 0x040fe20000000000 */
[----:B------:R-:W-:Y:S01]  /*0160*/  BSSY.RECONVERGENT B1, `(.L_x_153) ;  /* 0x000013f000017945 */ /* 0x000fe20003800200 */
[----:B-1----:R-:W-:-:S05]  /*0170*/  @!P0 IMAD.WIDE.U32 R2, R0, 0x40, R2 ;  /* 0x0000004000028825 */ /* 0x002fca00078e0002 */
[----:B0-----:R0:W5:Y:S04]  /*0180*/  @!P0 LDG.E.64.CONSTANT R18, desc[UR6][R2.64] ;  /* 0x0000000602128981 */ /* 0x001168000c1e9b00 */
[----:B------:R0:W5:Y:S04]  /*0190*/  @!P0 LDG.E.64.CONSTANT R16, desc[UR6][R2.64+0x8] ;  /* 0x0000080602108981 */ /* 0x000168000c1e9b00 */
[----:B------:R0:W5:Y:S04]  /*01a0*/  @!P0 LDG.E.64.CONSTANT R14, desc[UR6][R2.64+0x10] ;  /* 0x00001006020e8981 */ /* 0x000168000c1e9b00 */
[----:B------:R0:W5:Y:S04]  /*01b0*/  @!P0 LDG.E.64.CONSTANT R12, desc[UR6][R2.64+0x18] ;  /* 0x00001806020c8981 */ /* 0x000168000c1e9b00 */
[----:B------:R0:W5:Y:S04]  /*01c0*/  @!P0 LDG.E.64.CONSTANT R10, desc[UR6][R2.64+0x20] ;  /* 0x00002006020a8981 */ /* 0x000168000c1e9b00 */
[----:B------:R0:W5:Y:S04]  /*01d0*/  @!P0 LDG.E.64.CONSTANT R8, desc[UR6][R2.64+0x28] ;  /* 0x0000280602088981 */ /* 0x000168000c1e9b00 */
[----:B------:R0:W5:Y:S04]  /*01e0*/  @!P0 LDG.E.64.CONSTANT R6, desc[UR6][R2.64+0x30] ;  /* 0x0000300602068981 */ /* 0x000168000c1e9b00 */
[----:B------:R0:W5:Y:S01]  /*01f0*/  @!P0 LDG.E.64.CONSTANT R4, desc[UR6][R2.64+0x38] ;  /* 0x0000380602048981 */ /* 0x000162000c1e9b00 */
[----:B------:R-:W-:-:S13]  /*0200*/  ISETP.GE.AND P0, PT, R20, UR5, PT ;  /* 0x0000000514007c0c */ /* 0x000fda000bf06270 */
[----:B0-2---:R-:W-:Y:S05]  /*0210*/  @P0 BRA `(.L_x_154) ;  /* 0x0000001000cc0947 */ /* 0x005fea0003800000 */
[----:B------:R-:W-:Y:S01]  /*0220*/  LOP3.LUT R21, RZ, R20, RZ, 0x33, !PT ;  /* 0x00000014ff157212 */ /* 0x000fe200078e33ff */
[----:B------:R-:W-:Y:S04]  /*0230*/  BSSY.RECONVERGENT B2, `(.L_x_155) ;  /* 0x0000054000027945 */ /* 0x000fe80003800200 */
[----:B------:R-:W-:-:S05]  /*0240*/  VIADD R21, R21, UR5 ;  /* 0x0000000515157c36 */ /* 0x000fca0008000000 */
[----:B------:R-:W-:-:S04]  /*0250*/  LOP3.LUT R2, R21, 0x300, RZ, 0xc0, !PT ;  /* 0x0000030015027812 */ /* 0x000fc800078ec0ff */
[----:B------:R-:W-:-:S13]  /*0260*/  ISETP.NE.AND P0, PT, R2, 0x300, PT ;  /* 0x000003000200780c */ /* 0x000fda0003f05270 */
[----:B------:R-:W-:Y:S05]  /*0270*/  @!P0 BRA `(.L_x_156) ;  /* 0x00000004003c8947 */ /* 0x000fea0003800000 */
[----:B------:R-:W0:Y:S01]  /*0280*/  LDC.64 R2, c[0x0][0x380] ;  /* 0x0000e000ff027b82 */ /* 0x000e220000000a00 */
[----:B------:R-:W-:-:S04]  /*0290*/  LEA.HI R22, R21, 0x1, RZ, 0x18 ;  /* 0x0000000115167811 */ /* 0x000fc800078fc0ff */
[----:B------:R-:W-:-:S05]  /*02a0*/  LOP3.LUT R22, R22, 0x3, RZ, 0xc0, !PT ;  /* 0x0000000316167812 */ /* 0x000fca00078ec0ff */
[----:B------:R-:W-:Y:S02]  /*02b0*/  IMAD.MOV R34, RZ, RZ, -R22 ;  /* 0x000000ffff227224 */ /* 0x000fe400078e0a16 */
[----:B0-----:R-:W-:-:S03]  /*02c0*/  IMAD.WIDE.U32 R2, R20, 0x40, R2 ;  /* 0x0000004014027825 */ /* 0x001fc600078e0002 */
[----:B------:R-:W-:-:S04]  /*02d0*/  IADD3 R2, P0, PT, R2, 0x38, RZ ;  /* 0x0000003802027810 */ /* 0x000fc80007f1e0ff */
[----:B------:R-:W-:-:S09]  /*02e0*/  IADD3.X R3, PT, PT, RZ, R3, RZ, P0, !PT ;  /* 0x00000003ff037210 */ /* 0x000fd200007fe4ff */
.L_x_159:
[----:B------:R-:W2:Y:S01]  /*02f0*/  LDG.E.64.CONSTANT R36, desc[UR6][R2.64+-0x8] ;  /* 0xfffff80602247981 */ /* 0x000ea2000c1e9b00 */
[----:B------:R-:W-:Y:S01]  /*0300*/  VIADD R34, R34, 0x1 ;  /* 0x0000000122227836 */ /* 0x000fe20000000000 */
[----:B------:R-:W-:Y:S04]  /*0310*/  BSSY.RECONVERGENT B3, `(.L_x_157) ;  /* 0x0000041000037945 */ /* 0x000fe80003800200 */
[----:B------:R-:W-:Y:S01]  /*0320*/  ISETP.NE.AND P2, PT, R34, RZ, PT ;  /* 0x000000ff2200720c */ /* 0x000fe20003f45270 */
[----:B--2--5:R-:W-:-:S14]  /*0330*/  DSETP.GEU.AND P0, PT, R6, R36, PT ;  /* 0x000000240600722a */ /* 0x024fdc0003f0e000 */
[----:B------:R-:W-:Y:S05]  /*0340*/  @!P0 BRA `(.L_x_158) ;  /* 0x0000000000f48947 */ /* 0x000fea0003800000 */
[----:B------:R-:W2:Y:S04]  /*0350*/  LDG.E.64.CONSTANT R22, desc[UR6][R2.64+-0x38] ;  /* 0xffffc80602167981 */ /* 0x000ea8000c1e9b00 */
[----:B------:R-:W3:Y:S04]  /*0360*/  LDG.E.64.CONSTANT R24, desc[UR6][R2.64+-0x30] ;  /* 0xffffd00602187981 */ /* 0x000ee8000c1e9b00 */
[----:B------:R-:W4:Y:S04]  /*0370*/  LDG.E.64.CONSTANT R26, desc[UR6][R2.64+-0x28] ;  /* 0xffffd806021a7981 */ /* 0x000f28000c1e9b00 */
[----:B------:R-:W5:Y:S04]  /*0380*/  LDG.E.64.CONSTANT R28, desc[UR6][R2.64+-0x20] ;  /* 0xffffe006021c7981 */ /* 0x000f68000c1e9b00 */
[----:B------:R-:W5:Y:S04]  /*0390*/  LDG.E.64.CONSTANT R30, desc[UR6][R2.64+-0x18] ;  /* 0xffffe806021e7981 */ /* 0x000f68000c1e9b00 */
[----:B------:R-:W5:Y:S04]  /*03a0*/  LDG.E.64.CONSTANT R32, desc[UR6][R2.64+-0x10] ;  /* 0xfffff00602207981 */ /* 0x000f68000c1e9b00 */
[----:B------:R-:W5:Y:S01]  /*03b0*/  LDG.E.64.CONSTANT R38, desc[UR6][R2.64] ;  /* 0x0000000602267981 */ /* 0x000f62000c1e9b00 */
[----:B------:R-:W-:Y:S01]  /*03c0*/  DSETP.GT.AND P0, PT, R6, R36, PT ;  /* 0x000000240600722a */ /* 0x000fe20003f04000 */
[----:B------:R-:W-:Y:S01]  /*03d0*/  IMAD.MOV.U32 R35, RZ, RZ, R19 ;  /* 0x000000ffff237224 */ /* 0x000fe200078e0013 */
[----:B------:R-:W-:Y:S01]  /*03e0*/  MOV R45, R16 ;  /* 0x00000010002d7202 */ /* 0x000fe20000000f00 */
[----:B------:R-:W-:Y:S01]  /*03f0*/  IMAD.MOV.U32 R41, RZ, RZ, R18 ;  /* 0x000000ffff297224 */ /* 0x000fe200078e0012 */
[----:B------:R-:W-:Y:S01]  /*0400*/  MOV R46, R11 ;  /* 0x0000000b002e7202 */ /* 0x000fe20000000f00 */
[----:B------:R-:W-:Y:S01]  /*0410*/  IMAD.MOV.U32 R43, RZ, RZ, R17 ;  /* 0x000000ffff2b7224 */ /* 0x000fe200078e0011 */
[----:B------:R-:W-:Y:S01]  /*0420*/  MOV R59, R4 ;  /* 0x00000004003b7202 */ /* 0x000fe20000000f00 */
[----:B------:R-:W-:-:S02]  /*0430*/  IMAD.MOV.U32 R47, RZ, RZ, R15 ;  /* 0x000000ffff2f7224 */ /* 0x000fc400078e000f */
[----:B------:R-:W-:Y:S02]  /*0440*/  IMAD.MOV.U32 R49, RZ, RZ, R14 ;  /* 0x000000ffff317224 */ /* 0x000fe400078e000e */
[----:B------:R-:W-:Y:S02]  /*0450*/  IMAD.MOV.U32 R51, RZ, RZ, R13 ;  /* 0x000000ffff337224 */ /* 0x000fe400078e000d */
[----:B------:R-:W-:Y:S02]  /*0460*/  IMAD.MOV.U32 R53, RZ, RZ, R12 ;  /* 0x000000ffff357224 */ /* 0x000fe400078e000c */
[----:B------:R-:W-:Y:S02]  /*0470*/  IMAD.MOV.U32 R44, RZ, RZ, R10 ;  /* 0x000000ffff2c7224 */ /* 0x000fe400078e000a */
[----:B------:R-:W-:Y:S02]  /*0480*/  IMAD.MOV.U32 R42, RZ, RZ, R9 ;  /* 0x000000ffff2a7224 */ /* 0x000fe400078e0009 */
[----:B------:R-:W-:-:S02]  /*0490*/  IMAD.MOV.U32 R40, RZ, RZ, R8 ;  /* 0x000000ffff287224 */ /* 0x000fc400078e0008 */
[----:B------:R-:W-:Y:S02]  /*04a0*/  IMAD.MOV.U32 R61, RZ, RZ, R5 ;  /* 0x000000ffff3d7224 */ /* 0x000fe400078e0005 */
[----:B------:R-:W-:Y:S02]  /*04b0*/  IMAD.MOV.U32 R55, RZ, RZ, R6 ;  /* 0x000000ffff377224 */ /* 0x000fe400078e0006 */
[----:B------:R-:W-:Y:S02]  /*04c0*/  IMAD.MOV.U32 R57, RZ, RZ, R7 ;  /* 0x000000ffff397224 */ /* 0x000fe400078e0007 */
[----:B------:R-:W-:Y:S02]  /*04d0*/  IMAD.MOV.U32 R6, RZ, RZ, R36 ;  /* 0x000000ffff067224 */ /* 0x000fe400078e0024 */
[----:B------:R-:W-:Y:S01]  /*04e0*/  IMAD.MOV.U32 R7, RZ, RZ, R37 ;  /* 0x000000ffff077224 */ /* 0x000fe200078e0025 */
[----:B--2---:R-:W-:Y:S01]  /*04f0*/  MOV R18, R22 ;  /* 0x0000001600127202 */ /* 0x004fe20000000f00 */
[----:B------:R-:W-:-:S02]  /*0500*/  IMAD.MOV.U32 R19, RZ, RZ, R23 ;  /* 0x000000ffff137224 */ /* 0x000fc400078e0017 */
[----:B---3--:R-:W-:Y:S02]  /*0510*/  IMAD.MOV.U32 R16, RZ, RZ, R24 ;  /* 0x000000ffff107224 */ /* 0x008fe400078e0018 */
[----:B------:R-:W-:Y:S02]  /*0520*/  IMAD.MOV.U32 R17, RZ, RZ, R25 ;  /* 0x000000ffff117224 */ /* 0x000fe400078e0019 */
[----:B----4-:R-:W-:Y:S01]  /*0530*/  IMAD.MOV.U32 R14, RZ, RZ, R26 ;  /* 0x000000ffff0e7224 */ /* 0x010fe200078e001a */
[----:B------:R-:W-:Y:S01]  /*0540*/  MOV R15, R27 ;  /* 0x0000001b000f7202 */ /* 0x000fe20000000f00 */
[----:B-----5:R-:W-:Y:S02]  /*0550*/  IMAD.MOV.U32 R12, RZ, RZ, R28 ;  /* 0x000000ffff0c7224 */ /* 0x020fe400078e001c */
[----:B------:R-:W-:Y:S02]  /*0560*/  IMAD.MOV.U32 R13, RZ, RZ, R29 ;  /* 0x000000ffff0d7224 */ /* 0x000fe400078e001d */
[----:B------:R-:W-:-:S02]  /*0570*/  IMAD.MOV.U32 R10, RZ, RZ, R30 ;  /* 0x000000ffff0a7224 */ /* 0x000fc400078e001e */
[----:B------:R-:W-:Y:S01]  /*0580*/  IMAD.MOV.U32 R11, RZ, RZ, R31 ;  /* 0x000000ffff0b7224 */ /* 0x000fe200078e001f */
[----:B------:R-:W-:Y:S01]  /*0590*/  MOV R8, R32 ;  /* 0x0000002000087202 */ /* 0x000fe20000000f00 */
[----:B------:R-:W-:Y:S02]  /*05a0*/  IMAD.MOV.U32 R9, RZ, RZ, R33 ;  /* 0x000000ffff097224 */ /* 0x000fe400078e0021 */
[----:B------:R-:W-:Y:S02]  /*05b0*/  IMAD.MOV.U32 R4, RZ, RZ, R38 ;  /* 0x000000ffff047224 */ /* 0x000fe400078e0026 */
[----:B------:R-:W-:Y:S01]  /*05c0*/  IMAD.MOV.U32 R5, RZ, RZ, R39 ;  /* 0x000000ffff057224 */ /* 0x000fe200078e0027 */
[----:B------:R-:W-:Y:S06]  /*05d0*/  @P0 BRA `(.L_x_158) ;  /* 0x0000000000500947 */ /* 0x000fec0003800000 */
[CC--:B------:R-:W-:Y:S02]  /*05e0*/  ISETP.LT.U32.AND P0, PT, R59.reuse, R38.reuse, PT ;  /* 0x000000263b00720c */ /* 0x0c0fe40003f01070 */
[-C--:B------:R-:W-:Y:S02]  /*05f0*/  ISETP.GE.U32.AND P1, PT, R59, R38.reuse, PT ;  /* 0x000000263b00720c */ /* 0x080fe40003f26070 */
[CC--:B------:R-:W-:Y:S02]  /*0600*/  ISETP.LT.AND.EX P0, PT, R61.reuse, R39.reuse, PT, P0 ;  /* 0x000000273d00720c */ /* 0x0c0fe40003f01300 */
[-C--:B------:R-:W-:Y:S02]  /*0610*/  ISETP.GE.AND.EX P1, PT, R61, R39.reuse, PT, P1 ;  /* 0x000000273d00720c */ /* 0x080fe40003f26310 */
[----:B------:R-:W-:Y:S02]  /*0620*/  SEL R4, R59, R38, P0 ;  /* 0x000000263b047207 */ /* 0x000fe40000000000 */
[----:B------:R-:W-:-:S02]  /*0630*/  SEL R5, R61, R39, P0 ;  /* 0x000000273d057207 */ /* 0x000fc40000000000 */
[----:B------:R-:W-:Y:S02]  /*0640*/  FSEL R6, R55, R36, !P1 ;  /* 0x0000002437067208 */ /* 0x000fe40004800000 */
[----:B------:R-:W-:Y:S02]  /*0650*/  FSEL R7, R57, R37, !P1 ;  /* 0x0000002539077208 */ /* 0x000fe40004800000 */
[----:B------:R-:W-:Y:S02]  /*0660*/  FSEL R8, R40, R32, !P1 ;  /* 0x0000002028087208 */ /* 0x000fe40004800000 */
[----:B------:R-:W-:Y:S02]  /*0670*/  FSEL R9, R42, R33, !P1 ;  /* 0x000000212a097208 */ /* 0x000fe40004800000 */
[----:B------:R-:W-:Y:S02]  /*0680*/  FSEL R10, R44, R30, !P1 ;  /* 0x0000001e2c0a7208 */ /* 0x000fe40004800000 */
[----:B------:R-:W-:-:S02]  /*0690*/  FSEL R11, R46, R31, !P1 ;  /* 0x0000001f2e0b7208 */ /* 0x000fc40004800000 */
[----:B------:R-:W-:Y:S02]  /*06a0*/  FSEL R12, R53, R28, !P1 ;  /* 0x0000001c350c7208 */ /* 0x000fe40004800000 */
[----:B------:R-:W-:Y:S02]  /*06b0*/  FSEL R13, R51, R29, !P1 ;  /* 0x0000001d330d7208 */ /* 0x000fe40004800000 */
[----:B------:R-:W-:Y:S02]  /*06c0*/  FSEL R14, R49, R26, !P1 ;  /* 0x0000001a310e7208 */ /* 0x000fe40004800000 */
[----:B------:R-:W-:Y:S02]  /*06d0*/  FSEL R15, R47, R27, !P1 ;  /* 0x0000001b2f0f7208 */ /* 0x000fe40004800000 */
[----:B------:R-:W-:Y:S02]  /*06e0*/  FSEL R16, R45, R24, !P1 ;  /* 0x000000182d107208 */ /* 0x000fe40004800000 */
[----:B------:R-:W-:-:S02]  /*06f0*/  FSEL R17, R43, R25, !P1 ;  /* 0x000000192b117208 */ /* 0x000fc40004800000 */
[----:B------:R-:W-:Y:S02]  /*0700*/  FSEL R18, R41, R22, !P1 ;  /* 0x0000001629127208 */ /* 0x000fe40004800000 */
[----:B------:R-:W-:-:S07]  /*0710*/  FSEL R19, R35, R23, !P1 ;  /* 0x0000001723137208 */ /* 0x000fce0004800000 */
.L_x_158:
[----:B------:R-:W-:Y:S05]  /*0720*/  BSYNC.RECONVERGENT B3 ;  /* 0x0000000000037941 */ /* 0x000fea0003800200 */
.L_x_157:
[----:B------:R-:W-:Y:S02]  /*0730*/  IADD3 R2, P0, PT, R2, 0x4000, RZ ;  /* 0x0000400002027810 */ /* 0x000fe40007f1e0ff */
[----:B------:R-:W-:-:S03]  /*0740*/  IADD3 R20, PT, PT, R20, 0x100, RZ ;  /* 0x0000010014147810 */ /* 0x000fc60007ffe0ff */
[----:B------:R-:W-:Y:S01]  /*0750*/  IMAD.X R3, RZ, RZ, R3, P0 ;  /* 0x000000ffff037224 */ /* 0x000fe200000e0603 */
[----:B------:R-:W-:Y:S07]  /*0760*/  @P2 BRA `(.L_x_159) ;  /* 0xfffffff800e02947 */ /* 0x000fee000383ffff */
.L_x_156:
[----:B------:R-:W-:Y:S05]  /*0770*/  BSYNC.RECONVERGENT B2 ;  /* 0x0000000000027941 */ /* 0x000fea0003800200 */
.L_x_155:
[----:B------:R-:W-:-:S13]  /*0780*/  ISETP.GE.U32.AND P0, PT, R21, 0x300, PT ;  /* 0x000003001500780c */ /* 0x000fda0003f06070 */
[----:B------:R-:W-:Y:S05]  /*0790*/  @!P0 BRA `(.L_x_154) ;  /* 0x0000000c006c8947 */ /* 0x000fea0003800000 */
.L_x_168:
[----:B------:R-:W0:Y:S02]  /*07a0*/  LDC.64 R2, c[0x0][0x380] ;  /* 0x0000e000ff027b82 */ /* 0x000e240000000a00 */
[----:B0-----:R-:W-:-:S05]  /*07b0*/  IMAD.WIDE R2, R20, 0x40, R2 ;  /* 0x0000004014027825 */ /* 0x001fca00078e0202 */
[----:B------:R-:W2:Y:S01]  /*07c0*/  LDG.E.64.CONSTANT R38, desc[UR6][R2.64+0x30] ;  /* 0x0000300602267981 */ /* 0x000ea2000c1e9b00 */
[----:B------:R-:W-:Y:S01]  /*07d0*/  BSSY.RECONVERGENT B2, `(.L_x_160) ;  /* 0x0000034000027945 */ /* 0x000fe20003800200 */
[----:B-----5:R-:W-:Y:S01]  /*07e0*/  IMAD.MOV.U32 R36, RZ, RZ, R4 ;  /* 0x000000ffff247224 */ /* 0x020fe200078e0004 */
[----:B------:R-:W-:Y:S01]  /*07f0*/  MOV R28, R8 ;  /* 0x00000008001c7202 */ /* 0x000fe20000000f00 */
[----:B------:R-:W-:Y:S01]  /*0800*/  IMAD.MOV.U32 R21, RZ, RZ, R5 ;  /* 0x000000ffff157224 */ /* 0x000fe200078e0005 */
[----:B------:R-:W-:Y:S01]  /*0810*/  MOV R25, R13 ;  /* 0x0000000d00197202 */ /* 0x000fe20000000f00 */
[----:B------:R-:W-:Y:S01]  /*0820*/  IMAD.MOV.U32 R30, RZ, RZ, R6 ;  /* 0x000000ffff1e7224 */ /* 0x000fe200078e0006 */
[----:B------:R-:W-:Y:S01]  /*0830*/  MOV R32, R18 ;  /* 0x0000001200207202 */ /* 0x000fe20000000f00 */
[----:B------:R-:W-:Y:S02]  /*0840*/  IMAD.MOV.U32 R31, RZ, RZ, R7 ;  /* 0x000000ffff1f7224 */ /* 0x000fe400078e0007 */
        /* <DEDUP_REMOVED lines=8> */
[----:B------:R-:W-:Y:S01]  /*08d0*/  IMAD.MOV.U32 R33, RZ, RZ, R19 ;  /* 0x000000ffff217224 */ /* 0x000fe200078e0013 */
[----:B--2---:R-:W-:-:S14]  /*08e0*/  DSETP.GEU.AND P0, PT, R6, R38, PT ;  /* 0x000000260600722a */ /* 0x004fdc0003f0e000 */
[----:B------:R-:W-:Y:S05]  /*08f0*/  @!P0 BRA `(.L_x_161) ;  /* 0x0000000000848947 */ /* 0x000fea0003800000 */
[----:B------:R-:W2:Y:S04]  /*0900*/  LDG.E.64.CONSTANT R40, desc[UR6][R2.64+0x38] ;  /* 0x0000380602287981 */ /* 0x000ea8000c1e9b00 */
[----:B------:R0:W5:Y:S04]  /*0910*/  LDG.E.64.CONSTANT R32, desc[UR6][R2.64] ;  /* 0x0000000602207981 */ /* 0x000168000c1e9b00 */
[----:B------:R0:W5:Y:S04]  /*0920*/  LDG.E.64.CONSTANT R34, desc[UR6][R2.64+0x8] ;  /* 0x0000080602227981 */ /* 0x000168000c1e9b00 */
[----:B------:R0:W5:Y:S04]  /*0930*/  LDG.E.64.CONSTANT R22, desc[UR6][R2.64+0x10] ;  /* 0x0000100602167981 */ /* 0x000168000c1e9b00 */
[----:B------:R0:W5:Y:S04]  /*0940*/  LDG.E.64.CONSTANT R24, desc[UR6][R2.64+0x18] ;  /* 0x0000180602187981 */ /* 0x000168000c1e9b00 */
[----:B------:R0:W5:Y:S04]  /*0950*/  LDG.E.64.CONSTANT R26, desc[UR6][R2.64+0x20] ;  /* 0x00002006021a7981 */ /* 0x000168000c1e9b00 */
[----:B------:R0:W5:Y:S01]  /*0960*/  LDG.E.64.CONSTANT R28, desc[UR6][R2.64+0x28] ;  /* 0x00002806021c7981 */ /* 0x000162000c1e9b00 */
[----:B------:R-:W-:Y:S01]  /*0970*/  DSETP.GT.AND P0, PT, R6, R38, PT ;  /* 0x000000260600722a */ /* 0x000fe20003f04000 */
[----:B------:R-:W-:-:S02]  /*0980*/  IMAD.MOV.U32 R30, RZ, RZ, R38 ;  /* 0x000000ffff1e7224 */ /* 0x000fc400078e0026 */
[----:B------:R-:W-:Y:S02]  /*0990*/  IMAD.MOV.U32 R31, RZ, RZ, R39 ;  /* 0x000000ffff1f7224 */ /* 0x000fe400078e0027 */
[----:B--2---:R-:W-:Y:S01]  /*09a0*/  IMAD.MOV.U32 R36, RZ, RZ, R40 ;  /* 0x000000ffff247224 */ /* 0x004fe200078e0028 */
[----:B------:R-:W-:-:S08]  /*09b0*/  MOV R21, R41 ;  /* 0x0000002900157202 */ /* 0x000fd00000000f00 */
[----:B0-----:R-:W-:Y:S05]  /*09c0*/  @P0 BRA `(.L_x_161) ;  /* 0x0000000000500947 */ /* 0x001fea0003800000 */
[CC--:B------:R-:W-:Y:S02]  /*09d0*/  ISETP.LT.U32.AND P1, PT, R4.reuse, R40.reuse, PT ;  /* 0x000000280400720c */ /* 0x0c0fe40003f21070 */
[CC--:B------:R-:W-:Y:S02]  /*09e0*/  ISETP.GE.U32.AND P0, PT, R4.reuse, R40.reuse, PT ;  /* 0x000000280400720c */ /* 0x0c0fe40003f06070 */
[CC--:B------:R-:W-:Y:S02]  /*09f0*/  ISETP.LT.AND.EX P1, PT, R5.reuse, R41.reuse, PT, P1 ;  /* 0x000000290500720c */ /* 0x0c0fe40003f21310 */
[CC--:B------:R-:W-:Y:S02]  /*0a00*/  ISETP.GE.AND.EX P0, PT, R5.reuse, R41.reuse, PT, P0 ;  /* 0x000000290500720c */ /* 0x0c0fe40003f06300 */
[----:B------:R-:W-:Y:S02]  /*0a10*/  SEL R36, R4, R40, P1 ;  /* 0x0000002804247207 */ /* 0x000fe40000800000 */
[----:B------:R-:W-:-:S02]  /*0a20*/  SEL R21, R5, R41, P1 ;  /* 0x0000002905157207 */ /* 0x000fc40000800000 */
[----:B------:R-:W-:Y:S02]  /*0a30*/  FSEL R30, R6, R38, !P0 ;  /* 0x00000026061e7208 */ /* 0x000fe40004000000 */
[----:B------:R-:W-:Y:S02]  /*0a40*/  FSEL R31, R7, R39, !P0 ;  /* 0x00000027071f7208 */ /* 0x000fe40004000000 */
[----:B-----5:R-:W-:Y:S02]  /*0a50*/  FSEL R28, R8, R28, !P0 ;  /* 0x0000001c081c7208 */ /* 0x020fe40004000000 */
        /* <DEDUP_REMOVED lines=11> */
.L_x_161:
[----:B------:R-:W-:Y:S05]  /*0b10*/  BSYNC.RECONVERGENT B2 ;  /* 0x0000000000027941 */ /* 0x000fea0003800200 */
.L_x_160:
[----:B------:R-:W2:Y:S01]  /*0b20*/  LDG.E.64.CONSTANT R38, desc[UR6][R2.64+0x4030] ;  /* 0x0040300602267981 */ /* 0x000ea2000c1e9b00 */
[----:B------:R-:W-:Y:S01]  /*0b30*/  BSSY.RECONVERGENT B2, `(.L_x_162) ;  /* 0x0000034000027945 */ /* 0x000fe20003800200 */
[----:B------:R-:W-:Y:S01]  /*0b40*/  IMAD.MOV.U32 R18, RZ, RZ, R36 ;  /* 0x000000ffff127224 */ /* 0x000fe200078e0024 */
[----:B-----5:R-:W-:Y:S01]  /*0b50*/  MOV R12, R28 ;  /* 0x0000001c000c7202 */ /* 0x020fe20000000f00 */
        /* <DEDUP_REMOVED lines=29> */
[CC--:B------:R-:W-:Y:S02]  /*0d30*/  ISETP.GE.U32.AND P0, PT, R36.reuse, R40.reuse, PT ;  /* 0x000000282400720c */ /* 0x0c0fe40003f06070 */
[----:B------:R-:W-:Y:S02]  /*0d40*/  ISETP.LT.U32.AND P1, PT, R36, R40, PT ;  /* 0x000000282400720c */ /* 0x000fe40003f21070 */
[CC--:B------:R-:W-:Y:S02]  /*0d50*/  ISETP.GE.AND.EX P0, PT, R21.reuse, R41.reuse, PT, P0 ;  /* 0x000000291500720c */ /* 0x0c0fe40003f06300 */
[----:B------:R-:W-:Y:S02]  /*0d60*/  ISETP.LT.AND.EX P1, PT, R21, R41, PT, P1 ;  /* 0x000000291500720c */ /* 0x000fe40003f21310 */
[----:B------:R-:W-:Y:S02]  /*0d70*/  FSEL R14, R30, R38, !P0 ;  /* 0x000000261e0e7208 */ /* 0x000fe40004000000 */
[----:B------:R-:W-:-:S02]  /*0d80*/  FSEL R15, R31, R39, !P0 ;  /* 0x000000271f0f7208 */ /* 0x000fc40004000000 */
[----:B-----5:R-:W-:Y:S02]  /*0d90*/  FSEL R12, R28, R12, !P0 ;  /* 0x0000000c1c0c7208 */ /* 0x020fe40004000000 */
        /* <DEDUP_REMOVED lines=11> */
[----:B------:R-:W-:Y:S02]  /*0e50*/  SEL R18, R36, R40, P1 ;  /* 0x0000002824127207 */ /* 0x000fe40000800000 */
[----:B------:R-:W-:-:S07]  /*0e60*/  SEL R19, R21, R41, P1 ;  /* 0x0000002915137207 */ /* 0x000fce0000800000 */
.L_x_163:
[----:B------:R-:W-:Y:S05]  /*0e70*/  BSYNC.RECONVERGENT B2 ;  /* 0x0000000000027941 */ /* 0x000fea0003800200 */
.L_x_162:
        /* <DEDUP_REMOVED lines=53> */
.L_x_165:
[----:B------:R-:W-:Y:S05]  /*11d0*/  BSYNC.RECONVERGENT B2 ;  /* 0x0000000000027941 */ /* 0x000fea0003800200 */
.L_x_164:
        /* <DEDUP_REMOVED lines=20> */
[----:B------:R0:W5:Y:S04]  /*1320*/  LDG.E.64.CONSTANT R18, desc[UR6][R2.64+0xc000] ;  /* 0x00c0000602127981 */ /* 0x000168000c1e9b00 */
        /* <DEDUP_REMOVED lines=8> */
[----:B------:R-:W-:-:S11]  /*13b0*/  IMAD.MOV.U32 R7, RZ, RZ, R39 ;  /* 0x000000ffff077224 */ /* 0x000fd600078e0027 */
[----:B0-----:R-:W-:Y:S05]  /*13c0*/  @P0 BRA `(.L_x_167) ;  /* 0x0000000000500947 */ /* 0x001fea0003800000 */
[CC--:B-----5:R-:W-:Y:S02]  /*13d0*/  ISETP.GE.U32.AND P0, PT, R36.reuse, R4.reuse, PT ;  /* 0x000000042400720c */ /* 0x0e0fe40003f06070 */
[----:B------:R-:W-:Y:S02]  /*13e0*/  ISETP.LT.U32.AND P1, PT, R36, R4, PT ;  /* 0x000000042400720c */ /* 0x000fe40003f21070 */
[CC--:B------:R-:W-:Y:S02]  /*13f0*/  ISETP.GE.AND.EX P0, PT, R21.reuse, R5.reuse, PT, P0 ;  /* 0x000000051500720c */ /* 0x0c0fe40003f06300 */
[----:B------:R-:W-:Y:S02]  /*1400*/  ISETP.LT.AND.EX P1, PT, R21, R5, PT, P1 ;  /* 0x000000051500720c */ /* 0x000fe40003f21310 */
        /* <DEDUP_REMOVED lines=10> */
[----:B------:R-:W-:Y:S02]  /*14b0*/  SEL R4, R36, R4, P1 ;  /* 0x0000000424047207 */ /* 0x000fe40000800000 */
[----:B------:R-:W-:Y:S02]  /*14c0*/  SEL R5, R21, R5, P1 ;  /* 0x0000000515057207 */ /* 0x000fe40000800000 */
[----:B------:R-:W-:Y:S02]  /*14d0*/  FSEL R16, R24, R16, !P0 ;  /* 0x0000001018107208 */ /* 0x000fe40004000000 */
[----:B------:R-:W-:-:S02]  /*14e0*/  FSEL R17, R25, R17, !P0 ;  /* 0x0000001119117208 */ /* 0x000fc40004000000 */
[----:B------:R-:W-:Y:S02]  /*14f0*/  FSEL R18, R22, R18, !P0 ;  /* 0x0000001216127208 */ /* 0x000fe40004000000 */
[----:B------:R-:W-:-:S07]  /*1500*/  FSEL R19, R23, R19, !P0 ;  /* 0x0000001317137208 */ /* 0x000fce0004000000 */
.L_x_167:
[----:B------:R-:W-:Y:S05]  /*1510*/  BSYNC.RECONVERGENT B2 ;  /* 0x0000000000027941 */ /* 0x000fea0003800200 */
.L_x_166:
[----:B------:R-:W-:-:S05]  /*1520*/  VIADD R20, R20, 0x400 ;  /* 0x0000040014147836 */ /* 0x000fca0000000000 */
[----:B------:R-:W-:-:S13]  /*1530*/  ISETP.GE.AND P0, PT, R20, UR4, PT ;  /* 0x0000000414007c0c */ /* 0x000fda000bf06270 */
[----:B------:R-:W-:Y:S05]  /*1540*/  @!P0 BRA `(.L_x_168) ;  /* 0xfffffff000948947 */ /* 0x000fea000383ffff */
.L_x_154:
[----:B------:R-:W-:Y:S05]  /*1550*/  BSYNC.RECONVERGENT B1 ;  /* 0x0000000000017941 */ /* 0x000fea0003800200 */
.L_x_153:
[----:B------:R-:W0:Y:S01]  /*1560*/  LDCU UR4, c[0x0][0x390] ;  /* 0x00007200ff0477ac */ /* 0x000e220008000800 */
[----:B------:R-:W-:Y:S01]  /*1570*/  LOP3.LUT R2, R0, 0x3e0, RZ, 0xc0, !PT ;  /* 0x000003e000027812 */ /* 0x000fe200078ec0ff */
[----:B------:R-:W-:Y:S01]  /*1580*/  BSSY.RECONVERGENT B1, `(.L_x_169) ;  /* 0x0000050000017945 */ /* 0x000fe20003800200 */
[----:B-----5:R-:W-:Y:S01]  /*1590*/  IMAD.MOV.U32 R36, RZ, RZ, R4 ;  /* 0x000000ffff247224 */ /* 0x020fe200078e0004 */
[----:B------:R-:W-:Y:S01]  /*15a0*/  MOV R33, R7 ;  /* 0x0000000700217202 */ /* 0x000fe20000000f00 */
[----:B------:R-:W-:Y:S01]  /*15b0*/  IMAD.MOV.U32 R34, RZ, RZ, R5 ;  /* 0x000000ffff227224 */ /* 0x000fe200078e0005 */
[----:B------:R-:W-:Y:S01]  /*15c0*/  IADD3 R3, PT, PT, R2, 0x20, RZ ;  /* 0x0000002002037810 */ /* 0x000fe20007ffe0ff */
[----:B------:R-:W-:Y:S01]  /*15d0*/  IMAD.MOV.U32 R32, RZ, RZ, R6 ;  /* 0x000000ffff207224 */ /* 0x000fe200078e0006 */
[----:B------:R-:W-:Y:S01]  /*15e0*/  LOP3.LUT R2, RZ, R2, RZ, 0x33, !PT ;  /* 0x00000002ff027212 */ /* 0x000fe200078e33ff */
[----:B------:R-:W-:Y:S01]  /*15f0*/  IMAD.MOV.U32 R30, RZ, RZ, R8 ;  /* 0x000000ffff1e7224 */ /* 0x000fe200078e0008 */
[----:B------:R-:W-:Y:S01]  /*1600*/  MOV R26, R12 ;  /* 0x0000000c001a7202 */ /* 0x000fe20000000f00 */
[----:B------:R-:W-:Y:S01]  /*1610*/  IMAD.MOV.U32 R31, RZ, RZ, R9 ;  /* 0x000000ffff1f7224 */ /* 0x000fe200078e0009 */
[----:B------:R-:W-:Y:S01]  /*1620*/  MOV R23, R17 ;  /* 0x0000001100177202 */ /* 0x000fe20000000f00 */
[----:B------:R-:W-:-:S02]  /*1630*/  IMAD.MOV.U32 R28, RZ, RZ, R10 ;  /* 0x000000ffff1c7224 */ /* 0x000fc400078e000a */
[----:B------:R-:W-:Y:S02]  /*1640*/  IMAD.MOV.U32 R29, RZ, RZ, R11 ;  /* 0x000000ffff1d7224 */ /* 0x000fe400078e000b */
[----:B------:R-:W-:Y:S01]  /*1650*/  IMAD.MOV.U32 R27, RZ, RZ, R13 ;  /* 0x000000ffff1b7224 */ /* 0x000fe200078e000d */
[----:B0-----:R-:W-:Y:S01]  /*1660*/  ISETP.GT.AND P0, PT, R3, UR4, PT ;  /* 0x0000000403007c0c */ /* 0x001fe2000bf04270 */
[----:B------:R-:W-:Y:S02]  /*1670*/  VIADD R2, R2, UR4 ;  /* 0x0000000402027c36 */ /* 0x000fe40008000000 */
[----:B------:R-:W-:Y:S02]  /*1680*/  IMAD.MOV.U32 R24, RZ, RZ, R14 ;  /* 0x000000ffff187224 */ /* 0x000fe400078e000e */
[----:B------:R-:W-:Y:S01]  /*1690*/  IMAD.MOV.U32 R25, RZ, RZ, R15 ;  /* 0x000000ffff197224 */ /* 0x000fe200078e000f */
[----:B------:R-:W-:Y:S01]  /*16a0*/  SEL R3, R2, 0x1f, P0 ;  /* 0x0000001f02037807 */ /* 0x000fe20000000000 */
[----:B------:R-:W-:Y:S01]  /*16b0*/  IMAD.MOV.U32 R22, RZ, RZ, R16 ;  /* 0x000000ffff167224 */ /* 0x000fe200078e0010 */
[----:B------:R-:W0:Y:S01]  /*16c0*/  S2R R2, SR_LANEID ;  /* 0x0000000000027919 */ /* 0x000e220000000000 */
[----:B------:R-:W-:-:S02]  /*16d0*/  IMAD.MOV.U32 R20, RZ, RZ, R18 ;  /* 0x000000ffff147224 */ /* 0x000fc400078e0012 */
[----:B------:R-:W-:Y:S01]  /*16e0*/  IMAD.MOV.U32 R21, RZ, RZ, R19 ;  /* 0x000000ffff157224 */ /* 0x000fe200078e0013 */
[----:B------:R-:W-:Y:S04]  /*16f0*/  SHFL.DOWN PT, R38, R6, 0x1, R3 ;  /* 0x0820000006267989 */ /* 0x000fe800000e0003 */
[----:B------:R-:W1:Y:S04]  /*1700*/  SHFL.DOWN PT, R39, R7, 0x1, R3 ;  /* 0x0820000007277989 */ /* 0x000e6800000e0003 */
[----:B------:R2:W3:Y:S04]  /*1710*/  SHFL.DOWN PT, R35, R18, 0x1, R3 ;  /* 0x0820000012237989 */ /* 0x0004e800000e0003 */
[----:B------:R2:W4:Y:S04]  /*1720*/  SHFL.DOWN PT, R37, R19, 0x1, R3 ;  /* 0x0820000013257989 */ /* 0x00052800000e0003 */
[----:B------:R2:W2:Y:S04]  /*1730*/  SHFL.DOWN PT, R41, R16, 0x1, R3 ;  /* 0x0820000010297989 */ /* 0x0004a800000e0003 */
[----:B------:R0:W2:Y:S04]  /*1740*/  SHFL.DOWN PT, R40, R17, 0x1, R3 ;  /* 0x0820000011287989 */ /* 0x0000a800000e0003 */
[----:B------:R0:W2:Y:S01]  /*1750*/  SHFL.DOWN PT, R43, R14, 0x1, R3 ;  /* 0x082000000e2b7989 */ /* 0x0000a200000e0003 */
[----:B-1----:R-:W-:-:S03]  /*1760*/  DSETP.GEU.AND P0, PT, R6, R38, PT ;  /* 0x000000260600722a */ /* 0x002fc60003f0e000 */
[----:B------:R1:W1:Y:S04]  /*1770*/  SHFL.DOWN PT, R42, R15, 0x1, R3 ;  /* 0x082000000f2a7989 */ /* 0x00026800000e0003 */
[----:B------:R1:W1:Y:S01]  /*1780*/  SHFL.DOWN PT, R45, R12, 0x1, R3 ;  /* 0x082000000c2d7989 */ /* 0x00026200000e0003 */
[----:B0-----:R-:W-:-:S03]  /*1790*/  ISETP.GE.OR P0, PT, R2, R3, !P0 ;  /* 0x000000030200720c */ /* 0x001fc60004706670 */
[----:B------:R0:W0:Y:S04]  /*17a0*/  SHFL.DOWN PT, R44, R13, 0x1, R3 ;  /* 0x082000000d2c7989 */ /* 0x00002800000e0003 */
[----:B------:R0:W0:Y:S04]  /*17b0*/  SHFL.DOWN PT, R47, R10, 0x1, R3 ;  /* 0x082000000a2f7989 */ /* 0x00002800000e0003 */
[----:B------:R0:W0:Y:S04]  /*17c0*/  SHFL.DOWN PT, R46, R11, 0x1, R3 ;  /* 0x082000000b2e7989 */ /* 0x00002800000e0003 */
[----:B------:R0:W0:Y:S04]  /*17d0*/  SHFL.DOWN PT, R49, R8, 0x1, R3 ;  /* 0x0820000008317989 */ /* 0x00002800000e0003 */
[----:B------:R0:W0:Y:S04]  /*17e0*/  SHFL.DOWN PT, R48, R9, 0x1, R3 ;  /* 0x0820000009307989 */ /* 0x00002800000e0003 */
[----:B------:R0:W0:Y:S04]  /*17f0*/  SHFL.DOWN PT, R51, R4, 0x1, R3 ;  /* 0x0820000004337989 */ /* 0x00002800000e0003 */
[----:B------:R0:W0:Y:S01]  /*1800*/  SHFL.DOWN PT, R53, R5, 0x1, R3 ;  /* 0x0820000005357989 */ /* 0x00002200000e0003 */
[----:B-1234-:R-:W-:Y:S05]  /*1810*/  @P0 BRA `(.L_x_170) ;  /* 0x0000000000980947 */ /* 0x01efea0003800000 */
[----:B------:R-:W-:Y:S01]  /*1820*/  DSETP.GT.AND P0, PT, R6, R38, PT ;  /* 0x000000260600722a */ /* 0x000fe20003f04000 */
[----:B------:R-:W-:Y:S01]  /*1830*/  IMAD.MOV.U32 R32, RZ, RZ, R38 ;  /* 0x000000ffff207224 */ /* 0x000fe200078e0026 */
[----:B0-----:R-:W-:Y:S01]  /*1840*/  MOV R36, R51 ;  /* 0x0000003300247202 */ /* 0x001fe20000000f00 */
[----:B------:R-:W-:Y:S01]  /*1850*/  IMAD.MOV.U32 R33, RZ, RZ, R39 ;  /* 0x000000ffff217224 */ /* 0x000fe200078e0027 */
[----:B------:R-:W-:Y:S01]  /*1860*/  MOV R23, R40 ;  /* 0x0000002800177202 */ /* 0x000fe20000000f00 */
[----:B------:R-:W-:Y:S01]  /*1870*/  IMAD.MOV.U32 R34, RZ, RZ, R53 ;  /* 0x000000ffff227224 */ /* 0x000fe200078e0035 */
[----:B------:R-:W-:Y:S01]  /*1880*/  MOV R28, R47 ;  /* 0x0000002f001c7202 */ /* 0x000fe20000000f00 */
[----:B------:R-:W-:Y:S02]  /*1890*/  IMAD.MOV.U32 R20, RZ, RZ, R35 ;  /* 0x000000ffff147224 */ /* 0x000fe400078e0023 */
        /* <DEDUP_REMOVED lines=8> */
[----:B------:R-:W-:Y:S01]  /*1920*/  IMAD.MOV.U32 R31, RZ, RZ, R48 ;  /* 0x000000ffff1f7224 */ /* 0x000fe200078e0030 */
[----:B------:R-:W-:Y:S06]  /*1930*/  @P0 BRA `(.L_x_170) ;  /* 0x0000000000500947 */ /* 0x000fec0003800000 */
[CC--:B------:R-:W-:Y:S02]  /*1940*/  ISETP.LT.U32.AND P1, PT, R4.reuse, R51.reuse, PT ;  /* 0x000000330400720c */ /* 0x0c0fe40003f21070 */
[C---:B------:R-:W-:Y:S02]  /*1950*/  ISETP.GE.U32.AND P0, PT, R4.reuse, R51, PT ;  /* 0x000000330400720c */ /* 0x040fe40003f06070 */
[CC--:B------:R-:W-:Y:S02]  /*1960*/  ISETP.LT.AND.EX P1, PT, R5.reuse, R53.reuse, PT, P1 ;  /* 0x000000350500720c */ /* 0x0c0fe40003f21310 */
[C---:B------:R-:W-:Y:S02]  /*1970*/  ISETP.GE.AND.EX P0, PT, R5.reuse, R53, PT, P0 ;  /* 0x000000350500720c */ /* 0x040fe40003f06300 */
        /* <DEDUP_REMOVED lines=16> */
.L_x_170:
[----:B------:R-:W-:Y:S05]  /*1a80*/  BSYNC.RECONVERGENT B1 ;  /* 0x0000000000017941 */ /* 0x000fea0003800200 */
.L_x_169:
[----:B------:R-:W-:Y:S01]  /*1a90*/  SHFL.DOWN PT, R18, R32, 0x2, R3 ;  /* 0x0840000020127989 */ /* 0x000fe200000e0003 */
[----:B0-----:R-:W-:Y:S01]  /*1aa0*/  VIADD R4, R2, 0x2 ;  /* 0x0000000202047836 */ /* 0x001fe20000000000 */
[----:B------:R-:W-:Y:S01]  /*1ab0*/  BSSY.RECONVERGENT B1, `(.L_x_171) ;  /* 0x0000049000017945 */ /* 0x000fe20003800200 */
[----:B------:R-:W-:Y:S01]  /*1ac0*/  MOV R38, R36 ;  /* 0x0000002400267202 */ /* 0x000fe20000000f00 */
[----:B------:R-:W0:Y:S01]  /*1ad0*/  SHFL.DOWN PT, R19, R33, 0x2, R3 ;  /* 0x0840000021137989 */ /* 0x000e2200000e0003 */
[----:B------:R-:W-:Y:S01]  /*1ae0*/  IMAD.MOV.U32 R40, RZ, RZ, R34 ;  /* 0x000000ffff287224 */ /* 0x000fe200078e0022 */
[----:B------:R-:W-:Y:S01]  /*1af0*/  MOV R15, R31 ;  /* 0x0000001f000f7202 */ /* 0x000fe20000000f00 */
[----:B------:R-:W-:Y:S01]  /*1b00*/  IMAD.MOV.U32 R16, RZ, RZ, R32 ;  /* 0x000000ffff107224 */ /* 0x000fe200078e0020 */
[----:B------:R1:W2:Y:S01]  /*1b10*/  SHFL.DOWN PT, R35, R20, 0x2, R3 ;  /* 0x0840000014237989 */ /* 0x0002a200000e0003 */
[----:B------:R-:W-:Y:S01]  /*1b20*/  IMAD.MOV.U32 R17, RZ, RZ, R33 ;  /* 0x000000ffff117224 */ /* 0x000fe200078e0021 */
[----:B------:R-:W-:Y:S01]  /*1b30*/  MOV R8, R24 ;  /* 0x0000001800087202 */ /* 0x000fe20000000f00 */
[----:B------:R-:W-:Y:S01]  /*1b40*/  IMAD.MOV.U32 R14, RZ, RZ, R30 ;  /* 0x000000ffff0e7224 */ /* 0x000fe200078e001e */
[----:B------:R1:W3:Y:S01]  /*1b50*/  SHFL.DOWN PT, R37, R21, 0x2, R3 ;  /* 0x0840000015257989 */ /* 0x0002e200000e0003 */
[----:B------:R-:W-:Y:S01]  /*1b60*/  IMAD.MOV.U32 R12, RZ, RZ, R28 ;  /* 0x000000ffff0c7224 */ /* 0x000fe200078e001c */
[----:B------:R-:W-:Y:S01]  /*1b70*/  MOV R5, R21 ;  /* 0x0000001500057202 */ /* 0x000fe20000000f00 */
[----:B------:R-:W-:Y:S01]  /*1b80*/  IMAD.MOV.U32 R13, RZ, RZ, R29 ;  /* 0x000000ffff0d7224 */ /* 0x000fe200078e001d */
[----:B------:R1:W4:Y:S01]  /*1b90*/  SHFL.DOWN PT, R39, R22, 0x2, R3 ;  /* 0x0840000016277989 */ /* 0x00032200000e0003 */
[----:B------:R-:W-:-:S02]  /*1ba0*/  IMAD.MOV.U32 R10, RZ, RZ, R26 ;  /* 0x000000ffff0a7224 */ /* 0x000fc400078e001a */
[----:B------:R-:W-:Y:S01]  /*1bb0*/  IMAD.MOV.U32 R11, RZ, RZ, R27 ;  /* 0x000000ffff0b7224 */ /* 0x000fe200078e001b */
[----:B------:R1:W1:Y:S01]  /*1bc0*/  SHFL.DOWN PT, R41, R23, 0x2, R3 ;  /* 0x0840000017297989 */ /* 0x00026200000e0003 */
[----:B------:R-:W-:Y:S02]  /*1bd0*/  IMAD.MOV.U32 R9, RZ, RZ, R25 ;  /* 0x000000ffff097224 */ /* 0x000fe400078e0019 */
[----:B------:R-:W-:Y:S01]  /*1be0*/  IMAD.MOV.U32 R6, RZ, RZ, R22 ;  /* 0x000000ffff067224 */ /* 0x000fe200078e0016 */
[----:B------:R1:W1:Y:S01]  /*1bf0*/  SHFL.DOWN PT, R43, R24, 0x2, R3 ;  /* 0x08400000182b7989 */ /* 0x00026200000e0003 */
[----:B------:R-:W-:Y:S01]  /*1c00*/  IMAD.MOV.U32 R7, RZ, RZ, R23 ;  /* 0x000000ffff077224 */ /* 0x000fe200078e0017 */
[----:B0-----:R-:W-:Y:S02]  /*1c10*/  DSETP.GEU.AND P0, PT, R32, R18, PT ;  /* 0x000000122000722a */ /* 0x001fe40003f0e000 */
[----:B------:R0:W0:Y:S04]  /*1c20*/  SHFL.DOWN PT, R42, R25, 0x2, R3 ;  /* 0x08400000192a7989 */ /* 0x00002800000e0003 */
[----:B------:R0:W0:Y:S01]  /*1c30*/  SHFL.DOWN PT, R45, R26, 0x2, R3 ;  /* 0x084000001a2d7989 */ /* 0x00002200000e0003 */
[----:B------:R-:W-:Y:S01]  /*1c40*/  ISETP.GT.OR P0, PT, R4, R3, !P0 ;  /* 0x000000030400720c */ /* 0x000fe20004704670 */
[----:B------:R-:W-:-:S02]  /*1c50*/  IMAD.MOV.U32 R4, RZ, RZ, R20 ;  /* 0x000000ffff047224 */ /* 0x000fc400078e0014 */
        /* <DEDUP_REMOVED lines=10> */
[----:B------:R-:W-:Y:S01]  /*1d00*/  MOV R4, R35 ;  /* 0x0000002300047202 */ /* 0x000fe20000000f00 */
[----:B------:R-:W-:Y:S01]  /*1d10*/  IMAD.MOV.U32 R17, RZ, RZ, R19 ;  /* 0x000000ffff117224 */ /* 0x000fe200078e0013 */
[----:B0-----:R-:W-:Y:S01]  /*1d20*/  MOV R9, R42 ;  /* 0x0000002a00097202 */ /* 0x001fe20000000f00 */
        /* <DEDUP_REMOVED lines=13> */
[CC--:B------:R-:W-:Y:S02]  /*1e00*/  ISETP.GE.U32.AND P0, PT, R36.reuse, R51.reuse, PT ;  /* 0x000000332400720c */ /* 0x0c0fe40003f06070 */
        /* <DEDUP_REMOVED lines=19> */
.L_x_172:
[----:B------:R-:W-:Y:S05]  /*1f40*/  BSYNC.RECONVERGENT B1 ;  /* 0x0000000000017941 */ /* 0x000fea0003800200 */
.L_x_171:
[----:B------:R-:W-:Y:S01]  /*1f50*/  SHFL.DOWN PT, R32, R16, 0x4, R3 ;  /* 0x0880000010207989 */ /* 0x000fe200000e0003 */
[----:B------:R-:W-:Y:S01]  /*1f60*/  VIADD R18, R2, 0x4 ;  /* 0x0000000402127836 */ /* 0x000fe20000000000 */
[----:B------:R-:W-:Y:S01]  /*1f70*/  BSSY.RECONVERGENT B1, `(.L_x_173) ;  /* 0x0000049000017945 */ /* 0x000fe20003800200 */
[----:B0-----:R-:W-:Y:S01]  /*1f80*/  IMAD.MOV.U32 R36, RZ, RZ, R38 ;  /* 0x000000ffff247224 */ /* 0x001fe200078e0026 */
        /* <DEDUP_REMOVED lines=9> */
[----:B------:R-:W-:-:S02]  /*2020*/  IMAD.MOV.U32 R22, RZ, RZ, R12 ;  /* 0x000000ffff167224 */ /* 0x000fc400078e000c */
[----:B------:R-:W-:Y:S01]  /*2030*/  IMAD.MOV.U32 R24, RZ, RZ, R10 ;  /* 0x000000ffff187224 */ /* 0x000fe200078e000a */
[----:B------:R1:W4:Y:S01]  /*2040*/  SHFL.DOWN PT, R37, R6, 0x4, R3 ;  /* 0x0880000006257989 */ /* 0x00032200000e0003 */
[----:B------:R-:W-:Y:S02]  /*2050*/  IMAD.MOV.U32 R25, RZ, RZ, R11 ;  /* 0x000000ffff197224 */ /* 0x000fe400078e000b */
[----:B------:R-:W-:Y:S01]  /*2060*/  IMAD.MOV.U32 R26, RZ, RZ, R8 ;  /* 0x000000ffff1a7224 */ /* 0x000fe200078e0008 */
[----:B------:R1:W1:Y:S01]  /*2070*/  SHFL.DOWN PT, R39, R7, 0x4, R3 ;  /* 0x0880000007277989 */ /* 0x00026200000e0003 */
[----:B------:R-:W-:Y:S02]  /*2080*/  IMAD.MOV.U32 R27, RZ, RZ, R9 ;  /* 0x000000ffff1b7224 */ /* 0x000fe400078e0009 */
[----:B------:R-:W-:Y:S01]  /*2090*/  IMAD.MOV.U32 R29, RZ, RZ, R7 ;  /* 0x000000ffff1d7224 */ /* 0x000fe200078e0007 */
[----:B------:R1:W1:Y:S01]  /*20a0*/  SHFL.DOWN PT, R41, R8, 0x4, R3 ;  /* 0x0880000008297989 */ /* 0x00026200000e0003 */
[----:B------:R-:W-:-:S02]  /*20b0*/  IMAD.MOV.U32 R30, RZ, RZ, R4 ;  /* 0x000000ffff1e7224 */ /* 0x000fc400078e0004 */
[----:B------:R-:W-:Y:S01]  /*20c0*/  IMAD.MOV.U32 R31, RZ, RZ, R5 ;  /* 0x000000ffff1f7224 */ /* 0x000fe200078e0005 */
[----:B0-----:R-:W-:Y:S01]  /*20d0*/  DSETP.GEU.AND P0, PT, R16, R32, PT ;  /* 0x000000201000722a */ /* 0x001fe20003f0e000 */
[----:B------:R0:W0:Y:S04]  /*20e0*/  SHFL.DOWN PT, R43, R9, 0x4, R3 ;  /* 0x08800000092b7989 */ /* 0x00002800000e0003 */
[----:B------:R0:W0:Y:S01]  /*20f0*/  SHFL.DOWN PT, R45, R10, 0x4, R3 ;  /* 0x088000000a2d7989 */ /* 0x00002200000e0003 */
[----:B------:R-:W-:Y:S02]  /*2100*/  ISETP.GT.OR P0, PT, R18, R3, !P0 ;  /* 0x000000031200720c */ /* 0x000fe40004704670 */
[----:B------:R-:W-:Y:S01]  /*2110*/  MOV R18, R16 ;  /* 0x0000001000127202 */ /* 0x000fe20000000f00 */
        /* <DEDUP_REMOVED lines=11> */
[----:B0-----:R-:W-:Y:S01]  /*21d0*/  IMAD.MOV.U32 R36, RZ, RZ, R51 ;  /* 0x000000ffff247224 */ /* 0x001fe200078e0033 */
        /* <DEDUP_REMOVED lines=34> */
.L_x_174:
[----:B------:R-:W-:Y:S05]  /*2400*/  BSYNC.RECONVERGENT B1 ;  /* 0x0000000000017941 */ /* 0x000fea0003800200 */
.L_x_173:
[----:B0-----:R-:W-:Y:S01]  /*2410*/  SHFL.DOWN PT, R38, R18, 0x8, R3 ;  /* 0x0900000012267989 */ /* 0x001fe200000e0003 */
[----:B------:R-:W-:Y:S01]  /*2420*/  IADD3 R4, PT, PT, R2, 0x8, RZ ;  /* 0x0000000802047810 */ /* 0x000fe20007ffe0ff */
[----:B------:R-:W-:Y:S01]  /*2430*/  BSSY.RECONVERGENT B1, `(.L_x_175) ;  /* 0x0000049000017945 */ /* 0x000fe20003800200 */
[----:B------:R-:W-:Y:S01]  /*2440*/  IMAD.MOV.U32 R34, RZ, RZ, R36 ;  /* 0x000000ffff227224 */ /* 0x000fe200078e0024 */
        /* <DEDUP_REMOVED lines=71> */
.L_x_176:
[----:B------:R-:W-:Y:S05]  /*28c0*/  BSYNC.RECONVERGENT B1 ;  /* 0x0000000000017941 */ /* 0x000fea0003800200 */
.L_x_175:
[----:B------:R-:W-:Y:S01]  /*28d0*/  SHFL.DOWN PT, R18, R4, 0x10, R3 ;  /* 0x0a00000004127989 */ /* 0x000fe200000e0003 */
[C---:B0-----:R-:W-:Y:S01]  /*28e0*/  VIADD R20, R2.reuse, 0x10 ;  /* 0x0000001002147836 */ /* 0x041fe20000000000 */
[----:B------:R-:W-:Y:S01]  /*28f0*/  ISETP.NE.AND P1, PT, R2, RZ, PT ;  /* 0x000000ff0200720c */ /* 0x000fe20003f25270 */
[----:B------:R-:W-:Y:S01]  /*2900*/  BSSY.RECONVERGENT B1, `(.L_x_177) ;  /* 0x0000049000017945 */ /* 0x000fe20003800200 */
        /* <DEDUP_REMOVED lines=19> */
[----:B------:R-:W-:Y:S02]  /*2a40*/  IMAD.MOV.U32 R23, RZ, RZ, R13 ;  /* 0x000000ffff177224 */ /* 0x000fe400078e000d */
[----:B------:R-:W-:Y:S01]  /*2a50*/  IMAD.MOV.U32 R21, RZ, RZ, R15 ;  /* 0x000000ffff157224 */ /* 0x000fe200078e000f */
[----:B0-----:R-:W-:Y:S01]  /*2a60*/  DSETP.GEU.AND P0, PT, R4, R18, PT ;  /* 0x000000120400722a */ /* 0x001fe20003f0e000 */
        /* <DEDUP_REMOVED lines=13> */
[----:B0-----:R-:W-:Y:S01]  /*2b40*/  MOV R46, R33 ;  /* 0x00000021002e7202 */ /* 0x001fe20000000f00 */
[----:B------:R-:W-:Y:S01]  /*2b50*/  IMAD.MOV.U32 R47, RZ, RZ, R51 ;  /* 0x000000ffff2f7224 */ /* 0x000fe200078e0033 */
        /* <DEDUP_REMOVED lines=35> */
.L_x_178:
[----:B------:R-:W-:Y:S05]  /*2d90*/  BSYNC.RECONVERGENT B1 ;  /* 0x0000000000017941 */ /* 0x000fea0003800200 */
.L_x_177:
[----:B------:R-:W-:Y:S04]  /*2da0*/  BSSY.RECONVERGENT B1, `(.L_x_179) ;  /* 0x000000d000017945 */ /* 0x000fe80003800200 */
[----:B------:R-:W-:Y:S05]  /*2db0*/  @P1 BRA `(.L_x_180) ;  /* 0x00000000002c1947 */ /* 0x000fea0003800000 */
[----:B------:R-:W1:Y:S01]  /*2dc0*/  S2R R4, SR_CgaCtaId ;  /* 0x0000000000047919 */ /* 0x000e620000008800 */
[----:B------:R-:W-:Y:S01]  /*2dd0*/  IMAD.SHL.U32 R2, R0, 0x2, RZ ;  /* 0x0000000200027824 */ /* 0x000fe200078e00ff */
[----:B0-----:R-:W-:-:S04]  /*2de0*/  MOV R3, 0x400 ;  /* 0x0000040000037802 */ /* 0x001fc80000000f00 */
[----:B------:R-:W-:Y:S02]  /*2df0*/  LOP3.LUT R2, R2, 0x7c0, RZ, 0xc0, !PT ;  /* 0x000007c002027812 */ /* 0x000fe400078ec0ff */
[----:B-1----:R-:W-:-:S05]  /*2e00*/  LEA R3, R4, R3, 0x18 ;  /* 0x0000000304037211 */ /* 0x002fca00078ec0ff */
[----:B------:R-:W-:-:S05]  /*2e10*/  IMAD.IADD R3, R2, 0x1, R3 ;  /* 0x0000000102037824 */ /* 0x000fca00078e0203 */
[----:B------:R1:W-:Y:S04]  /*2e20*/  STS.64 [R3+0x40], R46 ;  /* 0x0000402e03007388 */ /* 0x0003e80000000a00 */
[----:B------:R1:W-:Y:S04]  /*2e30*/  STS.64 [R3+0x8], R44 ;  /* 0x0000082c03007388 */ /* 0x0003e80000000a00 */
[----:B------:R1:W-:Y:S04]  /*2e40*/  STS.128 [R3+0x10], R20 ;  /* 0x0000101403007388 */ /* 0x0003e80000000c00 */
[----:B------:R1:W-:Y:S04]  /*2e50*/  STS.128 [R3+0x20], R24 ;  /* 0x0000201803007388 */ /* 0x0003e80000000c00 */
[----:B------:R1:W-:Y:S02]  /*2e60*/  STS.128 [R3+0x30], R28 ;  /* 0x0000301c03007388 */ /* 0x0003e40000000c00 */
.L_x_180:
[----:B------:R-:W-:Y:S05]  /*2e70*/  BSYNC.RECONVERGENT B1 ;  /* 0x0000000000017941 */ /* 0x000fea0003800200 */
.L_x_179:
[----:B------:R-:W-:Y:S01]  /*2e80*/  BAR.SYNC.DEFER_BLOCKING 0x0 ;  /* 0x0000000000007b1d */ /* 0x000fe20000010000 */
[----:B------:R-:W-:-:S13]  /*2e90*/  ISETP.NE.AND P1, PT, R0, RZ, PT ;  /* 0x000000ff0000720c */ /* 0x000fda0003f25270 */
[----:B------:R-:W-:Y:S05]  /*2ea0*/  @P1 BRA `(.L_x_181) ;  /* 0x0000008400481947 */ /* 0x000fea0003800000 */
[----:B------:R-:W-:Y:S01]  /*2eb0*/  UISETP.GE.AND UP0, UPT, UR4, 0x21, UPT ;  /* 0x000000210400788c */ /* 0x000fe2000bf06270 */
        /* <DEDUP_REMOVED lines=16> */
[----:B------:R-:W-:Y:S06]  /*2fc0*/  BRA.U !UP0, `(.L_x_182) ;  /* 0x0000000108f07547 */ /* 0x000fec000b800000 */
[----:B-1----:R-:W0:Y:S01]  /*2fd0*/  S2R R3, SR_CgaCtaId ;  /* 0x0000000000037919 */ /* 0x002e220000008800 */
[----:B------:R-:W-:Y:S01]  /*2fe0*/  MOV R0, 0x400 ;  /* 0x0000040000007802 */ /* 0x000fe20000000f00 */
[----:B------:R-:W-:Y:S01]  /*2ff0*/  BSSY.RECONVERGENT B1, `(.L_x_182) ;  /* 0x0000039000017945 */ /* 0x000fe20003800200 */
        /* <DEDUP_REMOVED lines=13> */
[----:B------:R-:W-:Y:S01]  /*30d0*/  IMAD.MOV.U32 R7, RZ, RZ, R45 ;  /* 0x000000ffff077224 */ /* 0x000fe200078e002d */
[----:B0-----:R-:W-:-:S05]  /*30e0*/  LEA R0, R3, R0, 0x18 ;  /* 0x0000000003007211 */ /* 0x001fca00078ec0ff */
[----:B------:R-:W0:Y:S02]  /*30f0*/  LDS.128 R8, [R0+0x70] ;  /* 0x0000700000087984 */ /* 0x000e240000000c00 */
[----:B0-----:R-:W-:-:S14]  /*3100*/  DSETP.GEU.AND P0, PT, R30, R10, PT ;  /* 0x0000000a1e00722a */ /* 0x001fdc0003f0e000 */
[----:B------:R-:W-:Y:S05]  /*3110*/  @!P0 BRA `(.L_x_183) ;  /* 0x0000000000988947 */ /* 0x000fea0003800000 */
[----:B------:R-:W0:Y:S01]  /*3120*/  LDS.128 R12, [R0+0x50] ;  /* 0x00005000000c7984 */ /* 0x000e220000000c00 */
[----:B------:R-:W-:Y:S01]  /*3130*/  DSETP.GEU.AND P0, PT, R10, R30, PT ;  /* 0x0000001e0a00722a */ /* 0x000fe20003f0e000 */
[----:B------:R-:W-:Y:S01]  /*3140*/  IMAD.MOV.U32 R36, RZ, RZ, R10 ;  /* 0x000000ffff247224 */ /* 0x000fe200078e000a */
[----:B------:R-:W-:Y:S01]  /*3150*/  MOV R18, R8 ;  /* 0x0000000800127202 */ /* 0x000fe20000000f00 */
[----:B------:R-:W1:Y:S01]  /*3160*/  LDS.128 R32, [R0+0x60] ;  /* 0x0000600000207984 */ /* 0x000e620000000c00 */
[----:B------:R-:W-:Y:S02]  /*3170*/  IMAD.MOV.U32 R37, RZ, RZ, R11 ;  /* 0x000000ffff257224 */ /* 0x000fe400078e000b */
[----:B------:R-:W-:Y:S01]  /*3180*/  IMAD.MOV.U32 R19, RZ, RZ, R9 ;  /* 0x000000ffff137224 */ /* 0x000fe200078e0009 */
[----:B------:R2:W3:Y:S04]  /*3190*/  LDS.64 R6, [R0+0x48] ;  /* 0x0000480000067984 */ /* 0x0004e80000000a00 */
[----:B------:R2:W4:Y:S01]  /*31a0*/  LDS.64 R4, [R0+0x80] ;  /* 0x0000800000047984 */ /* 0x0005220000000a00 */
[----:B0-----:R-:W-:Y:S01]  /*31b0*/  IMAD.MOV.U32 R38, RZ, RZ, R14 ;  /* 0x000000ffff267224 */ /* 0x001fe200078e000e */
[----:B------:R-:W-:Y:S01]  /*31c0*/  MOV R17, R13 ;  /* 0x0000000d00117202 */ /* 0x000fe20000000f00 */
[----:B------:R-:W-:-:S02]  /*31d0*/  IMAD.MOV.U32 R39, RZ, RZ, R15 ;  /* 0x000000ffff277224 */ /* 0x000fc400078e000f */
[----:B------:R-:W-:Y:S02]  /*31e0*/  IMAD.MOV.U32 R16, RZ, RZ, R12 ;  /* 0x000000ffff107224 */ /* 0x000fe400078e000c */
[----:B-1----:R-:W-:Y:S02]  /*31f0*/  IMAD.MOV.U32 R50, RZ, RZ, R34 ;  /* 0x000000ffff327224 */ /* 0x002fe400078e0022 */
[----:B------:R-:W-:Y:S02]  /*3200*/  IMAD.MOV.U32 R51, RZ, RZ, R35 ;  /* 0x000000ffff337224 */ /* 0x000fe400078e0023 */
[----:B------:R-:W-:Y:S02]  /*3210*/  IMAD.MOV.U32 R48, RZ, RZ, R32 ;  /* 0x000000ffff307224 */ /* 0x000fe400078e0020 */
[----:B------:R-:W-:Y:S01]  /*3220*/  IMAD.MOV.U32 R49, RZ, RZ, R33 ;  /* 0x000000ffff317224 */ /* 0x000fe200078e0021 */
[----:B--234-:R-:W-:Y:S06]  /*3230*/  @!P0 BRA `(.L_x_183) ;  /* 0x0000000000508947 */ /* 0x01cfec0003800000 */
        /* <DEDUP_REMOVED lines=20> */
.L_x_183:
[----:B------:R-:W-:Y:S05]  /*3380*/  BSYNC.RECONVERGENT B1 ;  /* 0x0000000000017941 */ /* 0x000fea0003800200 */
.L_x_182:
[----:B------:R-:W-:Y:S01]  /*3390*/  UISETP.GE.AND UP0, UPT, UR4, 0x41, UPT ;  /* 0x000000410400788c */ /* 0x000fe2000bf06270 */
[----:B-1----:R-:W-:Y:S01]  /*33a0*/  MOV R3, R4 ;  /* 0x0000000400037202 */ /* 0x002fe20000000f00 */
        /* <DEDUP_REMOVED lines=16> */
[----:B------:R-:W0:Y:S01]  /*34b0*/  S2R R3, SR_CgaCtaId ;  /* 0x0000000000037919 */ /* 0x000e220000008800 */
        /* <DEDUP_REMOVED lines=16> */
[----:B0-----:R-:W-:Y:S01]  /*35c0*/  LEA R2, R3, R0, 0x18 ;  /* 0x0000000003027211 */ /* 0x001fe200078ec0ff */
[----:B------:R-:W-:-:S02]  /*35d0*/  IMAD.MOV.U32 R3, RZ, RZ, R4 ;  /* 0x000000ffff037224 */ /* 0x000fc400078e0004 */
[----:B------:R-:W-:Y:S02]  /*35e0*/  IMAD.MOV.U32 R0, RZ, RZ, R5 ;  /* 0x000000ffff007224 */ /* 0x000fe400078e0005 */
[----:B------:R-:W0:Y:S02]  /*35f0*/  LDS.128 R8, [R2+0xb0] ;  /* 0x0000b00002087984 */ /* 0x000e240000000c00 */
[----:B0-----:R-:W-:-:S14]  /*3600*/  DSETP.GEU.AND P0, PT, R36, R10, PT ;  /* 0x0000000a2400722a */ /* 0x001fdc0003f0e000 */
[----:B------:R-:W-:Y:S05]  /*3610*/  @!P0 BRA `(.L_x_185) ;  /* 0x0000000000908947 */ /* 0x000fea0003800000 */
[----:B------:R-:W0:Y:S01]  /*3620*/  LDS.128 R12, [R2+0xa0] ;  /* 0x0000a000020c7984 */ /* 0x000e220000000c00 */
[----:B------:R-:W-:Y:S01]  /*3630*/  DSETP.GEU.AND P0, PT, R10, R36, PT ;  /* 0x000000240a00722a */ /* 0x000fe20003f0e000 */
[----:B------:R-:W-:Y:S01]  /*3640*/  IMAD.MOV.U32 R34, RZ, RZ, R10 ;  /* 0x000000ffff227224 */ /* 0x000fe200078e000a */
[----:B------:R-:W-:Y:S01]  /*3650*/  MOV R33, R9 ;  /* 0x0000000900217202 */ /* 0x000fe20000000f00 */
[----:B------:R-:W1:Y:S01]  /*3660*/  LDS.64 R20, [R2+0xc0] ;  /* 0x0000c00002147984 */ /* 0x000e620000000a00 */
[----:B------:R-:W-:Y:S02]  /*3670*/  IMAD.MOV.U32 R35, RZ, RZ, R11 ;  /* 0x000000ffff237224 */ /* 0x000fe400078e000b */
[----:B------:R-:W-:Y:S01]  /*3680*/  IMAD.MOV.U32 R32, RZ, RZ, R8 ;  /* 0x000000ffff207224 */ /* 0x000fe200078e0008 */
[----:B------:R2:W3:Y:S04]  /*3690*/  LDS.64 R24, [R2+0x88] ;  /* 0x0000880002187984 */ /* 0x0004e80000000a00 */
[----:B------:R2:W4:Y:S01]  /*36a0*/  LDS.128 R40, [R2+0x90] ;  /* 0x0000900002287984 */ /* 0x0005220000000c00 */
[----:B0-----:R-:W-:-:S02]  /*36b0*/  IMAD.MOV.U32 R44, RZ, RZ, R14 ;  /* 0x000000ffff2c7224 */ /* 0x001fc400078e000e */
[----:B------:R-:W-:Y:S02]  /*36c0*/  IMAD.MOV.U32 R45, RZ, RZ, R15 ;  /* 0x000000ffff2d7224 */ /* 0x000fe400078e000f */
[----:B------:R-:W-:Y:S01]  /*36d0*/  IMAD.MOV.U32 R26, RZ, RZ, R12 ;  /* 0x000000ffff1a7224 */ /* 0x000fe200078e000c */
[----:B-1----:R-:W-:Y:S01]  /*36e0*/  MOV R3, R20 ;  /* 0x0000001400037202 */ /* 0x002fe20000000f00 */
[----:B------:R-:W-:Y:S02]  /*36f0*/  IMAD.MOV.U32 R27, RZ, RZ, R13 ;  /* 0x000000ffff1b7224 */ /* 0x000fe400078e000d */
[----:B------:R-:W-:Y:S01]  /*3700*/  IMAD.MOV.U32 R0, RZ, RZ, R21 ;  /* 0x000000ffff007224 */ /* 0x000fe200078e0015 */
[----:B--23--:R-:W-:Y:S06]  /*3710*/  @!P0 BRA `(.L_x_185) ;  /* 0x0000000000508947 */ /* 0x00cfec0003800000 */
        /* <DEDUP_REMOVED lines=12> */
[----:B----4-:R-:W-:Y:S02]  /*37e0*/  FSEL R42, R38, R42, !P0 ;  /* 0x0000002a262a7208 */ /* 0x010fe40004000000 */
[----:B------:R-:W-:Y:S02]  /*37f0*/  FSEL R43, R39, R43, !P0 ;  /* 0x0000002b272b7208 */ /* 0x000fe40004000000 */
[----:B------:R-:W-:Y:S02]  /*3800*/  FSEL R40, R16, R40, !P0 ;  /* 0x0000002810287208 */ /* 0x000fe40004000000 */
[----:B------:R-:W-:Y:S02]  /*3810*/  FSEL R41, R17, R41, !P0 ;  /* 0x0000002911297208 */ /* 0x000fe40004000000 */
[----:B------:R-:W-:Y:S02]  /*3820*/  FSEL R24, R6, R24, !P0 ;  /* 0x0000001806187208 */ /* 0x000fe40004000000 */
[----:B------:R-:W-:-:S02]  /*3830*/  FSEL R25, R7, R25, !P0 ;  /* 0x0000001907197208 */ /* 0x000fc40004000000 */
[----:B------:R-:W-:Y:S02]  /*3840*/  SEL R3, R4, R20, P2 ;  /* 0x0000001404037207 */ /* 0x000fe40001000000 */
[----:B------:R-:W-:-:S07]  /*3850*/  SEL R0, R5, R21, P2 ;  /* 0x0000001505007207 */ /* 0x000fce0001000000 */
.L_x_185:
[----:B------:R-:W-:Y:S05]  /*3860*/  BSYNC.RECONVERGENT B1 ;  /* 0x0000000000017941 */ /* 0x000fea0003800200 */
.L_x_184:
[----:B------:R-:W-:Y:S01]  /*3870*/  UISETP.GE.AND UP0, UPT, UR4, 0x61, UPT ;  /* 0x000000610400788c */ /* 0x000fe2000bf06270 */
[----:B------:R-:W-:Y:S01]  /*3880*/  IMAD.MOV.U32 R5, RZ, RZ, R3 ;  /* 0x000000ffff057224 */ /* 0x000fe200078e0003 */
[----:B------:R-:W-:Y:S01]  /*3890*/  MOV R29, R35 ;  /* 0x00000023001d7202 */ /* 0x000fe20000000f00 */
[----:B------:R-:W-:Y:S01]  /*38a0*/  IMAD.MOV.U32 R2, RZ, RZ, R0 ;  /* 0x000000ffff027224 */ /* 0x000fe200078e0000 */
[----:B------:R-:W-:Y:S01]  /*38b0*/  MOV R16, R26 ;  /* 0x0000001a00107202 */ /* 0x000fe20000000f00 */
[----:B------:R-:W-:Y:S01]  /*38c0*/  IMAD.MOV.U32 R28, RZ, RZ, R34 ;  /* 0x000000ffff1c7224 */ /* 0x000fe200078e0022 */
[----:B----4-:R-:W-:Y:S01]  /*38d0*/  MOV R31, R41 ;  /* 0x00000029001f7202 */ /* 0x010fe20000000f00 */
        /* <DEDUP_REMOVED lines=28> */
[----:B0-----:R-:W-:Y:S01]  /*3aa0*/  LEA R4, R5, R2, 0x18 ;  /* 0x0000000205047211 */ /* 0x001fe200078ec0ff */
[----:B------:R-:W-:Y:S02]  /*3ab0*/  IMAD.MOV.U32 R5, RZ, RZ, R3 ;  /* 0x000000ffff057224 */ /* 0x000fe400078e0003 */
        /* <DEDUP_REMOVED lines=11> */
[----:B------:R-:W2:Y:S04]  /*3b70*/  LDS.64 R46, [R4+0x100] ;  /* 0x00010000042e7984 */ /* 0x000ea80000000a00 */
[----:B------:R3:W4:Y:S01]  /*3b80*/  LDS.64 R6, [R4+0xc8] ;  /* 0x0000c80004067984 */ /* 0x0007220000000a00 */
[----:B0-----:R-:W-:Y:S01]  /*3b90*/  IMAD.MOV.U32 R36, RZ, RZ, R14 ;  /* 0x000000ffff247224 */ /* 0x001fe200078e000e */
[----:B------:R-:W-:Y:S01]  /*3ba0*/  MOV R30, R12 ;  /* 0x0000000c001e7202 */ /* 0x000fe20000000f00 */
[----:B------:R-:W-:-:S02]  /*3bb0*/  IMAD.MOV.U32 R37, RZ, RZ, R15 ;  /* 0x000000ffff257224 */ /* 0x000fc400078e000f */
[----:B------:R-:W-:Y:S01]  /*3bc0*/  IMAD.MOV.U32 R31, RZ, RZ, R13 ;  /* 0x000000ffff1f7224 */ /* 0x000fe200078e000d */
[----:B-1----:R-:W-:Y:S01]  /*3bd0*/  MOV R17, R21 ;  /* 0x0000001500117202 */ /* 0x002fe20000000f00 */
[----:B------:R-:W-:Y:S02]  /*3be0*/  IMAD.MOV.U32 R38, RZ, RZ, R22 ;  /* 0x000000ffff267224 */ /* 0x000fe400078e0016 */
[----:B------:R-:W-:Y:S02]  /*3bf0*/  IMAD.MOV.U32 R39, RZ, RZ, R23 ;  /* 0x000000ffff277224 */ /* 0x000fe400078e0017 */
[----:B------:R-:W-:Y:S02]  /*3c00*/  IMAD.MOV.U32 R16, RZ, RZ, R20 ;  /* 0x000000ffff107224 */ /* 0x000fe400078e0014 */
[----:B--2---:R-:W-:Y:S02]  /*3c10*/  IMAD.MOV.U32 R5, RZ, RZ, R46 ;  /* 0x000000ffff057224 */ /* 0x004fe400078e002e */
[----:B------:R-:W-:Y:S01]  /*3c20*/  IMAD.MOV.U32 R2, RZ, RZ, R47 ;  /* 0x000000ffff027224 */ /* 0x000fe200078e002f */
[----:B---34-:R-:W-:Y:S06]  /*3c30*/  @!P0 BRA `(.L_x_187) ;  /* 0x0000000000508947 */ /* 0x018fec0003800000 */
        /* <DEDUP_REMOVED lines=20> */
.L_x_187:
[----:B------:R-:W-:Y:S05]  /*3d80*/  BSYNC.RECONVERGENT B1 ;  /* 0x0000000000017941 */ /* 0x000fea0003800200 */
.L_x_186:
[----:B------:R-:W-:Y:S01]  /*3d90*/  UISETP.GE.AND UP0, UPT, UR4, 0x81, UPT ;  /* 0x000000810400788c */ /* 0x000fe2000bf06270 */
[----:B------:R-:W-:Y:S01]  /*3da0*/  IMAD.MOV.U32 R3, RZ, RZ, R5 ;  /* 0x000000ffff037224 */ /* 0x000fe200078e0005 */
[----:B------:R-:W-:Y:S01]  /*3db0*/  MOV R26, R6 ;  /* 0x00000006001a7202 */ /* 0x000fe20000000f00 */
        /* <DEDUP_REMOVED lines=33> */
[----:B------:R-:W-:Y:S01]  /*3fd0*/  IMAD.MOV.U32 R3, RZ, RZ, R5 ;  /* 0x000000ffff037224 */ /* 0x000fe200078e0005 */
[----:B------:R-:W-:-:S03]  /*3fe0*/  MOV R0, R2 ;  /* 0x0000000200007202 */ /* 0x000fc60000000f00 */
[----:B------:R-:W0:Y:S02]  /*3ff0*/  LDS.128 R8, [R4+0x130] ;  /* 0x0001300004087984 */ /* 0x000e240000000c00 */
[----:B0-----:R-:W-:-:S14]  /*4000*/  DSETP.GEU.AND P0, PT, R28, R10, PT ;  /* 0x0000000a1c00722a */ /* 0x001fdc0003f0e000 */
[----:B------:R-:W-:Y:S05]  /*4010*/  @!P0 BRA `(.L_x_189) ;  /* 0x0000000000988947 */ /* 0x000fea0003800000 */
[----:B------:R-:W0:Y:S01]  /*4020*/  LDS.128 R44, [R4+0x110] ;  /* 0x00011000042c7984 */ /* 0x000e220000000c00 */
[----:B------:R-:W-:Y:S01]  /*4030*/  DSETP.GEU.AND P0, PT, R10, R28, PT ;  /* 0x0000001c0a00722a */ /* 0x000fe20003f0e000 */
[----:B------:R-:W-:Y:S01]  /*4040*/  MOV R22, R8 ;  /* 0x0000000800167202 */ /* 0x000fe20000000f00 */
[----:B------:R-:W-:Y:S01]  /*4050*/  IMAD.MOV.U32 R23, RZ, RZ, R9 ;  /* 0x000000ffff177224 */ /* 0x000fe200078e0009 */
[----:B------:R-:W1:Y:S01]  /*4060*/  LDS.128 R12, [R4+0x120] ;  /* 0x00012000040c7984 */ /* 0x000e620000000c00 */
[----:B------:R-:W-:Y:S02]  /*4070*/  IMAD.MOV.U32 R20, RZ, RZ, R10 ;  /* 0x000000ffff147224 */ /* 0x000fe400078e000a */
[----:B------:R-:W-:Y:S01]  /*4080*/  IMAD.MOV.U32 R21, RZ, RZ, R11 ;  /* 0x000000ffff157224 */ /* 0x000fe200078e000b */
[----:B------:R-:W2:Y:S04]  /*4090*/  LDS.64 R40, [R4+0x140] ;  /* 0x0001400004287984 */ /* 0x000ea80000000a00 */
[----:B------:R3:W4:Y:S01]  /*40a0*/  LDS.64 R26, [R4+0x108] ;  /* 0x00010800041a7984 */ /* 0x0007220000000a00 */
[----:B0-----:R-:W-:Y:S01]  /*40b0*/  IMAD.MOV.U32 R34, RZ, RZ, R46 ;  /* 0x000000ffff227224 */ /* 0x001fe200078e002e */
[----:B------:R-:W-:Y:S01]  /*40c0*/  MOV R35, R47 ;  /* 0x0000002f00237202 */ /* 0x000fe20000000f00 */
[----:B-1----:R-:W-:-:S02]  /*40d0*/  IMAD.MOV.U32 R24, RZ, RZ, R12 ;  /* 0x000000ffff187224 */ /* 0x002fc400078e000c */
[----:B------:R-:W-:Y:S02]  /*40e0*/  IMAD.MOV.U32 R25, RZ, RZ, R13 ;  /* 0x000000ffff197224 */ /* 0x000fe400078e000d */
[----:B------:R-:W-:Y:S01]  /*40f0*/  IMAD.MOV.U32 R32, RZ, RZ, R14 ;  /* 0x000000ffff207224 */ /* 0x000fe200078e000e */
[----:B--2---:R-:W-:Y:S01]  /*4100*/  MOV R3, R40 ;  /* 0x0000002800037202 */ /* 0x004fe20000000f00 */
[----:B------:R-:W-:Y:S02]  /*4110*/  IMAD.MOV.U32 R33, RZ, RZ, R15 ;  /* 0x000000ffff217224 */ /* 0x000fe400078e000f */
        /* <DEDUP_REMOVED lines=22> */
.L_x_189:
[----:B------:R-:W-:Y:S05]  /*4280*/  BSYNC.RECONVERGENT B1 ;  /* 0x0000000000017941 */ /* 0x000fea0003800200 */
.L_x_188:
        /* <DEDUP_REMOVED lines=37> */
[----:B------:R-:W-:-:S04]  /*44e0*/  IMAD.MOV.U32 R2, RZ, RZ, R0 ;  /* 0x000000ffff027224 */ /* 0x000fc800078e0000 */
        /* <DEDUP_REMOVED lines=43> */
.L_x_191:
[----:B------:R-:W-:Y:S05]  /*47a0*/  BSYNC.RECONVERGENT B1 ;  /* 0x0000000000017941 */ /* 0x000fea0003800200 */
.L_x_190:
        /* <DEDUP_REMOVED lines=79> */
.L_x_193:
[----:B------:R-:W-:Y:S05]  /*4ca0*/  BSYNC.RECONVERGENT B1 ;  /* 0x0000000000017941 */ /* 0x000fea0003800200 */
.L_x_192:
        /* <DEDUP_REMOVED lines=36> */
[----:B0-----:R-:W-:-:S05]  /*4ef0*/  LEA R2, R13, R2, 0x18 ;  /* 0x000000020d027211 */ /* 0x001fca00078ec0ff */
[----:B------:R-:W0:Y:S02]  /*4f00*/  LDS.128 R12, [R2+0x1f0] ;  /* 0x0001f000020c7984 */ /* 0x000e240000000c00 */
[----:B0-----:R-:W-:-:S14]  /*4f10*/  DSETP.GEU.AND P0, PT, R4, R14, PT ;  /* 0x0000000e0400722a */ /* 0x001fdc0003f0e000 */
[----:B------:R-:W-:Y:S05]  /*4f20*/  @!P0 BRA `(.L_x_181) ;  /* 0x0000006400288947 */ /* 0x000fea0003800000 */
[----:B------:R2:W3:Y:S01]  /*4f30*/  LDS.64 R44, [R2+0x1c8] ;  /* 0x0001c800022c7984 */ /* 0x0004e20000000a00 */
[----:B------:R-:W-:Y:S01]  /*4f40*/  DSETP.GEU.AND P0, PT, R14, R4, PT ;  /* 0x000000040e00722a */ /* 0x000fe20003f0e000 */
[----:B------:R-:W-:Y:S01]  /*4f50*/  IMAD.MOV.U32 R30, RZ, RZ, R14 ;  /* 0x000000ffff1e7224 */ /* 0x000fe200078e000e */
[----:B------:R-:W-:Y:S01]  /*4f60*/  MOV R31, R15 ;  /* 0x0000000f001f7202 */ /* 0x000fe20000000f00 */
[----:B------:R2:W4:Y:S01]  /*4f70*/  LDS.64 R46, [R2+0x200] ;  /* 0x00020000022e7984 */ /* 0x0005220000000a00 */
[----:B------:R-:W-:Y:S02]  /*4f80*/  IMAD.MOV.U32 R28, RZ, RZ, R12 ;  /* 0x000000ffff1c7224 */ /* 0x000fe400078e000c */
[----:B------:R-:W-:Y:S01]  /*4f90*/  IMAD.MOV.U32 R29, RZ, RZ, R13 ;  /* 0x000000ffff1d7224 */ /* 0x000fe200078e000d */
[----:B------:R2:W0:Y:S04]  /*4fa0*/  LDS.128 R20, [R2+0x1d0] ;  /* 0x0001d00002147984 */ /* 0x0004280000000c00 */
[----:B------:R2:W1:Y:S03]  /*4fb0*/  LDS.128 R24, [R2+0x1e0] ;  /* 0x0001e00002187984 */ /* 0x0004660000000c00 */
[----:B------:R-:W-:Y:S05]  /*4fc0*/  @!P0 BRA `(.L_x_181) ;  /* 0x0000006400008947 */ /* 0x000fea0003800000 */
[CC--:B----4-:R-:W-:Y:S02]  /*4fd0*/  ISETP.GE.U32.AND P0, PT, R3.reuse, R46.reuse, PT ;  /* 0x0000002e0300720c */ /* 0x0d0fe40003f06070 */
[----:B------:R-:W-:Y:S02]  /*4fe0*/  ISETP.LT.U32.AND P2, PT, R3, R46, PT ;  /* 0x0000002e0300720c */ /* 0x000fe40003f41070 */
[CC--:B------:R-:W-:Y:S02]  /*4ff0*/  ISETP.GE.AND.EX P0, PT, R0.reuse, R47.reuse, PT, P0 ;  /* 0x0000002f0000720c */ /* 0x0c0fe40003f06300 */
[----:B------:R-:W-:Y:S02]  /*5000*/  ISETP.LT.AND.EX P2, PT, R0, R47, PT, P2 ;  /* 0x0000002f0000720c */ /* 0x000fe40003f41320 */
[----:B------:R-:W-:Y:S02]  /*5010*/  FSEL R30, R4, R14, !P0 ;  /* 0x0000000e041e7208 */ /* 0x000fe40004000000 */
[----:B------:R-:W-:-:S02]  /*5020*/  FSEL R31, R5, R15, !P0 ;  /* 0x0000000f051f7208 */ /* 0x000fc40004000000 */
[----:B------:R-:W-:Y:S02]  /*5030*/  FSEL R28, R6, R12, !P0 ;  /* 0x0000000c061c7208 */ /* 0x000fe40004000000 */
[----:B------:R-:W-:Y:S02]  /*5040*/  FSEL R29, R7, R13, !P0 ;  /* 0x0000000d071d7208 */ /* 0x000fe40004000000 */
[----:B-1----:R-:W-:Y:S02]  /*5050*/  FSEL R26, R16, R26, !P0 ;  /* 0x0000001a101a7208 */ /* 0x002fe40004000000 */
[----:B------:R-:W-:Y:S02]  /*5060*/  FSEL R27, R17, R27, !P0 ;  /* 0x0000001b111b7208 */ /* 0x000fe40004000000 */
[----:B------:R-:W-:Y:S02]  /*5070*/  FSEL R24, R8, R24, !P0 ;  /* 0x0000001808187208 */ /* 0x000fe40004000000 */
[----:B------:R-:W-:-:S02]  /*5080*/  FSEL R25, R9, R25, !P0 ;  /* 0x0000001909197208 */ /* 0x000fc40004000000 */
[----:B0-----:R-:W-:Y:S02]  /*5090*/  FSEL R22, R18, R22, !P0 ;  /* 0x0000001612167208 */ /* 0x001fe40004000000 */
[----:B------:R-:W-:Y:S02]  /*50a0*/  FSEL R23, R19, R23, !P0 ;  /* 0x0000001713177208 */ /* 0x000fe40004000000 */
[----:B---3--:R-:W-:Y:S02]  /*50b0*/  FSEL R44, R10, R44, !P0 ;  /* 0x0000002c0a2c7208 */ /* 0x008fe40004000000 */
[----:B------:R-:W-:Y:S02]  /*50c0*/  FSEL R45, R11, R45, !P0 ;  /* 0x0000002d0b2d7208 */ /* 0x000fe40004000000 */
[----:B------:R-:W-:Y:S02]  /*50d0*/  FSEL R20, R32, R20, !P0 ;  /* 0x0000001420147208 */ /* 0x000fe40004000000 */
[----:B------:R-:W-:-:S02]  /*50e0*/  FSEL R21, R33, R21, !P0 ;  /* 0x0000001521157208 */ /* 0x000fc40004000000 */
[----:B------:R-:W-:Y:S02]  /*50f0*/  SEL R46, R3, R46, P2 ;  /* 0x0000002e032e7207 */ /* 0x000fe40001000000 */
[----:B------:R-:W-:Y:S01]  /*5100*/  SEL R47, R0, R47, P2 ;  /* 0x0000002f002f7207 */ /* 0x000fe20001000000 */
[----:B------:R-:W-:Y:S06]  /*5110*/  BRA `(.L_x_181) ;  /* 0x0000006000ac7947 */ /* 0x000fec0003800000 */
.L_x_152:
[----:B------:R-:W1:Y:S01]  /*5120*/  S2R R0, SR_TID.X ;  /* 0x0000000000007919 */ /* 0x000e620000002100 */
[----:B------:R-:W1:Y:S02]  /*5130*/  LDC.64 R2, c[0x0][0x380] ;  /* 0x0000e000ff027b82 */ /* 0x000e640000000a00 */
[----:B-1----:R-:W-:-:S05]  /*5140*/  IMAD.WIDE.U32 R2, R0, 0x40, R2 ;  /* 0x0000004000027825 */ /* 0x002fca00078e0002 */
[----:B0-----:R0:W5:Y:S04]  /*5150*/  LDG.E.64.CONSTANT R18, desc[UR6][R2.64] ;  /* 0x0000000602127981 */ /* 0x001168000c1e9b00 */
[----:B------:R0:W5:Y:S04]  /*5160*/  LDG.E.64.CONSTANT R16, desc[UR6][R2.64+0x8] ;  /* 0x0000080602107981 */ /* 0x000168000c1e9b00 */
[----:B------:R0:W5:Y:S04]  /*5170*/  LDG.E.64.CONSTANT R14, desc[UR6][R2.64+0x10] ;  /* 0x00001006020e7981 */ /* 0x000168000c1e9b00 */
[----:B------:R0:W5:Y:S04]  /*5180*/  LDG.E.64.CONSTANT R12, desc[UR6][R2.64+0x18] ;  /* 0x00001806020c7981 */ /* 0x000168000c1e9b00 */
[----:B------:R0:W5:Y:S04]  /*5190*/  LDG.E.64.CONSTANT R10, desc[UR6][R2.64+0x20] ;  /* 0x00002006020a7981 */ /* 0x000168000c1e9b00 */
[----:B------:R0:W5:Y:S04]  /*51a0*/  LDG.E.64.CONSTANT R8, desc[UR6][R2.64+0x28] ;  /* 0x0000280602087981 */ /* 0x000168000c1e9b00 */
[----:B------:R0:W5:Y:S04]  /*51b0*/  LDG.E.64.CONSTANT R6, desc[UR6][R2.64+0x30] ;  /* 0x0000300602067981 */ /* 0x000168000c1e9b00 */
[----:B------:R0:W5:Y:S01]  /*51c0*/  LDG.E.64.CONSTANT R4, desc[UR6][R2.64+0x38] ;  /* 0x0000380602047981 */ /* 0x000162000c1e9b00 */
[----:B------:R-:W-:Y:S01]  /*51d0*/  UISETP.GE.U32.AND UP0, UPT, UR5, 0x200, UPT ;  /* 0x000002000500788c */ /* 0x000fe2000bf06070 */
[----:B------:R-:W-:Y:S01]  /*51e0*/  IMAD.MOV.U32 R21, RZ, RZ, 0x100 ;  /* 0x00000100ff157424 */ /* 0x000fe200078e00ff */
[----:B------:R-:W-:Y:S01]  /*51f0*/  USHF.R.S32.HI UR8, URZ, 0x1f, UR5 ;  /* 0x0000001fff087899 */ /* 0x000fe20008011405 */
[----:B------:R-:W-:-:S06]  /*5200*/  IMAD.MOV.U32 R20, RZ, RZ, RZ ;  /* 0x000000ffff147224 */ /* 0x000fcc00078e00ff */
[----:B0-----:R-:W-:Y:S05]  /*5210*/  BRA.U !UP0, `(.L_x_194) ;  /* 0x0000001d08187547 */ /* 0x001fea000b800000 */
[----:B------:R-:W-:Y:S01]  /*5220*/  UIADD3 UR5, UP0, UPT, UR5, -0x200, URZ ;  /* 0xfffffe0005057890 */ /* 0x000fe2000ff1e0ff */
[----:B------:R-:W-:Y:S01]  /*5230*/  MOV R21, 0x100 ;  /* 0x0000010000157802 */ /* 0x000fe20000000f00 */
[----:B------:R-:W-:Y:S02]  /*5240*/  IMAD.MOV.U32 R20, RZ, RZ, RZ ;  /* 0x000000ffff147224 */ /* 0x000fe400078e00ff */
[----:B------:R-:W-:Y:S02]  /*5250*/  UIADD3.X UR9, UPT, UPT, UR8, -0x1, URZ, UP0, !UPT ;  /* 0xffffffff08097890 */ /* 0x000fe400087fe4ff */
[----:B------:R-:W-:Y:S02]  /*5260*/  UISETP.GE.U32.AND UP0, UPT, UR5, 0x300, UPT ;  /* 0x000003000500788c */ /* 0x000fe4000bf06070 */
[----:B------:R-:W-:Y:S02]  /*5270*/  USHF.R.U64 UR4, UR5, 0x8, UR9 ;  /* 0x0000000805047899 */ /* 0x000fe40008001209 */
[----:B------:R-:W-:-:S02]  /*5280*/  UISETP.GE.U32.AND.EX UP0, UPT, UR9, URZ, UPT, UP0 ;  /* 0x000000ff0900728c */ /* 0x000fc4000bf06100 */
[----:B------:R-:W-:-:S04]  /*5290*/  UIADD3 UR4, UP1, UPT, UR4, 0x1, URZ ;  /* 0x0000000104047890 */ /* 0x000fc8000ff3e0ff */
[----:B------:R-:W-:-:S03]  /*52a0*/  ULEA.HI.X UR5, UR9, URZ, URZ, 0x18, UP1 ;  /* 0x000000ff09057291 */ /* 0x000fc600088fc4ff */
[----:B------:R-:W-:Y:S09]  /*52b0*/  BRA.U !UP0, `(.L_x_195) ;  /* 0x0000001508487547 */ /* 0x000ff2000b800000 */
[----:B------:R-:W0:Y:S01]  /*52c0*/  LDCU.64 UR10, c[0x0][0x380] ;  /* 0x00007000ff0a77ac */ /* 0x000e220008000a00 */
[----:B------:R-:W-:Y:S02]  /*52d0*/  IMAD.MOV.U32 R21, RZ, RZ, 0x100 ;  /* 0x00000100ff157424 */ /* 0x000fe400078e00ff */
[----:B------:R-:W-:Y:S01]  /*52e0*/  IMAD.MOV.U32 R20, RZ, RZ, RZ ;  /* 0x000000ffff147224 */ /* 0x000fe200078e00ff */
[----:B------:R-:W-:Y:S02]  /*52f0*/  ULOP3.LUT UR4, UR4, 0xfffffffc, URZ, 0xc0, !UPT ;  /* 0xfffffffc04047892 */ /* 0x000fe4000f8ec0ff */
[----:B------:R-:W-:Y:S01]  /*5300*/  ULOP3.LUT UR5, UR5, 0x1ffffff, URZ, 0xc0, !UPT ;  /* 0x01ffffff05057892 */ /* 0x000fe2000f8ec0ff */
[----:B0-----:R-:W-:-:S04]  /*5310*/  LEA R2, P0, R0, UR10, 0x6 ;  /* 0x0000000a00027c11 */ /* 0x001fc8000f8030ff */
[----:B------:R-:W-:Y:S02]  /*5320*/  IADD3 R2, P1, PT, R2, 0x10038, RZ ;  /* 0x0001003802027810 */ /* 0x000fe40007f3e0ff */
[----:B------:R-:W-:-:S05]  /*5330*/  LEA.HI.X R3, R0, UR11, RZ, 0x6, P0 ;  /* 0x0000000b00037c11 */ /* 0x000fca00080f34ff */
[----:B------:R-:W-:-:S07]  /*5340*/  IMAD.X R3, RZ, RZ, R3, P1 ;  /* 0x000000ffff037224 */ /* 0x000fce00008e0603 */
.L_x_204:
[----:B------:R-:W2:Y:S01]  /*5350*/  LDG.E.64.CONSTANT R50, desc[UR6][R2.64+-0xc008] ;  /* 0xff3ff80602327981 */ /* 0x000ea2000c1e9b00 */
[----:B------:R-:W-:Y:S01]  /*5360*/  UIADD3 UR4, UP0, UPT, UR4, -0x4, URZ ;  /* 0xfffffffc04047890 */ /* 0x000fe2000ff1e0ff */
[----:B------:R-:W-:Y:S01]  /*5370*/  BSSY.RECONVERGENT B1, `(.L_x_196) ;  /* 0x0000051000017945 */ /* 0x000fe20003800200 */
[----:B-----5:R-:W-:Y:S01]  /*5380*/  MOV R36, R4 ;  /* 0x0000000400247202 */ /* 0x020fe20000000f00 */
[----:B------:R-:W-:Y:S01]  /*5390*/  IMAD.MOV.U32 R37, RZ, RZ, R5 ;  /* 0x000000ffff257224 */ /* 0x000fe200078e0005 */
[----:B------:R-:W-:Y:S01]  /*53a0*/  UIADD3.X UR5, UPT, UPT, UR5, -0x1, URZ, UP0, !UPT ;  /* 0xffffffff05057890 */ /* 0x000fe200087fe4ff */
[----:B------:R-:W-:Y:S01]  /*53b0*/  IMAD.MOV.U32 R34, RZ, RZ, R6 ;  /* 0x000000ffff227224 */ /* 0x000fe200078e0006 */
[----:B------:R-:W-:Y:S01]  /*53c0*/  UISETP.NE.U32.AND UP0, UPT, UR4, URZ, UPT ;  /* 0x000000ff0400728c */ /* 0x000fe2000bf05070 */
[----:B------:R-:W-:Y:S01]  /*53d0*/  IMAD.MOV.U32 R35, RZ, RZ, R7 ;  /* 0x000000ffff237224 */ /* 0x000fe200078e0007 */
[----:B------:R-:W-:Y:S01]  /*53e0*/  MOV R33, R9 ;  /* 0x0000000900217202 */ /* 0x000fe20000000f00 */
[----:B------:R-:W-:Y:S01]  /*53f0*/  IMAD.MOV.U32 R32, RZ, RZ, R8 ;  /* 0x000000ffff207224 */ /* 0x000fe200078e0008 */
[----:B------:R-:W-:Y:S01]  /*5400*/  UISETP.NE.AND.EX UP0, UPT, UR5, URZ, UPT, UP0 ;  /* 0x000000ff0500728c */ /* 0x000fe2000bf05300 */
        /* <DEDUP_REMOVED lines=9> */
[----:B------:R-:W-:Y:S01]  /*54a0*/  IMAD.MOV.U32 R22, RZ, RZ, R18 ;  /* 0x000000ffff167224 */ /* 0x000fe200078e0012 */
[----:B--2---:R-:W-:-:S14]  /*54b0*/  DSETP.GEU.AND P0, PT, R6, R50, PT ;  /* 0x000000320600722a */ /* 0x004fdc0003f0e000 */
        /* <DEDUP_REMOVED lines=9> */
[----:B------:R-:W-:-:S02]  /*5550*/  IMAD.MOV.U32 R34, RZ, RZ, R50 ;  /* 0x000000ffff227224 */ /* 0x000fc400078e0032 */
[----:B------:R-:W-:Y:S02]  /*5560*/  IMAD.MOV.U32 R35, RZ, RZ, R51 ;  /* 0x000000ffff237224 */ /* 0x000fe400078e0033 */
[----:B--2---:R-:W-:Y:S02]  /*5570*/  IMAD.MOV.U32 R22, RZ, RZ, R38 ;  /* 0x000000ffff167224 */ /* 0x004fe400078e0026 */
[----:B------:R-:W-:Y:S01]  /*5580*/  IMAD.MOV.U32 R23, RZ, RZ, R39 ;  /* 0x000000ffff177224 */ /* 0x000fe200078e0027 */
[----:B---3--:R-:W-:Y:S01]  /*5590*/  MOV R24, R40 ;  /* 0x0000002800187202 */ /* 0x008fe20000000f00 */
[----:B------:R-:W-:Y:S02]  /*55a0*/  IMAD.MOV.U32 R25, RZ, RZ, R41 ;  /* 0x000000ffff197224 */ /* 0x000fe400078e0029 */
[----:B----4-:R-:W-:Y:S02]  /*55b0*/  IMAD.MOV.U32 R26, RZ, RZ, R42 ;  /* 0x000000ffff1a7224 */ /* 0x010fe400078e002a */
[----:B------:R-:W-:-:S02]  /*55c0*/  IMAD.MOV.U32 R27, RZ, RZ, R43 ;  /* 0x000000ffff1b7224 */ /* 0x000fc400078e002b */
[----:B-----5:R-:W-:Y:S01]  /*55d0*/  IMAD.MOV.U32 R28, RZ, RZ, R44 ;  /* 0x000000ffff1c7224 */ /* 0x020fe200078e002c */
[----:B------:R-:W-:Y:S01]  /*55e0*/  MOV R29, R45 ;  /* 0x0000002d001d7202 */ /* 0x000fe20000000f00 */
[----:B------:R-:W-:Y:S02]  /*55f0*/  IMAD.MOV.U32 R30, RZ, RZ, R46 ;  /* 0x000000ffff1e7224 */ /* 0x000fe400078e002e */
[----:B------:R-:W-:Y:S02]  /*5600*/  IMAD.MOV.U32 R31, RZ, RZ, R47 ;  /* 0x000000ffff1f7224 */ /* 0x000fe400078e002f */
[----:B------:R-:W-:Y:S02]  /*5610*/  IMAD.MOV.U32 R32, RZ, RZ, R48 ;  /* 0x000000ffff207224 */ /* 0x000fe400078e0030 */
[----:B------:R-:W-:Y:S01]  /*5620*/  IMAD.MOV.U32 R33, RZ, RZ, R49 ;  /* 0x000000ffff217224 */ /* 0x000fe200078e0031 */
[----:B------:R-:W-:Y:S01]  /*5630*/  MOV R36, R52 ;  /* 0x0000003400247202 */ /* 0x000fe20000000f00 */
[----:B------:R-:W-:Y:S01]  /*5640*/  IMAD.MOV.U32 R37, RZ, RZ, R53 ;  /* 0x000000ffff257224 */ /* 0x000fe200078e0035 */
[----:B------:R-:W-:Y:S06]  /*5650*/  @P0 BRA `(.L_x_197) ;  /* 0x0000000000880947 */ /* 0x000fec0003800000 */
[----:B------:R-:W-:Y:S01]  /*5660*/  ISETP.GE.U32.AND P0, PT, R4, R52, PT ;  /* 0x000000340400720c */ /* 0x000fe20003f06070 */
[----:B------:R-:W-:Y:S01]  /*5670*/  IMAD.MOV.U32 R36, RZ, RZ, R4 ;  /* 0x000000ffff247224 */ /* 0x000fe200078e0004 */
[----:B------:R-:W-:Y:S01]  /*5680*/  MOV R35, R7 ;  /* 0x0000000700237202 */ /* 0x000fe20000000f00 */
[----:B------:R-:W-:Y:S01]  /*5690*/  IMAD.MOV.U32 R37, RZ, RZ, R5 ;  /* 0x000000ffff257224 */ /* 0x000fe200078e0005 */
[----:B------:R-:W-:Y:S01]  /*56a0*/  ISETP.GE.AND.EX P0, PT, R5, R53, PT, P0 ;  /* 0x000000350500720c */ /* 0x000fe20003f06300 */
        /* <DEDUP_REMOVED lines=8> */
[----:B------:R-:W-:Y:S01]  /*5730*/  IMAD.MOV.U32 R29, RZ, RZ, R13 ;  /* 0x000000ffff1d7224 */ /* 0x000fe200078e000d */
[----:B------:R-:W-:Y:S01]  /*5740*/  @P0 MOV R36, R52 ;  /* 0x0000003400240202 */ /* 0x000fe20000000f00 */
[----:B------:R-:W-:Y:S01]  /*5750*/  IMAD.MOV.U32 R27, RZ, RZ, R15 ;  /* 0x000000ffff1b7224 */ /* 0x000fe200078e000f */
[----:B------:R-:W-:Y:S01]  /*5760*/  @P0 MOV R33, R49 ;  /* 0x0000003100210202 */ /* 0x000fe20000000f00 */
[----:B------:R-:W-:Y:S01]  /*5770*/  IMAD.MOV.U32 R24, RZ, RZ, R16 ;  /* 0x000000ffff187224 */ /* 0x000fe200078e0010 */
[----:B------:R-:W-:Y:S01]  /*5780*/  @P0 MOV R24, R40 ;  /* 0x0000002800180202 */ /* 0x000fe20000000f00 */
[----:B------:R-:W-:-:S02]  /*5790*/  IMAD.MOV.U32 R25, RZ, RZ, R17 ;  /* 0x000000ffff197224 */ /* 0x000fc400078e0011 */
[----:B------:R-:W-:Y:S02]  /*57a0*/  IMAD.MOV.U32 R22, RZ, RZ, R18 ;  /* 0x000000ffff167224 */ /* 0x000fe400078e0012 */
[----:B------:R-:W-:Y:S02]  /*57b0*/  @P0 IMAD.MOV.U32 R37, RZ, RZ, R53 ;  /* 0x000000ffff250224 */ /* 0x000fe400078e0035 */
[----:B------:R-:W-:Y:S02]  /*57c0*/  @P0 IMAD.MOV.U32 R34, RZ, RZ, R50 ;  /* 0x000000ffff220224 */ /* 0x000fe400078e0032 */
[----:B------:R-:W-:Y:S02]  /*57d0*/  @P0 IMAD.MOV.U32 R35, RZ, RZ, R51 ;  /* 0x000000ffff230224 */ /* 0x000fe400078e0033 */
[----:B------:R-:W-:Y:S02]  /*57e0*/  @P0 IMAD.MOV.U32 R32, RZ, RZ, R48 ;  /* 0x000000ffff200224 */ /* 0x000fe400078e0030 */
[----:B------:R-:W-:-:S02]  /*57f0*/  @P0 IMAD.MOV.U32 R30, RZ, RZ, R46 ;  /* 0x000000ffff1e0224 */ /* 0x000fc400078e002e */
[----:B------:R-:W-:Y:S02]  /*5800*/  @P0 IMAD.MOV.U32 R31, RZ, RZ, R47 ;  /* 0x000000ffff1f0224 */ /* 0x000fe400078e002f */
[----:B------:R-:W-:Y:S02]  /*5810*/  @P0 IMAD.MOV.U32 R28, RZ, RZ, R44 ;  /* 0x000000ffff1c0224 */ /* 0x000fe400078e002c */
[----:B------:R-:W-:Y:S02]  /*5820*/  @P0 IMAD.MOV.U32 R29, RZ, RZ, R45 ;  /* 0x000000ffff1d0224 */ /* 0x000fe400078e002d */
[----:B------:R-:W-:Y:S02]  /*5830*/  @P0 IMAD.MOV.U32 R26, RZ, RZ, R42 ;  /* 0x000000ffff1a0224 */ /* 0x000fe400078e002a */
[----:B------:R-:W-:Y:S02]  /*5840*/  @P0 IMAD.MOV.U32 R27, RZ, RZ, R43 ;  /* 0x000000ffff1b0224 */ /* 0x000fe400078e002b */
[----:B------:R-:W-:-:S02]  /*5850*/  @P0 IMAD.MOV.U32 R25, RZ, RZ, R41 ;  /* 0x000000ffff190224 */ /* 0x000fc400078e0029 */
[----:B------:R-:W-:Y:S02]  /*5860*/  @P0 IMAD.MOV.U32 R22, RZ, RZ, R38 ;  /* 0x000000ffff160224 */ /* 0x000fe400078e0026 */
[----:B------:R-:W-:-:S07]  /*5870*/  @P0 IMAD.MOV.U32 R23, RZ, RZ, R39 ;  /* 0x000000ffff170224 */ /* 0x000fce00078e0027 */
.L_x_197:
[----:B------:R-:W-:Y:S05]  /*5880*/  BSYNC.RECONVERGENT B1 ;  /* 0x0000000000017941 */ /* 0x000fea0003800200 */
.L_x_196:
[----:B------:R-:W2:Y:S01]  /*5890*/  LDG.E.64.CONSTANT R50, desc[UR6][R2.64+-0x8008] ;  /* 0xff7ff80602327981 */ /* 0x000ea2000c1e9b00 */
        /* <DEDUP_REMOVED lines=27> */
[----:B------:R-:W-:Y:S01]  /*5a50*/  MOV R16, R50 ;  /* 0x0000003200107202 */ /* 0x000fe20000000f00 */
[----:B------:R-:W-:-:S02]  /*5a60*/  IMAD.MOV.U32 R17, RZ, RZ, R51 ;  /* 0x000000ffff117224 */ /* 0x000fc400078e0033 */
[----:B--2---:R-:W-:Y:S02]  /*5a70*/  IMAD.MOV.U32 R4, RZ, RZ, R38 ;  /* 0x000000ffff047224 */ /* 0x004fe400078e0026 */
[----:B------:R-:W-:Y:S02]  /*5a80*/  IMAD.MOV.U32 R5, RZ, RZ, R39 ;  /* 0x000000ffff057224 */ /* 0x000fe400078e0027 */
[----:B---3--:R-:W-:Y:S01]  /*5a90*/  IMAD.MOV.U32 R6, RZ, RZ, R40 ;  /* 0x000000ffff067224 */ /* 0x008fe200078e0028 */
[----:B------:R-:W-:Y:S01]  /*5aa0*/  MOV R7, R41 ;  /* 0x0000002900077202 */ /* 0x000fe20000000f00 */
[----:B----4-:R-:W-:Y:S02]  /*5ab0*/  IMAD.MOV.U32 R8, RZ, RZ, R42 ;  /* 0x000000ffff087224 */ /* 0x010fe400078e002a */
[----:B------:R-:W-:Y:S02]  /*5ac0*/  IMAD.MOV.U32 R9, RZ, RZ, R43 ;  /* 0x000000ffff097224 */ /* 0x000fe400078e002b */
[----:B-----5:R-:W-:-:S02]  /*5ad0*/  IMAD.MOV.U32 R10, RZ, RZ, R44 ;  /* 0x000000ffff0a7224 */ /* 0x020fc400078e002c */
[----:B------:R-:W-:Y:S01]  /*5ae0*/  IMAD.MOV.U32 R11, RZ, RZ, R45 ;  /* 0x000000ffff0b7224 */ /* 0x000fe200078e002d */
[----:B------:R-:W-:Y:S01]  /*5af0*/  MOV R12, R46 ;  /* 0x0000002e000c7202 */ /* 0x000fe20000000f00 */
[----:B------:R-:W-:Y:S02]  /*5b00*/  IMAD.MOV.U32 R13, RZ, RZ, R47 ;  /* 0x000000ffff0d7224 */ /* 0x000fe400078e002f */
[----:B------:R-:W-:Y:S02]  /*5b10*/  IMAD.MOV.U32 R14, RZ, RZ, R48 ;  /* 0x000000ffff0e7224 */ /* 0x000fe400078e0030 */
[----:B------:R-:W-:Y:S02]  /*5b20*/  IMAD.MOV.U32 R15, RZ, RZ, R49 ;  /* 0x000000ffff0f7224 */ /* 0x000fe400078e0031 */
[----:B------:R-:W-:Y:S01]  /*5b30*/  IMAD.MOV.U32 R18, RZ, RZ, R52 ;  /* 0x000000ffff127224 */ /* 0x000fe200078e0034 */
[----:B------:R-:W-:Y:S01]  /*5b40*/  MOV R19, R53 ;  /* 0x0000003500137202 */ /* 0x000fe20000000f00 */
        /* <DEDUP_REMOVED lines=8> */
[----:B------:R-:W-:Y:S02]  /*5bd0*/  IMAD.MOV.U32 R17, RZ, RZ, R35 ;  /* 0x000000ffff117224 */ /* 0x000fe400078e0023 */
        /* <DEDUP_REMOVED lines=25> */
[----:B------:R-:W-:-:S07]  /*5d70*/  @P0 IMAD.MOV.U32 R5, RZ, RZ, R39 ;  /* 0x000000ffff050224 */ /* 0x000fce00078e0027 */
.L_x_199:
[----:B------:R-:W-:Y:S05]  /*5d80*/  BSYNC.RECONVERGENT B1 ;  /* 0x0000000000017941 */ /* 0x000fea0003800200 */
.L_x_198:
        /* <DEDUP_REMOVED lines=30> */
[----:B--2---:R-:W-:-:S02]  /*5f70*/  IMAD.MOV.U32 R22, RZ, RZ, R38 ;  /* 0x000000ffff167224 */ /* 0x004fc400078e0026 */
[----:B------:R-:W-:Y:S02]  /*5f80*/  IMAD.MOV.U32 R23, RZ, RZ, R39 ;  /* 0x000000ffff177224 */ /* 0x000fe400078e0027 */
[----:B---3--:R-:W-:Y:S02]  /*5f90*/  IMAD.MOV.U32 R24, RZ, RZ, R40 ;  /* 0x000000ffff187224 */ /* 0x008fe400078e0028 */
[----:B------:R-:W-:Y:S01]  /*5fa0*/  IMAD.MOV.U32 R25, RZ, RZ, R41 ;  /* 0x000000ffff197224 */ /* 0x000fe200078e0029 */
[----:B----4-:R-:W-:Y:S01]  /*5fb0*/  MOV R26, R42 ;  /* 0x0000002a001a7202 */ /* 0x010fe20000000f00 */
[----:B------:R-:W-:Y:S02]  /*5fc0*/  IMAD.MOV.U32 R27, RZ, RZ, R43 ;  /* 0x000000ffff1b7224 */ /* 0x000fe400078e002b */
[----:B-----5:R-:W-:Y:S02]  /*5fd0*/  IMAD.MOV.U32 R28, RZ, RZ, R44 ;  /* 0x000000ffff1c7224 */ /* 0x020fe400078e002c */
[----:B------:R-:W-:-:S02]  /*5fe0*/  IMAD.MOV.U32 R29, RZ, RZ, R45 ;  /* 0x000000ffff1d7224 */ /* 0x000fc400078e002d */
[----:B------:R-:W-:Y:S01]  /*5ff0*/  IMAD.MOV.U32 R30, RZ, RZ, R46 ;  /* 0x000000ffff1e7224 */ /* 0x000fe200078e002e */
[----:B------:R-:W-:Y:S01]  /*6000*/  MOV R31, R47 ;  /* 0x0000002f001f7202 */ /* 0x000fe20000000f00 */
[----:B------:R-:W-:Y:S02]  /*6010*/  IMAD.MOV.U32 R32, RZ, RZ, R48 ;  /* 0x000000ffff207224 */ /* 0x000fe400078e0030 */
[----:B------:R-:W-:Y:S02]  /*6020*/  IMAD.MOV.U32 R33, RZ, RZ, R49 ;  /* 0x000000ffff217224 */ /* 0x000fe400078e0031 */
[----:B------:R-:W-:Y:S02]  /*6030*/  IMAD.MOV.U32 R36, RZ, RZ, R52 ;  /* 0x000000ffff247224 */ /* 0x000fe400078e0034 */
        /* <DEDUP_REMOVED lines=24> */
[----:B------:R-:W-:Y:S02]  /*61c0*/  @P0 IMAD.MOV.U32 R36, RZ, RZ, R52 ;  /* 0x000000ffff240224 */ /* 0x000fe400078e0034 */
        /* <DEDUP_REMOVED lines=10> */
[----:B------:R-:W-:-:S07]  /*6270*/  @P0 IMAD.MOV.U32 R23, RZ, RZ, R39 ;  /* 0x000000ffff170224 */ /* 0x000fce00078e0027 */
.L_x_201:
[----:B------:R-:W-:Y:S05]  /*6280*/  BSYNC.RECONVERGENT B1 ;  /* 0x0000000000017941 */ /* 0x000fea0003800200 */
.L_x_200:
        /* <DEDUP_REMOVED lines=29> */
[----:B------:R-:W-:Y:S01]  /*6460*/  IMAD.MOV.U32 R7, RZ, RZ, R51 ;  /* 0x000000ffff077224 */ /* 0x000fe200078e0033 */
[----:B--2---:R-:W-:Y:S01]  /*6470*/  MOV R18, R38 ;  /* 0x0000002600127202 */ /* 0x004fe20000000f00 */
[----:B------:R-:W-:Y:S02]  /*6480*/  IMAD.MOV.U32 R19, RZ, RZ, R39 ;  /* 0x000000ffff137224 */ /* 0x000fe400078e0027 */
[----:B---3--:R-:W-:Y:S02]  /*6490*/  IMAD.MOV.U32 R16, RZ, RZ, R40 ;  /* 0x000000ffff107224 */ /* 0x008fe400078e0028 */
[----:B------:R-:W-:Y:S02]  /*64a0*/  IMAD.MOV.U32 R17, RZ, RZ, R41 ;  /* 0x000000ffff117224 */ /* 0x000fe400078e0029 */
[----:B----4-:R-:W-:Y:S01]  /*64b0*/  IMAD.MOV.U32 R14, RZ, RZ, R42 ;  /* 0x000000ffff0e7224 */ /* 0x010fe200078e002a */
[----:B------:R-:W-:Y:S01]  /*64c0*/  MOV R15, R43 ;  /* 0x0000002b000f7202 */ /* 0x000fe20000000f00 */
[----:B-----5:R-:W-:-:S02]  /*64d0*/  IMAD.MOV.U32 R12, RZ, RZ, R44 ;  /* 0x000000ffff0c7224 */ /* 0x020fc400078e002c */
[----:B------:R-:W-:Y:S02]  /*64e0*/  IMAD.MOV.U32 R13, RZ, RZ, R45 ;  /* 0x000000ffff0d7224 */ /* 0x000fe400078e002d */
[----:B------:R-:W-:Y:S02]  /*64f0*/  IMAD.MOV.U32 R10, RZ, RZ, R46 ;  /* 0x000000ffff0a7224 */ /* 0x000fe400078e002e */
[----:B------:R-:W-:Y:S01]  /*6500*/  IMAD.MOV.U32 R11, RZ, RZ, R47 ;  /* 0x000000ffff0b7224 */ /* 0x000fe200078e002f */
[----:B------:R-:W-:Y:S01]  /*6510*/  MOV R8, R48 ;  /* 0x0000003000087202 */ /* 0x000fe20000000f00 */
        /* <DEDUP_REMOVED lines=18> */
[----:B------:R-:W-:Y:S01]  /*6640*/  IMAD.MOV.U32 R15, RZ, RZ, R27 ;  /* 0x000000ffff0f7224 */ /* 0x000fe200078e001b */
[----:B------:R-:W-:Y:S01]  /*6650*/  @P0 MOV R7, R51 ;  /* 0x0000003300070202 */ /* 0x000fe20000000f00 */
[----:B------:R-:W-:Y:S01]  /*6660*/  IMAD.MOV.U32 R16, RZ, RZ, R24 ;  /* 0x000000ffff107224 */ /* 0x000fe200078e0018 */
[----:B------:R-:W-:Y:S01]  /*6670*/  @P0 MOV R14, R42 ;  /* 0x0000002a000e0202 */ /* 0x000fe20000000f00 */
[----:B------:R-:W-:Y:S02]  /*6680*/  IMAD.MOV.U32 R18, RZ, RZ, R22 ;  /* 0x000000ffff127224 */ /* 0x000fe400078e0016 */
[----:B------:R-:W-:Y:S01]  /*6690*/  IMAD.MOV.U32 R19, RZ, RZ, R23 ;  /* 0x000000ffff137224 */ /* 0x000fe200078e0017 */
[----:B------:R-:W-:Y:S01]  /*66a0*/  @P0 MOV R19, R39 ;  /* 0x0000002700130202 */ /* 0x000fe20000000f00 */
        /* <DEDUP_REMOVED lines=13> */
.L_x_203:
[----:B------:R-:W-:Y:S05]  /*6780*/  BSYNC.RECONVERGENT B1 ;  /* 0x0000000000017941 */ /* 0x000fea0003800200 */
.L_x_202:
[----:B------:R-:W-:Y:S02]  /*6790*/  IADD3 R21, P0, PT, R21, 0x400, RZ ;  /* 0x0000040015157810 */ /* 0x000fe40007f1e0ff */
[----:B------:R-:W-:-:S03]  /*67a0*/  IADD3 R2, P1, PT, R2, 0x10000, RZ ;  /* 0x0001000002027810 */ /* 0x000fc60007f3e0ff */
[----:B------:R-:W-:Y:S02]  /*67b0*/  IMAD.X R20, RZ, RZ, R20, P0 ;  /* 0x000000ffff147224 */ /* 0x000fe400000e0614 */
[----:B------:R-:W-:Y:S01]  /*67c0*/  IMAD.X R3, RZ, RZ, R3, P1 ;  /* 0x000000ffff037224 */ /* 0x000fe200008e0603 */
[----:B------:R-:W-:Y:S07]  /*67d0*/  BRA.U UP0, `(.L_x_204) ;  /* 0xffffffe900dc7547 */ /* 0x000fee000b83ffff */
.L_x_195:
[----:B------:R-:W0:Y:S02]  /*67e0*/  LDCU UR4, c[0x0][0x390] ;  /* 0x00007200ff0477ac */ /* 0x000e240008000800 */
[----:B0-----:R-:W-:-:S04]  /*67f0*/  UIADD3 UR4, UP0, UPT, UR4, -0x200, URZ ;  /* 0xfffffe0004047890 */ /* 0x001fc8000ff1e0ff */
[----:B------:R-:W-:-:S04]  /*6800*/  UIADD3.X UR5, UPT, UPT, UR8, -0x1, URZ, UP0, !UPT ;  /* 0xffffffff08057890 */ /* 0x000fc800087fe4ff */
[----:B------:R-:W-:-:S04]  /*6810*/  USHF.R.U64 UR4, UR4, 0x8, UR5 ;  /* 0x0000000804047899 */ /* 0x000fc80008001205 */
[----:B------:R-:W-:-:S04]  /*6820*/  UIADD3 UR4, UPT, UPT, UR4, 0x1, URZ ;  /* 0x0000000104047890 */ /* 0x000fc8000fffe0ff */
[----:B------:R-:W-:-:S04]  /*6830*/  ULOP3.LUT UR5, UR4, 0x3, URZ, 0xc0, !UPT ;  /* 0x0000000304057892 */ /* 0x000fc8000f8ec0ff */
[----:B------:R-:W-:-:S04]  /*6840*/  UISETP.NE.U32.AND UP0, UPT, UR5, URZ, UPT ;  /* 0x000000ff0500728c */ /* 0x000fc8000bf05070 */
[----:B------:R-:W-:-:S09]  /*6850*/  UISETP.NE.AND.EX UP0, UPT, URZ, URZ, UPT, UP0 ;  /* 0x000000ffff00728c */ /* 0x000fd2000bf05300 */
[----:B------:R-:W-:Y:S05]  /*6860*/  BRA.U !UP0, `(.L_x_194) ;  /* 0x0000000508847547 */ /* 0x000fea000b800000 */
[----:B------:R-:W0:Y:S01]  /*6870*/  LDCU.64 UR10, c[0x0][0x380] ;  /* 0x00007000ff0a77ac */ /* 0x000e220008000a00 */
[C---:B------:R-:W-:Y:S01]  /*6880*/  IMAD.SHL.U32 R3, R21.reuse, 0x40, RZ ;  /* 0x0000004015037824 */ /* 0x040fe200078e00ff */
[----:B------:R-:W-:Y:S01]  /*6890*/  SHF.L.U64.HI R35, R21, 0x6, R20 ;  /* 0x0000000615237819 */ /* 0x000fe20000010214 */
[----:B------:R-:W-:-:S03]  /*68a0*/  UMOV UR4, URZ ;  /* 0x000000ff00047c82 */ /* 0x000fc60008000000 */
[----:B------:R-:W-:-:S04]  /*68b0*/  LEA R34, P0, R0, R3, 0x6 ;  /* 0x0000000300227211 */ /* 0x000fc800078030ff */
[----:B------:R-:W-:Y:S02]  /*68c0*/  LEA.HI.X R35, R0, R35, RZ, 0x6, P0 ;  /* 0x0000002300237211 */ /* 0x000fe400000f34ff */
[----:B0-----:R-:W-:-:S04]  /*68d0*/  IADD3 R34, P1, PT, R34, UR10, RZ ;  /* 0x0000000a22227c10 */ /* 0x001fc8000ff3e0ff */
[----:B------:R-:W-:-:S09]  /*68e0*/  IADD3.X R35, PT, PT, R35, UR11, RZ, P1, !PT ;  /* 0x0000000b23237c10 */ /* 0x000fd20008ffe4ff */
.L_x_207:
[----:B------:R-:W2:Y:S01]  /*68f0*/  LDG.E.64.CONSTANT R48, desc[UR6][R34.64+0x30] ;  /* 0x0000300622307981 */ /* 0x000ea2000c1e9b00 */
[----:B------:R-:W-:Y:S01]  /*6900*/  UIADD3 UR5, UP0, UPT, UR5, -0x1, URZ ;  /* 0xffffffff05057890 */ /* 0x000fe2000ff1e0ff */
[----:B------:R-:W-:Y:S01]  /*6910*/  BSSY.RECONVERGENT B1, `(.L_x_205) ;  /* 0x0000052000017945 */ /* 0x000fe20003800200 */
[----:B------:R-:W-:Y:S02]  /*6920*/  IADD3 R21, P1, PT, R21, 0x100, RZ ;  /* 0x0000010015157810 */ /* 0x000fe40007f3e0ff */
[----:B------:R-:W-:Y:S02]  /*6930*/  UIADD3.X UR4, UPT, UPT, UR4, -0x1, URZ, UP0, !UPT ;  /* 0xffffffff04047890 */ /* 0x000fe400087fe4ff */
[----:B------:R-:W-:-:S04]  /*6940*/  UISETP.NE.U32.AND UP0, UPT, UR5, URZ, UPT ;  /* 0x000000ff0500728c */ /* 0x000fc8000bf05070 */
[----:B------:R-:W-:Y:S01]  /*6950*/  UISETP.NE.AND.EX UP0, UPT, UR4, URZ, UPT, UP0 ;  /* 0x000000ff0400728c */ /* 0x000fe2000bf05300 */
        /* <DEDUP_REMOVED lines=25> */
[----:B------:R-:W-:Y:S01]  /*6af0*/  MOV R6, R48 ;  /* 0x0000003000067202 */ /* 0x000fe20000000f00 */
[----:B------:R-:W-:Y:S02]  /*6b00*/  IMAD.MOV.U32 R33, RZ, RZ, R7 ;  /* 0x000000ffff217224 */ /* 0x000fe400078e0007 */
[----:B------:R-:W-:Y:S02]  /*6b10*/  IMAD.MOV.U32 R7, RZ, RZ, R49 ;  /* 0x000000ffff077224 */ /* 0x000fe400078e0031 */
[----:B--2---:R-:W-:Y:S02]  /*6b20*/  IMAD.MOV.U32 R18, RZ, RZ, R36 ;  /* 0x000000ffff127224 */ /* 0x004fe400078e0024 */
[----:B------:R-:W-:-:S02]  /*6b30*/  IMAD.MOV.U32 R19, RZ, RZ, R37 ;  /* 0x000000ffff137224 */ /* 0x000fc400078e0025 */
[----:B---3--:R-:W-:Y:S01]  /*6b40*/  IMAD.MOV.U32 R16, RZ, RZ, R38 ;  /* 0x000000ffff107224 */ /* 0x008fe200078e0026 */
[----:B------:R-:W-:Y:S01]  /*6b50*/  MOV R17, R39 ;  /* 0x0000002700117202 */ /* 0x000fe20000000f00 */
[----:B----4-:R-:W-:Y:S02]  /*6b60*/  IMAD.MOV.U32 R14, RZ, RZ, R40 ;  /* 0x000000ffff0e7224 */ /* 0x010fe400078e0028 */
[----:B------:R-:W-:Y:S02]  /*6b70*/  IMAD.MOV.U32 R15, RZ, RZ, R41 ;  /* 0x000000ffff0f7224 */ /* 0x000fe400078e0029 */
[----:B-----5:R-:W-:Y:S02]  /*6b80*/  IMAD.MOV.U32 R12, RZ, RZ, R42 ;  /* 0x000000ffff0c7224 */ /* 0x020fe400078e002a */
[----:B------:R-:W-:Y:S01]  /*6b90*/  IMAD.MOV.U32 R13, RZ, RZ, R43 ;  /* 0x000000ffff0d7224 */ /* 0x000fe200078e002b */
[----:B------:R-:W-:Y:S01]  /*6ba0*/  MOV R10, R44 ;  /* 0x0000002c000a7202 */ /* 0x000fe20000000f00 */
[----:B------:R-:W-:-:S02]  /*6bb0*/  IMAD.MOV.U32 R11, RZ, RZ, R45 ;  /* 0x000000ffff0b7224 */ /* 0x000fc400078e002d */
        /* <DEDUP_REMOVED lines=39> */
.L_x_206:
[----:B------:R-:W-:Y:S05]  /*6e30*/  BSYNC.RECONVERGENT B1 ;  /* 0x0000000000017941 */ /* 0x000fea0003800200 */
.L_x_205:
[----:B------:R-:W-:Y:S02]  /*6e40*/  IADD3 R34, P0, PT, R34, 0x4000, RZ ;  /* 0x0000400022227810 */ /* 0x000fe40007f1e0ff */
[----:B------:R-:W-:-:S03]  /*6e50*/  IADD3.X R20, PT, PT, RZ, R20, RZ, P1, !PT ;  /* 0x00000014ff147210 */ /* 0x000fc60000ffe4ff */
[----:B------:R-:W-:Y:S01]  /*6e60*/  IMAD.X R35, RZ, RZ, R35, P0 ;  /* 0x000000ffff237224 */ /* 0x000fe200000e0623 */
[----:B------:R-:W-:Y:S07]  /*6e70*/  BRA.U UP0, `(.L_x_207) ;  /* 0xfffffff9009c7547 */ /* 0x000fee000b83ffff */
.L_x_194:
[----:B------:R-:W0:Y:S02]  /*6e80*/  LDC R2, c[0x0][0x390] ;  /* 0x0000e400ff027b82 */ /* 0x000e240000000800 */
[----:B0-----:R-:W-:-:S04]  /*6e90*/  ISETP.GE.U32.AND P0, PT, R21, R2, PT ;  /* 0x000000021500720c */ /* 0x001fc80003f06070 */
[----:B------:R-:W-:-:S13]  /*6ea0*/  ISETP.GE.AND.EX P0, PT, R20, UR8, PT, P0 ;  /* 0x0000000814007c0c */ /* 0x000fda000bf06300 */
[----:B------:R-:W-:Y:S05]  /*6eb0*/  @P0 BRA `(.L_x_208) ;  /* 0x0000001400100947 */ /* 0x000fea0003800000 */
[----:B------:R-:W-:Y:S01]  /*6ec0*/  IMAD.IADD R3, R2, 0x1, -R21 ;  /* 0x0000000102037824 */ /* 0x000fe200078e0a15 */
[----:B------:R-:W-:Y:S04]  /*6ed0*/  BSSY.RECONVERGENT B1, `(.L_x_208) ;  /* 0x0000142000017945 */ /* 0x000fe80003800200 */
[----:B------:R-:W-:-:S13]  /*6ee0*/  ISETP.GE.AND P0, PT, R0, R3, PT ;  /* 0x000000030000720c */ /* 0x000fda0003f06270 */
[----:B------:R-:W-:Y:S05]  /*6ef0*/  @P0 BRA `(.L_x_209) ;  /* 0x0000001000fc0947 */ /* 0x000fea0003800000 */
[----:B------:R-:W-:Y:S01]  /*6f00*/  LOP3.LUT R40, RZ, R0, RZ, 0x33, !PT ;  /* 0x00000000ff287212 */ /* 0x000fe200078e33ff */
[----:B------:R-:W-:Y:S03]  /*6f10*/  BSSY.RECONVERGENT B2, `(.L_x_210) ;  /* 0x0000059000027945 */ /* 0x000fe60003800200 */
[----:B------:R-:W-:-:S04]  /*6f20*/  IADD3 R40, PT, PT, -R21, R2, R40 ;  /* 0x0000000215287210 */ /* 0x000fc80007ffe128 */
[----:B------:R-:W-:-:S04]  /*6f30*/  LOP3.LUT R2, R40, 0x300, RZ, 0xc0, !PT ;  /* 0x0000030028027812 */ /* 0x000fc800078ec0ff */
[----:B------:R-:W-:Y:S01]  /*6f40*/  ISETP.NE.AND P0, PT, R2, 0x300, PT ;  /* 0x000003000200780c */ /* 0x000fe20003f05270 */
[----:B------:R-:W-:-:S12]  /*6f50*/  IMAD.MOV.U32 R2, RZ, RZ, R0 ;  /* 0x000000ffff027224 */ /* 0x000fd800078e0000 */
[----:B------:R-:W-:Y:S05]  /*6f60*/  @!P0 BRA `(.L_x_211) ;  /* 0x00000004004c8947 */ /* 0x000fea0003800000 */
[----:B------:R-:W0:Y:S01]  /*6f70*/  LDCU.64 UR4, c[0x0][0x380] ;  /* 0x00007000ff0477ac */ /* 0x000e220008000a00 */
[----:B------:R-:W-:Y:S02]  /*6f80*/  IADD3 R39, P0, PT, R0, R21, RZ ;  /* 0x0000001500277210 */ /* 0x000fe40007f1e0ff */
[----:B------:R-:W-:Y:S02]  /*6f90*/  LEA.HI R2, R40, 0x1, RZ, 0x18 ;  /* 0x0000000128027811 */ /* 0x000fe400078fc0ff */
[----:B------:R-:W-:Y:S02]  /*6fa0*/  IADD3.X R22, PT, PT, RZ, R20, RZ, P0, !PT ;  /* 0x00000014ff167210 */ /* 0x000fe400007fe4ff */
[----:B------:R-:W-:Y:S01]  /*6fb0*/  LOP3.LUT R41, R2, 0x3, RZ, 0xc0, !PT ;  /* 0x0000000302297812 */ /* 0x000fe200078ec0ff */
[----:B------:R-:W-:-:S04]  /*6fc0*/  IMAD.MOV.U32 R2, RZ, RZ, R0 ;  /* 0x000000ffff027224 */ /* 0x000fc800078e0000 */
[----:B------:R-:W-:Y:S01]  /*6fd0*/  IMAD.MOV R41, RZ, RZ, -R41 ;  /* 0x000000ffff297224 */ /* 0x000fe200078e0a29 */
[----:B0-----:R-:W-:-:S04]  /*6fe0*/  LEA R38, P1, R39, UR4, 0x6 ;  /* 0x0000000427267c11 */ /* 0x001fc8000f8230ff */
[----:B------:R-:W-:Y:S02]  /*6ff0*/  IADD3 R38, P0, PT, R38, 0x38, RZ ;  /* 0x0000003826267810 */ /* 0x000fe40007f1e0ff */
[----:B------:R-:W-:-:S05]  /*7000*/  LEA.HI.X R39, R39, UR5, R22, 0x6, P1 ;  /* 0x0000000527277c11 */ /* 0x000fca00088f3416 */
[----:B------:R-:W-:-:S07]  /*7010*/  IMAD.X R39, RZ, RZ, R39, P0 ;  /* 0x000000ffff277224 */ /* 0x000fce00000e0627 */
.L_x_214:
[----:B------:R-:W2:Y:S01]  /*7020*/  LDG.E.64.CONSTANT R36, desc[UR6][R38.64+-0x8] ;  /* 0xfffff80626247981 */ /* 0x000ea2000c1e9b00 */
[----:B------:R-:W-:Y:S01]  /*7030*/  IADD3 R41, PT, PT, R41, 0x1, RZ ;  /* 0x0000000129297810 */ /* 0x000fe20007ffe0ff */
[----:B------:R-:W-:Y:S03]  /*7040*/  BSSY.RECONVERGENT B3, `(.L_x_212) ;  /* 0x0000041000037945 */ /* 0x000fe60003800200 */
        /* <DEDUP_REMOVED lines=29> */
[----:B--2---:R-:W-:Y:S01]  /*7220*/  IMAD.MOV.U32 R18, RZ, RZ, R34 ;  /* 0x000000ffff127224 */ /* 0x004fe200078e0022 */
[----:B------:R-:W-:Y:S01]  /*7230*/  MOV R19, R35 ;  /* 0x0000002300137202 */ /* 0x000fe20000000f00 */
[----:B---3--:R-:W-:Y:S02]  /*7240*/  IMAD.MOV.U32 R16, RZ, RZ, R32 ;  /* 0x000000ffff107224 */ /* 0x008fe400078e0020 */
[----:B------:R-:W-:-:S02]  /*7250*/  IMAD.MOV.U32 R17, RZ, RZ, R33 ;  /* 0x000000ffff117224 */ /* 0x000fc400078e0021 */
[----:B----4-:R-:W-:Y:S01]  /*7260*/  IMAD.MOV.U32 R14, RZ, RZ, R30 ;  /* 0x000000ffff0e7224 */ /* 0x010fe200078e001e */
[----:B------:R-:W-:Y:S01]  /*7270*/  MOV R15, R31 ;  /* 0x0000001f000f7202 */ /* 0x000fe20000000f00 */
[----:B-----5:R-:W-:Y:S02]  /*7280*/  IMAD.MOV.U32 R12, RZ, RZ, R28 ;  /* 0x000000ffff0c7224 */ /* 0x020fe400078e001c */
[----:B------:R-:W-:Y:S02]  /*7290*/  IMAD.MOV.U32 R13, RZ, RZ, R29 ;  /* 0x000000ffff0d7224 */ /* 0x000fe400078e001d */
[----:B------:R-:W-:Y:S01]  /*72a0*/  IMAD.MOV.U32 R10, RZ, RZ, R26 ;  /* 0x000000ffff0a7224 */ /* 0x000fe200078e001a */
[----:B------:R-:W-:Y:S01]  /*72b0*/  MOV R11, R27 ;  /* 0x0000001b000b7202 */ /* 0x000fe20000000f00 */
[----:B------:R-:W-:Y:S02]  /*72c0*/  IMAD.MOV.U32 R8, RZ, RZ, R24 ;  /* 0x000000ffff087224 */ /* 0x000fe400078e0018 */
[----:B------:R-:W-:-:S02]  /*72d0*/  IMAD.MOV.U32 R9, RZ, RZ, R25 ;  /* 0x000000ffff097224 */ /* 0x000fc400078e0019 */
[----:B------:R-:W-:Y:S01]  /*72e0*/  IMAD.MOV.U32 R4, RZ, RZ, R22 ;  /* 0x000000ffff047224 */ /* 0x000fe200078e0016 */
[----:B------:R-:W-:Y:S01]  /*72f0*/  MOV R5, R23 ;  /* 0x0000001700057202 */ /* 0x000fe20000000f00 */
        /* <DEDUP_REMOVED lines=21> */
.L_x_213:
[----:B------:R-:W-:Y:S05]  /*7450*/  BSYNC.RECONVERGENT B3 ;  /* 0x0000000000037941 */ /* 0x000fea0003800200 */
.L_x_212:
[----:B------:R-:W-:Y:S01]  /*7460*/  IADD3 R38, P0, PT, R38, 0x4000, RZ ;  /* 0x0000400026267810 */ /* 0x000fe20007f1e0ff */
[----:B------:R-:W-:-:S04]  /*7470*/  VIADD R2, R2, 0x100 ;  /* 0x0000010002027836 */ /* 0x000fc80000000000 */
[----:B------:R-:W-:Y:S01]  /*7480*/  IMAD.X R39, RZ, RZ, R39, P0 ;  /* 0x000000ffff277224 */ /* 0x000fe200000e0627 */
[----:B------:R-:W-:Y:S07]  /*7490*/  @P2 BRA `(.L_x_214) ;  /* 0xfffffff800e02947 */ /* 0x000fee000383ffff */
.L_x_211:
[----:B------:R-:W-:Y:S05]  /*74a0*/  BSYNC.RECONVERGENT B2 ;  /* 0x0000000000027941 */ /* 0x000fea0003800200 */
.L_x_210:
[----:B------:R-:W-:-:S13]  /*74b0*/  ISETP.GE.U32.AND P0, PT, R40, 0x300, PT ;  /* 0x000003002800780c */ /* 0x000fda0003f06070 */
[----:B------:R-:W-:Y:S05]  /*74c0*/  @!P0 BRA `(.L_x_209) ;  /* 0x0000000c00888947 */ /* 0x000fea0003800000 */
[----:B------:R-:W0:Y:S01]  /*74d0*/  LDCU.64 UR4, c[0x0][0x380] ;  /* 0x00007000ff0477ac */ /* 0x000e220008000a00 */
[----:B------:R-:W-:-:S05]  /*74e0*/  IADD3 R22, P0, PT, R2, R21, RZ ;  /* 0x0000001502167210 */ /* 0x000fca0007f1e0ff */
[----:B------:R-:W-:Y:S01]  /*74f0*/  IMAD.X R23, RZ, RZ, R20, P0 ;  /* 0x000000ffff177224 */ /* 0x000fe200000e0614 */
[----:B0-----:R-:W-:-:S04]  /*7500*/  LEA R21, P1, R22, UR4, 0x6 ;  /* 0x0000000416157c11 */ /* 0x001fc8000f8230ff */
[----:B------:R-:W-:Y:S02]  /*7510*/  IADD3 R20, P0, PT, R21, 0xc038, RZ ;  /* 0x0000c03815147810 */ /* 0x000fe40007f1e0ff */
[----:B------:R-:W-:-:S04]  /*7520*/  LEA.HI.X R21, R22, UR5, R23, 0x6, P1 ;  /* 0x0000000516157c11 */ /* 0x000fc800088f3417 */
[----:B------:R-:W-:-:S07]  /*7530*/  IADD3.X R21, PT, PT, RZ, R21, RZ, P0, !PT ;  /* 0x00000015ff157210 */ /* 0x000fce00007fe4ff */
.L_x_223:
        /* <DEDUP_REMOVED lines=53> */
.L_x_216:
[----:B------:R-:W-:Y:S05]  /*7890*/  BSYNC.RECONVERGENT B2 ;  /* 0x0000000000027941 */ /* 0x000fea0003800200 */
.L_x_215:
[----:B------:R-:W2:Y:S01]  /*78a0*/  LDG.E.64.CONSTANT R38, desc[UR6][R20.64+-0x8008] ;  /* 0xff7ff80614267981 */ /* 0x000ea2000c1e9b00 */
[----:B------:R-:W-:Y:S01]  /*78b0*/  BSSY.RECONVERGENT B2, `(.L_x_217) ;  /* 0x0000034000027945 */ /* 0x000fe20003800200 */
[----:B------:R-:W-:Y:S01]  /*78c0*/  IMAD.MOV.U32 R18, RZ, RZ, R36 ;  /* 0x000000ffff127224 */ /* 0x000fe200078e0024 */
[----:B------:R-:W-:Y:S01]  /*78d0*/  MOV R5, R33 ;  /* 0x0000002100057202 */ /* 0x000fe20000000f00 */
[----:B------:R-:W-:Y:S01]  /*78e0*/  IMAD.MOV.U32 R19, RZ, RZ, R37 ;  /* 0x000000ffff137224 */ /* 0x000fe200078e0025 */
[----:B-----5:R-:W-:Y:S01]  /*78f0*/  MOV R9, R29 ;  /* 0x0000001d00097202 */ /* 0x020fe20000000f00 */
        /* <DEDUP_REMOVED lines=47> */
.L_x_218:
[----:B------:R-:W-:Y:S05]  /*7bf0*/  BSYNC.RECONVERGENT B2 ;  /* 0x0000000000027941 */ /* 0x000fea0003800200 */
.L_x_217:
        /* <DEDUP_REMOVED lines=53> */
.L_x_220:
[----:B------:R-:W-:Y:S05]  /*7f50*/  BSYNC.RECONVERGENT B2 ;  /* 0x0000000000027941 */ /* 0x000fea0003800200 */
.L_x_219:
        /* <DEDUP_REMOVED lines=51> */
.L_x_222:
[----:B------:R-:W-:Y:S05]  /*8290*/  BSYNC.RECONVERGENT B2 ;  /* 0x0000000000027941 */ /* 0x000fea0003800200 */
.L_x_221:
[----:B------:R-:W-:Y:S01]  /*82a0*/  VIADD R2, R2, 0x400 ;  /* 0x0000040002027836 */ /* 0x000fe20000000000 */
[----:B------:R-:W-:-:S04]  /*82b0*/  IADD3 R20, P1, PT, R20, 0x10000, RZ ;  /* 0x0001000014147810 */ /* 0x000fc80007f3e0ff */
[----:B------:R-:W-:Y:S02]  /*82c0*/  ISETP.GE.AND P0, PT, R2, R3, PT ;  /* 0x000000030200720c */ /* 0x000fe40003f06270 */
[----:B------:R-:W-:-:S11]  /*82d0*/  IADD3.X R21, PT, PT, RZ, R21, RZ, P1, !PT ;  /* 0x00000015ff157210 */ /* 0x000fd60000ffe4ff */
[----:B------:R-:W-:Y:S05]  /*82e0*/  @!P0 BRA `(.L_x_223) ;  /* 0xfffffff000948947 */ /* 0x000fea000383ffff */
.L_x_209:
[----:B------:R-:W-:Y:S05]  /*82f0*/  BSYNC.RECONVERGENT B1 ;  /* 0x0000000000017941 */ /* 0x000fea0003800200 */
.L_x_208:
[----:B------:R-:W0:Y:S01]  /*8300*/  S2R R2, SR_LANEID ;  /* 0x0000000000027919 */ /* 0x000e220000000000 */
[----:B------:R-:W-:Y:S01]  /*8310*/  BSSY.RECONVERGENT B1, `(.L_x_224) ;  /* 0x000004a000017945 */ /* 0x000fe20003800200 */
[----:B-----5:R-:W-:Y:S01]  /*8320*/  IMAD.MOV.U32 R3, RZ, RZ, R4 ;  /* 0x000000ffff037224 */ /* 0x020fe200078e0004 */
[----:B------:R-:W-:Y:S01]  /*8330*/  MOV R21, R19 ;  /* 0x0000001300157202 */ /* 0x000fe20000000f00 */
[----:B------:R-:W-:Y:S01]  /*8340*/  SHFL.DOWN PT, R36, R6, 0x1, 0x1f ;  /* 0x08201f0006247f89 */ /* 0x000fe200000e0000 */
[----:B------:R-:W-:Y:S01]  /*8350*/  IMAD.MOV.U32 R34, RZ, RZ, R5 ;  /* 0x000000ffff227224 */ /* 0x000fe200078e0005 */
[----:B------:R-:W-:Y:S01]  /*8360*/  MOV R25, R15 ;  /* 0x0000000f00197202 */ /* 0x000fe20000000f00 */
[----:B------:R-:W-:Y:S01]  /*8370*/  IMAD.MOV.U32 R20, RZ, RZ, R18 ;  /* 0x000000ffff147224 */ /* 0x000fe200078e0012 */
[----:B------:R-:W1:Y:S01]  /*8380*/  SHFL.DOWN PT, R37, R7, 0x1, 0x1f ;  /* 0x08201f0007257f89 */ /* 0x000e6200000e0000 */
[----:B------:R-:W-:Y:S01]  /*8390*/  IMAD.MOV.U32 R22, RZ, RZ, R16 ;  /* 0x000000ffff167224 */ /* 0x000fe200078e0010 */
[----:B------:R-:W-:Y:S01]  /*83a0*/  MOV R29, R11 ;  /* 0x0000000b001d7202 */ /* 0x000fe20000000f00 */
[----:B------:R-:W-:Y:S01]  /*83b0*/  IMAD.MOV.U32 R23, RZ, RZ, R17 ;  /* 0x000000ffff177224 */ /* 0x000fe200078e0011 */
[----:B------:R2:W3:Y:S01]  /*83c0*/  SHFL.DOWN PT, R35, R18, 0x1, 0x1f ;  /* 0x08201f0012237f89 */ /* 0x0004e200000e0000 */
[----:B------:R-:W-:Y:S01]  /*83d0*/  IMAD.MOV.U32 R24, RZ, RZ, R14 ;  /* 0x000000ffff187224 */ /* 0x000fe200078e000e */
[----:B------:R-:W-:Y:S01]  /*83e0*/  MOV R33, R7 ;  /* 0x0000000700217202 */ /* 0x000fe20000000f00 */
[----:B------:R-:W-:Y:S01]  /*83f0*/  IMAD.MOV.U32 R26, RZ, RZ, R12 ;  /* 0x000000ffff1a7224 */ /* 0x000fe200078e000c */
[----:B------:R2:W4:Y:S01]  /*8400*/  SHFL.DOWN PT, R38, R19, 0x1, 0x1f ;  /* 0x08201f0013267f89 */ /* 0x00052200000e0000 */
[----:B------:R-:W-:-:S02]  /*8410*/  IMAD.MOV.U32 R27, RZ, RZ, R13 ;  /* 0x000000ffff1b7224 */ /* 0x000fc400078e000d */
[----:B------:R-:W-:Y:S01]  /*8420*/  IMAD.MOV.U32 R28, RZ, RZ, R10 ;  /* 0x000000ffff1c7224 */ /* 0x000fe200078e000a */
[----:B------:R2:W2:Y:S01]  /*8430*/  SHFL.DOWN PT, R39, R16, 0x1, 0x1f ;  /* 0x08201f0010277f89 */ /* 0x0004a200000e0000 */
[----:B------:R-:W-:Y:S02]  /*8440*/  IMAD.MOV.U32 R30, RZ, RZ, R8 ;  /* 0x000000ffff1e7224 */ /* 0x000fe400078e0008 */
[----:B------:R-:W-:Y:S01]  /*8450*/  IMAD.MOV.U32 R31, RZ, RZ, R9 ;  /* 0x000000ffff1f7224 */ /* 0x000fe200078e0009 */
[----:B------:R0:W2:Y:S01]  /*8460*/  SHFL.DOWN PT, R40, R17, 0x1, 0x1f ;  /* 0x08201f0011287f89 */ /* 0x0000a200000e0000 */
[----:B------:R-:W-:-:S03]  /*8470*/  IMAD.MOV.U32 R32, RZ, RZ, R6 ;  /* 0x000000ffff207224 */ /* 0x000fc600078e0006 */
[----:B------:R0:W2:Y:S01]  /*8480*/  SHFL.DOWN PT, R41, R14, 0x1, 0x1f ;  /* 0x08201f000e297f89 */ /* 0x0000a200000e0000 */
[----:B-1----:R-:W-:-:S03]  /*8490*/  DSETP.GEU.AND P0, PT, R6, R36, PT ;  /* 0x000000240600722a */ /* 0x002fc60003f0e000 */
[----:B------:R1:W1:Y:S04]  /*84a0*/  SHFL.DOWN PT, R42, R15, 0x1, 0x1f ;  /* 0x08201f000f2a7f89 */ /* 0x00026800000e0000 */
[----:B------:R1:W1:Y:S01]  /*84b0*/  SHFL.DOWN PT, R43, R12, 0x1, 0x1f ;  /* 0x08201f000c2b7f89 */ /* 0x00026200000e0000 */
[----:B0-----:R-:W-:-:S03]  /*84c0*/  ISETP.GT.OR P0, PT, R2, 0x1e, !P0 ;  /* 0x0000001e0200780c */ /* 0x001fc60004704670 */
[----:B------:R0:W0:Y:S04]  /*84d0*/  SHFL.DOWN PT, R44, R13, 0x1, 0x1f ;  /* 0x08201f000d2c7f89 */ /* 0x00002800000e0000 */
[----:B------:R0:W0:Y:S04]  /*84e0*/  SHFL.DOWN PT, R45, R10, 0x1, 0x1f ;  /* 0x08201f000a2d7f89 */ /* 0x00002800000e0000 */
[----:B------:R0:W0:Y:S04]  /*84f0*/  SHFL.DOWN PT, R46, R11, 0x1, 0x1f ;  /* 0x08201f000b2e7f89 */ /* 0x00002800000e0000 */
[----:B------:R0:W0:Y:S04]  /*8500*/  SHFL.DOWN PT, R47, R8, 0x1, 0x1f ;  /* 0x08201f00082f7f89 */ /* 0x00002800000e0000 */
[----:B------:R0:W0:Y:S04]  /*8510*/  SHFL.DOWN PT, R48, R9, 0x1, 0x1f ;  /* 0x08201f0009307f89 */ /* 0x00002800000e0000 */
[----:B------:R0:W0:Y:S04]  /*8520*/  SHFL.DOWN PT, R49, R4, 0x1, 0x1f ;  /* 0x08201f0004317f89 */ /* 0x00002800000e0000 */
[----:B------:R0:W0:Y:S01]  /*8530*/  SHFL.DOWN PT, R51, R5, 0x1, 0x1f ;  /* 0x08201f0005337f89 */ /* 0x00002200000e0000 */
        /* <DEDUP_REMOVED lines=39> */
.L_x_225:
[----:B------:R-:W-:Y:S05]  /*87b0*/  BSYNC.RECONVERGENT B1 ;  /* 0x0000000000017941 */ /* 0x000fea0003800200 */
.L_x_224:
[----:B------:R-:W-:Y:S01]  /*87c0*/  SHFL.DOWN PT, R18, R32, 0x2, 0x1f ;  /* 0x08401f0020127f89 */ /* 0x000fe200000e0000 */
[----:B------:R-:W-:Y:S01]  /*87d0*/  BSSY.RECONVERGENT B1, `(.L_x_226) ;  /* 0x0000049000017945 */ /* 0x000fe20003800200 */
[----:B------:R-:W-:Y:S01]  /*87e0*/  IMAD.MOV.U32 R35, RZ, RZ, R3 ;  /* 0x000000ffff237224 */ /* 0x000fe200078e0003 */
[----:B------:R-:W-:Y:S01]  /*87f0*/  MOV R17, R21 ;  /* 0x0000001500117202 */ /* 0x000fe20000000f00 */
[----:B------:R-:W1:Y:S01]  /*8800*/  SHFL.DOWN PT, R19, R33, 0x2, 0x1f ;  /* 0x08401f0021137f89 */ /* 0x000e6200000e0000 */
[----:B------:R-:W-:Y:S01]  /*8810*/  IMAD.MOV.U32 R36, RZ, RZ, R34 ;  /* 0x000000ffff247224 */ /* 0x000fe200078e0022 */
[----:B0-----:R-:W-:Y:S01]  /*8820*/  MOV R13, R25 ;  /* 0x00000019000d7202 */ /* 0x001fe20000000f00 */
[----:B------:R-:W-:Y:S01]  /*8830*/  IMAD.MOV.U32 R16, RZ, RZ, R20 ;  /* 0x000000ffff107224 */ /* 0x000fe200078e0014 */
[----:B------:R0:W2:Y:S01]  /*8840*/  SHFL.DOWN PT, R37, R20, 0x2, 0x1f ;  /* 0x08401f0014257f89 */ /* 0x0000a200000e0000 */
        /* <DEDUP_REMOVED lines=10> */
[----:B------:R0:W0:Y:S01]  /*88f0*/  SHFL.DOWN PT, R40, R23, 0x2, 0x1f ;  /* 0x08401f0017287f89 */ /* 0x00002200000e0000 */
[----:B------:R-:W-:Y:S02]  /*8900*/  IMAD.MOV.U32 R6, RZ, RZ, R30 ;  /* 0x000000ffff067224 */ /* 0x000fe400078e001e */
[----:B------:R-:W-:Y:S01]  /*8910*/  IMAD.MOV.U32 R7, RZ, RZ, R31 ;  /* 0x000000ffff077224 */ /* 0x000fe200078e001f */
[----:B------:R0:W0:Y:S01]  /*8920*/  SHFL.DOWN PT, R41, R24, 0x2, 0x1f ;  /* 0x08401f0018297f89 */ /* 0x00002200000e0000 */
[----:B------:R-:W-:Y:S01]  /*8930*/  IMAD.MOV.U32 R4, RZ, RZ, R32 ;  /* 0x000000ffff047224 */ /* 0x000fe200078e0020 */
[----:B-1----:R-:W-:Y:S02]  /*8940*/  DSETP.GEU.AND P0, PT, R32, R18, PT ;  /* 0x000000122000722a */ /* 0x002fe40003f0e000 */
[----:B------:R1:W0:Y:S04]  /*8950*/  SHFL.DOWN PT, R42, R25, 0x2, 0x1f ;  /* 0x08401f00192a7f89 */ /* 0x00022800000e0000 */
[----:B------:R1:W0:Y:S01]  /*8960*/  SHFL.DOWN PT, R43, R26, 0x2, 0x1f ;  /* 0x08401f001a2b7f89 */ /* 0x00022200000e0000 */
[----:B------:R-:W-:-:S03]  /*8970*/  ISETP.GT.OR P0, PT, R2, 0x1d, !P0 ;  /* 0x0000001d0200780c */ /* 0x000fc60004704670 */
[----:B------:R1:W0:Y:S04]  /*8980*/  SHFL.DOWN PT, R44, R27, 0x2, 0x1f ;  /* 0x08401f001b2c7f89 */ /* 0x00022800000e0000 */
[----:B------:R1:W0:Y:S04]  /*8990*/  SHFL.DOWN PT, R45, R28, 0x2, 0x1f ;  /* 0x08401f001c2d7f89 */ /* 0x00022800000e0000 */
[----:B------:R1:W0:Y:S04]  /*89a0*/  SHFL.DOWN PT, R46, R29, 0x2, 0x1f ;  /* 0x08401f001d2e7f89 */ /* 0x00022800000e0000 */
[----:B------:R1:W0:Y:S04]  /*89b0*/  SHFL.DOWN PT, R47, R30, 0x2, 0x1f ;  /* 0x08401f001e2f7f89 */ /* 0x00022800000e0000 */
[----:B------:R1:W0:Y:S04]  /*89c0*/  SHFL.DOWN PT, R48, R31, 0x2, 0x1f ;  /* 0x08401f001f307f89 */ /* 0x00022800000e0000 */
[----:B------:R1:W0:Y:S04]  /*89d0*/  SHFL.DOWN PT, R50, R3, 0x2, 0x1f ;  /* 0x08401f0003327f89 */ /* 0x00022800000e0000 */
[----:B------:R1:W0:Y:S01]  /*89e0*/  SHFL.DOWN PT, R49, R34, 0x2, 0x1f ;  /* 0x08401f0022317f89 */ /* 0x00022200000e0000 */
[----:B--234-:R-:W-:Y:S05]  /*89f0*/  @P0 BRA `(.L_x_227) ;  /* 0x0000000000980947 */ /* 0x01cfea0003800000 */
        /* <DEDUP_REMOVED lines=38> */
.L_x_227:
[----:B------:R-:W-:Y:S05]  /*8c60*/  BSYNC.RECONVERGENT B1 ;  /* 0x0000000000017941 */ /* 0x000fea0003800200 */
.L_x_226:
[----:B------:R-:W-:Y:S01]  /*8c70*/  SHFL.DOWN PT, R38, R4, 0x4, 0x1f ;  /* 0x08801f0004267f89 */ /* 0x000fe200000e0000 */
[----:B------:R-:W-:Y:S01]  /*8c80*/  BSSY.RECONVERGENT B1, `(.L_x_228) ;  /* 0x0000049000017945 */ /* 0x000fe20003800200 */
[----:B------:R-:W-:Y:S01]  /*8c90*/  IMAD.MOV.U32 R33, RZ, RZ, R35 ;  /* 0x000000ffff217224 */ /* 0x000fe200078e0023 */
[----:B-1----:R-:W-:Y:S01]  /*8ca0*/  MOV R31, R17 ;  /* 0x00000011001f7202 */ /* 0x002fe20000000f00 */
[----:B------:R-:W1:Y:S01]  /*8cb0*/  SHFL.DOWN PT, R39, R5, 0x4, 0x1f ;  /* 0x08801f0005277f89 */ /* 0x000e6200000e0000 */
[----:B------:R-:W-:Y:S01]  /*8cc0*/  IMAD.MOV.U32 R34, RZ, RZ, R36 ;  /* 0x000000ffff227224 */ /* 0x000fe200078e0024 */
[----:B------:R-:W-:Y:S01]  /*8cd0*/  MOV R27, R13 ;  /* 0x0000000d001b7202 */ /* 0x000fe20000000f00 */
[----:B------:R-:W-:Y:S01]  /*8ce0*/  IMAD.MOV.U32 R30, RZ, RZ, R16 ;  /* 0x000000ffff1e7224 */ /* 0x000fe200078e0010 */
[----:B------:R2:W3:Y:S01]  /*8cf0*/  SHFL.DOWN PT, R3, R16, 0x4, 0x1f ;  /* 0x08801f0010037f89 */ /* 0x0004e200000e0000 */
[----:B------:R-:W-:Y:S01]  /*8d00*/  IMAD.MOV.U32 R28, RZ, RZ, R14 ;  /* 0x000000ffff1c7224 */ /* 0x000fe200078e000e */
[----:B0-----:R-:W-:Y:S01]  /*8d10*/  MOV R23, R9 ;  /* 0x0000000900177202 */ /* 0x001fe20000000f00 */
[----:B------:R-:W-:Y:S01]  /*8d20*/  IMAD.MOV.U32 R29, RZ, RZ, R15 ;  /* 0x000000ffff1d7224 */ /* 0x000fe200078e000f */
[----:B------:R2:W0:Y:S01]  /*8d30*/  SHFL.DOWN PT, R32, R17, 0x4, 0x1f ;  /* 0x08801f0011207f89 */ /* 0x00042200000e0000 */
        /* <DEDUP_REMOVED lines=12> */
[----:B------:R2:W1:Y:S04]  /*8e00*/  SHFL.DOWN PT, R42, R13, 0x4, 0x1f ;  /* 0x08801f000d2a7f89 */ /* 0x00046800000e0000 */
        /* <DEDUP_REMOVED lines=9> */
[----:B-1-34-:R-:W-:Y:S05]  /*8ea0*/  @P0 BRA `(.L_x_229) ;  /* 0x0000000000980947 */ /* 0x01afea0003800000 */
        /* <DEDUP_REMOVED lines=38> */
.L_x_229:
[----:B------:R-:W-:Y:S05]  /*9110*/  BSYNC.RECONVERGENT B1 ;  /* 0x0000000000017941 */ /* 0x000fea0003800200 */
.L_x_228:
[----:B--2---:R-:W-:Y:S01]  /*9120*/  SHFL.DOWN PT, R36, R18, 0x8, 0x1f ;  /* 0x09001f0012247f89 */ /* 0x004fe200000e0000 */
[----:B------:R-:W-:Y:S01]  /*9130*/  BSSY.RECONVERGENT B1, `(.L_x_230) ;  /* 0x0000049000017945 */ /* 0x000fe20003800200 */
[----:B0-----:R-:W-:Y:S01]  /*9140*/  IMAD.MOV.U32 R32, RZ, RZ, R33 ;  /* 0x000000ffff207224 */ /* 0x001fe200078e0021 */
[----:B------:R-:W-:Y:S01]  /*9150*/  MOV R5, R31 ;  /* 0x0000001f00057202 */ /* 0x000fe20000000f00 */
[----:B------:R-:W0:Y:S01]  /*9160*/  SHFL.DOWN PT, R37, R19, 0x8, 0x1f ;  /* 0x09001f0013257f89 */ /* 0x000e2200000e0000 */
[----:B------:R-:W-:Y:S01]  /*9170*/  IMAD.MOV.U32 R3, RZ, RZ, R34 ;  /* 0x000000ffff037224 */ /* 0x000fe200078e0022 */
[----:B------:R-:W-:Y:S01]  /*9180*/  MOV R9, R27 ;  /* 0x0000001b00097202 */ /* 0x000fe20000000f00 */
        /* <DEDUP_REMOVED lines=12> */
[----:B------:R1:W1:Y:S01]  /*9250*/  SHFL.DOWN PT, R40, R29, 0x8, 0x1f ;  /* 0x09001f001d287f89 */ /* 0x00026200000e0000 */
[----:B------:R-:W-:Y:S02]  /*9260*/  IMAD.MOV.U32 R14, RZ, RZ, R20 ;  /* 0x000000ffff0e7224 */ /* 0x000fe400078e0014 */
[----:B------:R-:W-:Y:S01]  /*9270*/  IMAD.MOV.U32 R15, RZ, RZ, R21 ;  /* 0x000000ffff0f7224 */ /* 0x000fe200078e0015 */
[----:B------:R1:W1:Y:S01]  /*9280*/  SHFL.DOWN PT, R41, R26, 0x8, 0x1f ;  /* 0x09001f001a297f89 */ /* 0x00026200000e0000 */
[----:B------:R-:W-:Y:S01]  /*9290*/  IMAD.MOV.U32 R16, RZ, RZ, R18 ;  /* 0x000000ffff107224 */ /* 0x000fe200078e0012 */
[----:B0-----:R-:W-:Y:S02]  /*92a0*/  DSETP.GEU.AND P0, PT, R18, R36, PT ;  /* 0x000000241200722a */ /* 0x001fe40003f0e000 */
        /* <DEDUP_REMOVED lines=49> */
.L_x_231:
[----:B------:R-:W-:Y:S05]  /*95c0*/  BSYNC.RECONVERGENT B1 ;  /* 0x0000000000017941 */ /* 0x000fea0003800200 */
.L_x_230:
[----:B------:R-:W-:Y:S01]  /*95d0*/  SHFL.DOWN PT, R18, R16, 0x10, 0x1f ;  /* 0x0a001f0010127f89 */ /* 0x000fe200000e0000 */
[----:B------:R-:W-:Y:S01]  /*95e0*/  ISETP.NE.AND P1, PT, R2, RZ, PT ;  /* 0x000000ff0200720c */ /* 0x000fe20003f25270 */
[----:B------:R-:W-:Y:S01]  /*95f0*/  BSSY.RECONVERGENT B1, `(.L_x_232) ;  /* 0x0000049000017945 */ /* 0x000fe20003800200 */
[----:B0-----:R-:W-:Y:S01]  /*9600*/  IMAD.MOV.U32 R46, RZ, RZ, R32 ;  /* 0x000000ffff2e7224 */ /* 0x001fe200078e0020 */
        /* <DEDUP_REMOVED lines=13> */
[----:B------:R-:W-:Y:S01]  /*96e0*/  IMAD.MOV.U32 R25, RZ, RZ, R11 ;  /* 0x000000ffff197224 */ /* 0x000fe200078e000b */
[----:B------:R-:W-:Y:S01]  /*96f0*/  MOV R31, R17 ;  /* 0x00000011001f7202 */ /* 0x000fe20000000f00 */
[----:B------:R-:W-:Y:S01]  /*9700*/  IMAD.MOV.U32 R26, RZ, RZ, R12 ;  /* 0x000000ffff1a7224 */ /* 0x000fe200078e000c */
[----:B------:R1:W1:Y:S01]  /*9710*/  SHFL.DOWN PT, R36, R7, 0x10, 0x1f ;  /* 0x0a001f0007247f89 */ /* 0x00026200000e0000 */
[----:B------:R-:W-:-:S02]  /*9720*/  IMAD.MOV.U32 R28, RZ, RZ, R14 ;  /* 0x000000ffff1c7224 */ /* 0x000fc400078e000e */
        /* <DEDUP_REMOVED lines=16> */
[----:B0-----:R-:W-:Y:S01]  /*9830*/  IMAD.MOV.U32 R46, RZ, RZ, R33 ;  /* 0x000000ffff2e7224 */ /* 0x001fe200078e0021 */
[----:B------:R-:W-:Y:S01]  /*9840*/  MOV R45, R34 ;  /* 0x00000022002d7202 */ /* 0x000fe20000000f00 */
        /* <DEDUP_REMOVED lines=35> */
.L_x_233:
[----:B------:R-:W-:Y:S05]  /*9a80*/  BSYNC.RECONVERGENT B1 ;  /* 0x0000000000017941 */ /* 0x000fea0003800200 */
.L_x_232:
[----:B------:R-:W-:Y:S04]  /*9a90*/  BSSY.RECONVERGENT B1, `(.L_x_234) ;  /* 0x000000d000017945 */ /* 0x000fe80003800200 */
[----:B------:R-:W-:Y:S05]  /*9aa0*/  @P1 BRA `(.L_x_235) ;  /* 0x00000000002c1947 */ /* 0x000fea0003800000 */
[----:B------:R-:W1:Y:S01]  /*9ab0*/  S2R R4, SR_CgaCtaId ;  /* 0x0000000000047919 */ /* 0x000e620000008800 */
[----:B0-----:R-:W-:Y:S01]  /*9ac0*/  IMAD.SHL.U32 R2, R0, 0x2, RZ ;  /* 0x0000000200027824 */ /* 0x001fe200078e00ff */
[----:B------:R-:W-:-:S04]  /*9ad0*/  MOV R3, 0x400 ;  /* 0x0000040000037802 */ /* 0x000fc80000000f00 */
        /* <DEDUP_REMOVED lines=8> */
.L_x_235:
[----:B------:R-:W-:Y:S05]  /*9b60*/  BSYNC.RECONVERGENT B1 ;  /* 0x0000000000017941 */ /* 0x000fea0003800200 */
.L_x_234:
[----:B------:R-:W-:Y:S01]  /*9b70*/  BAR.SYNC.DEFER_BLOCKING 0x0 ;  /* 0x0000000000007b1d */ /* 0x000fe20000010000 */
[----:B------:R-:W-:-:S13]  /*9b80*/  ISETP.NE.AND P1, PT, R0, RZ, PT ;  /* 0x000000ff0000720c */ /* 0x000fda0003f25270 */
[----:B------:R-:W-:Y:S05]  /*9b90*/  @P1 BRA `(.L_x_181) ;  /* 0x00000018000c1947 */ /* 0x000fea0003800000 */
[----:B01----:R-:W0:Y:S01]  /*9ba0*/  S2R R3, SR_CgaCtaId ;  /* 0x0000000000037919 */ /* 0x003e220000008800 */
        /* <DEDUP_REMOVED lines=17> */
[----:B0-----:R-:W-:Y:S02]  /*9cc0*/  LEA R0, R3, R0, 0x18 ;  /* 0x0000000003007211 */ /* 0x001fe400078ec0ff */
[----:B------:R-:W-:-:S03]  /*9cd0*/  MOV R3, R47 ;  /* 0x0000002f00037202 */ /* 0x000fc60000000f00 */
[----:B------:R-:W0:Y:S04]  /*9ce0*/  LDS.128 R16, [R0+0x70] ;  /* 0x0000700000107984 */ /* 0x000e280000000c00 */
[----:B------:R1:W2:Y:S01]  /*9cf0*/  LDS.128 R32, [R0+0x80] ;  /* 0x0000800000207984 */ /* 0x0002a20000000c00 */
[----:B0-----:R-:W-:-:S14]  /*9d00*/  DSETP.GEU.AND P0, PT, R30, R18, PT ;  /* 0x000000121e00722a */ /* 0x001fdc0003f0e000 */
[----:B-12---:R-:W-:Y:S05]  /*9d10*/  @!P0 BRA `(.L_x_237) ;  /* 0x00000000008c8947 */ /* 0x006fea0003800000 */
[----:B------:R-:W0:Y:S01]  /*9d20*/  LDS.128 R40, [R0+0x60] ;  /* 0x0000600000287984 */ /* 0x000e220000000c00 */
[----:B------:R-:W-:Y:S01]  /*9d30*/  DSETP.GEU.AND P0, PT, R18, R30, PT ;  /* 0x0000001e1200722a */ /* 0x000fe20003f0e000 */
[----:B------:R-:W-:Y:S01]  /*9d40*/  IMAD.MOV.U32 R5, RZ, RZ, R32 ;  /* 0x000000ffff057224 */ /* 0x000fe200078e0020 */
[----:B------:R-:W-:Y:S01]  /*9d50*/  MOV R3, R33 ;  /* 0x0000002100037202 */ /* 0x000fe20000000f00 */
[----:B------:R1:W2:Y:S01]  /*9d60*/  LDS.64 R10, [R0+0x48] ;  /* 0x00004800000a7984 */ /* 0x0002a20000000a00 */
[----:B------:R-:W-:Y:S01]  /*9d70*/  IMAD.MOV.U32 R8, RZ, RZ, R16 ;  /* 0x000000ffff087224 */ /* 0x000fe200078e0010 */
[----:B------:R-:W-:Y:S01]  /*9d80*/  MOV R7, R19 ;  /* 0x0000001300077202 */ /* 0x000fe20000000f00 */
[----:B------:R-:W-:Y:S01]  /*9d90*/  IMAD.MOV.U32 R9, RZ, RZ, R17 ;  /* 0x000000ffff097224 */ /* 0x000fe200078e0011 */
[----:B------:R1:W3:Y:S01]  /*9da0*/  LDS.128 R36, [R0+0x50] ;  /* 0x0000500000247984 */ /* 0x0002e20000000c00 */
[----:B------:R-:W-:Y:S02]  /*9db0*/  IMAD.MOV.U32 R6, RZ, RZ, R18 ;  /* 0x000000ffff067224 */ /* 0x000fe400078e0012 */
[----:B0-----:R-:W-:Y:S01]  /*9dc0*/  IMAD.MOV.U32 R14, RZ, RZ, R40 ;  /* 0x000000ffff0e7224 */ /* 0x001fe200078e0028 */
[----:B------:R-:W-:Y:S01]  /*9dd0*/  MOV R13, R43 ;  /* 0x0000002b000d7202 */ /* 0x000fe20000000f00 */
[----:B------:R-:W-:-:S02]  /*9de0*/  IMAD.MOV.U32 R15, RZ, RZ, R41 ;  /* 0x000000ffff0f7224 */ /* 0x000fc400078e0029 */
[----:B------:R-:W-:Y:S01]  /*9df0*/  IMAD.MOV.U32 R12, RZ, RZ, R42 ;  /* 0x000000ffff0c7224 */ /* 0x000fe200078e002a */
[----:B-12---:R-:W-:Y:S06]  /*9e00*/  @!P0 BRA `(.L_x_237) ;  /* 0x0000000000508947 */ /* 0x006fec0003800000 */
[CC--:B------:R-:W-:Y:S02]  /*9e10*/  ISETP.GE.U32.AND P0, PT, R46.reuse, R32.reuse, PT ;  /* 0x000000202e00720c */ /* 0x0c0fe40003f06070 */
[----:B------:R-:W-:Y:S02]  /*9e20*/  ISETP.LT.U32.AND P2, PT, R46, R32, PT ;  /* 0x000000202e00720c */ /* 0x000fe40003f41070 */
[CC--:B------:R-:W-:Y:S02]  /*9e30*/  ISETP.GE.AND.EX P0, PT, R47.reuse, R33.reuse, PT, P0 ;  /* 0x000000212f00720c */ /* 0x0c0fe40003f06300 */
[----:B------:R-:W-:Y:S02]  /*9e40*/  ISETP.LT.AND.EX P2, PT, R47, R33, PT, P2 ;  /* 0x000000212f00720c */ /* 0x000fe40003f41320 */
[----:B------:R-:W-:Y:S02]  /*9e50*/  FSEL R10, R44, R10, !P0 ;  /* 0x0000000a2c0a7208 */ /* 0x000fe40004000000 */
[----:B------:R-:W-:-:S02]  /*9e60*/  FSEL R11, R45, R11, !P0 ;  /* 0x0000000b2d0b7208 */ /* 0x000fc40004000000 */
[----:B---3--:R-:W-:Y:S02]  /*9e70*/  FSEL R36, R20, R36, !P0 ;  /* 0x0000002414247208 */ /* 0x008fe40004000000 */
        /* <DEDUP_REMOVED lines=13> */
.L_x_237:
[----:B------:R-:W-:Y:S05]  /*9f50*/  BSYNC.RECONVERGENT B1 ;  /* 0x0000000000017941 */ /* 0x000fea0003800200 */
.L_x_236:
[----:B------:R-:W0:Y:S01]  /*9f60*/  S2R R17, SR_CgaCtaId ;  /* 0x0000000000117919 */ /* 0x000e220000008800 */
[----:B------:R-:W-:Y:S01]  /*9f70*/  MOV R0, 0x400 ;  /* 0x0000040000007802 */ /* 0x000fe20000000f00 */
[----:B------:R-:W-:Y:S01]  /*9f80*/  BSSY.RECONVERGENT B1, `(.L_x_238) ;  /* 0x0000036000017945 */ /* 0x000fe20003800200 */
[----:B------:R-:W-:Y:S01]  /*9f90*/  IMAD.MOV.U32 R41, RZ, RZ, R5 ;  /* 0x000000ffff297224 */ /* 0x000fe200078e0005 */
[----:B------:R-:W-:Y:S01]  /*9fa0*/  MOV R47, R11 ;  /* 0x0000000b002f7202 */ /* 0x000fe20000000f00 */
[----:B------:R-:W-:Y:S01]  /*9fb0*/  IMAD.MOV.U32 R33, RZ, RZ, R3 ;  /* 0x000000ffff217224 */ /* 0x000fe200078e0003 */
[----:B---3--:R-:W-:Y:S01]  /*9fc0*/  MOV R27, R39 ;  /* 0x00000027001b7202 */ /* 0x008fe20000000f00 */
        /* <DEDUP_REMOVED lines=12> */
[----:B0-----:R-:W-:-:S05]  /*a090*/  LEA R0, R17, R0, 0x18 ;  /* 0x0000000011007211 */ /* 0x001fca00078ec0ff */
[----:B------:R-:W0:Y:S04]  /*a0a0*/  LDS.128 R16, [R0+0xb0] ;  /* 0x0000b00000107984 */ /* 0x000e280000000c00 */
[----:B------:R1:W2:Y:S01]  /*a0b0*/  LDS.128 R20, [R0+0xc0] ;  /* 0x0000c00000147984 */ /* 0x0002a20000000c00 */
[----:B0-----:R-:W-:-:S14]  /*a0c0*/  DSETP.GEU.AND P0, PT, R6, R18, PT ;  /* 0x000000120600722a */ /* 0x001fdc0003f0e000 */
[----:B-12---:R-:W-:Y:S05]  /*a0d0*/  @!P0 BRA `(.L_x_239) ;  /* 0x0000000000808947 */ /* 0x006fea0003800000 */
[----:B------:R0:W1:Y:S01]  /*a0e0*/  LDS.128 R24, [R0+0x90] ;  /* 0x0000900000187984 */ /* 0x0000620000000c00 */
[----:B------:R-:W-:Y:S01]  /*a0f0*/  DSETP.GEU.AND P0, PT, R18, R6, PT ;  /* 0x000000061200722a */ /* 0x000fe20003f0e000 */
[----:B------:R-:W-:Y:S01]  /*a100*/  IMAD.MOV.U32 R41, RZ, RZ, R20 ;  /* 0x000000ffff297224 */ /* 0x000fe200078e0014 */
[----:B------:R-:W-:Y:S01]  /*a110*/  MOV R47, R35 ;  /* 0x00000023002f7202 */ /* 0x000fe20000000f00 */
[----:B------:R0:W2:Y:S01]  /*a120*/  LDS.128 R28, [R0+0xa0] ;  /* 0x0000a000001c7984 */ /* 0x0000a20000000c00 */
[----:B------:R-:W-:Y:S01]  /*a130*/  IMAD.MOV.U32 R33, RZ, RZ, R21 ;  /* 0x000000ffff217224 */ /* 0x000fe200078e0015 */
[----:B------:R-:W-:Y:S01]  /*a140*/  MOV R43, R19 ;  /* 0x00000013002b7202 */ /* 0x000fe20000000f00 */
[----:B------:R-:W-:Y:S02]  /*a150*/  IMAD.MOV.U32 R46, RZ, RZ, R34 ;  /* 0x000000ffff2e7224 */ /* 0x000fe400078e0022 */
[----:B------:R-:W-:Y:S02]  /*a160*/  IMAD.MOV.U32 R44, RZ, RZ, R16 ;  /* 0x000000ffff2c7224 */ /* 0x000fe400078e0010 */
[----:B------:R-:W-:-:S02]  /*a170*/  IMAD.MOV.U32 R45, RZ, RZ, R17 ;  /* 0x000000ffff2d7224 */ /* 0x000fc400078e0011 */
[----:B------:R-:W-:Y:S02]  /*a180*/  IMAD.MOV.U32 R42, RZ, RZ, R18 ;  /* 0x000000ffff2a7224 */ /* 0x000fe400078e0012 */
[----:B0-----:R-:W-:Y:S05]  /*a190*/  @!P0 BRA `(.L_x_239) ;  /* 0x0000000000508947 */ /* 0x001fea0003800000 */
[CC--:B------:R-:W-:Y:S02]  /*a1a0*/  ISETP.GE.U32.AND P0, PT, R5.reuse, R20.reuse, PT ;  /* 0x000000140500720c */ /* 0x0c0fe40003f06070 */
[----:B------:R-:W-:Y:S02]  /*a1b0*/  ISETP.LT.U32.AND P2, PT, R5, R20, PT ;  /* 0x000000140500720c */ /* 0x000fe40003f41070 */
[CC--:B------:R-:W-:Y:S02]  /*a1c0*/  ISETP.GE.AND.EX P0, PT, R3.reuse, R21.reuse, PT, P0 ;  /* 0x000000150300720c */ /* 0x0c0fe40003f06300 */
[----:B------:R-:W-:Y:S02]  /*a1d0*/  ISETP.LT.AND.EX P2, PT, R3, R21, PT, P2 ;  /* 0x000000150300720c */ /* 0x000fe40003f41320 */
[----:B------:R-:W-:Y:S02]  /*a1e0*/  FSEL R46, R10, R34, !P0 ;  /* 0x000000220a2e7208 */ /* 0x000fe40004000000 */
[----:B------:R-:W-:-:S02]  /*a1f0*/  FSEL R47, R11, R35, !P0 ;  /* 0x000000230b2f7208 */ /* 0x000fc40004000000 */
[----:B-1----:R-:W-:Y:S02]  /*a200*/  FSEL R24, R36, R24, !P0 ;  /* 0x0000001824187208 */ /* 0x002fe40004000000 */
[----:B------:R-:W-:Y:S02]  /*a210*/  FSEL R25, R37, R25, !P0 ;  /* 0x0000001925197208 */ /* 0x000fe40004000000 */
[----:B------:R-:W-:Y:S02]  /*a220*/  FSEL R26, R38, R26, !P0 ;  /* 0x0000001a261a7208 */ /* 0x000fe40004000000 */
[----:B------:R-:W-:Y:S02]  /*a230*/  FSEL R27, R39, R27, !P0 ;  /* 0x0000001b271b7208 */ /* 0x000fe40004000000 */
[----:B--2---:R-:W-:Y:S02]  /*a240*/  FSEL R28, R14, R28, !P0 ;  /* 0x0000001c0e1c7208 */ /* 0x004fe40004000000 */
        /* <DEDUP_REMOVED lines=9> */
.L_x_239:
[----:B------:R-:W-:Y:S05]  /*a2e0*/  BSYNC.RECONVERGENT B1 ;  /* 0x0000000000017941 */ /* 0x000fea0003800200 */
.L_x_238:
[----:B------:R-:W0:Y:S01]  /*a2f0*/  LDS.128 R4, [R0+0xf0] ;  /* 0x0000f00000047984 */ /* 0x000e220000000c00 */
[----:B------:R-:W-:Y:S01]  /*a300*/  BSSY.RECONVERGENT B1, `(.L_x_240) ;  /* 0x0000034000017945 */ /* 0x000fe20003800200 */
[----:B------:R-:W-:Y:S01]  /*a310*/  IMAD.MOV.U32 R21, RZ, RZ, R41 ;  /* 0x000000ffff157224 */ /* 0x000fe200078e0029 */
[----:B------:R-:W-:Y:S01]  /*a320*/  MOV R39, R47 ;  /* 0x0000002f00277202 */ /* 0x000fe20000000f00 */
[----:B------:R3:W4:Y:S01]  /*a330*/  LDS.128 R8, [R0+0x100] ;  /* 0x0001000000087984 */ /* 0x0007220000000c00 */
[----:B------:R-:W-:Y:S01]  /*a340*/  IMAD.MOV.U32 R3, RZ, RZ, R33 ;  /* 0x000000ffff037224 */ /* 0x000fe200078e0021 */
[----:B-1----:R-:W-:Y:S01]  /*a350*/  MOV R15, R27 ;  /* 0x0000001b000f7202 */ /* 0x002fe20000000f00 */
[----:B------:R-:W-:Y:S01]  /*a360*/  IMAD.MOV.U32 R38, RZ, RZ, R46 ;  /* 0x000000ffff267224 */ /* 0x000fe200078e002e */
[----:B--2---:R-:W-:Y:S01]  /*a370*/  MOV R19, R31 ;  /* 0x0000001f00137202 */ /* 0x004fe20000000f00 */
        /* <DEDUP_REMOVED lines=10> */
[----:B0-----:R-:W-:-:S14]  /*a420*/  DSETP.GEU.AND P0, PT, R42, R6, PT ;  /* 0x000000062a00722a */ /* 0x001fdc0003f0e000 */
[----:B---34-:R-:W-:Y:S05]  /*a430*/  @!P0 BRA `(.L_x_241) ;  /* 0x0000000000808947 */ /* 0x018fea0003800000 */
        /* <DEDUP_REMOVED lines=32> */
.L_x_241:
[----:B------:R-:W-:Y:S05]  /*a640*/  BSYNC.RECONVERGENT B1 ;  /* 0x0000000000017941 */ /* 0x000fea0003800200 */
.L_x_240:
        /* <DEDUP_REMOVED lines=53> */
.L_x_243:
[----:B------:R-:W-:Y:S05]  /*a9a0*/  BSYNC.RECONVERGENT B1 ;  /* 0x0000000000017941 */ /* 0x000fea0003800200 */
.L_x_242:
        /* <DEDUP_REMOVED lines=53> */
.L_x_245:
[----:B------:R-:W-:Y:S05]  /*ad00*/  BSYNC.RECONVERGENT B1 ;  /* 0x0000000000017941 */ /* 0x000fea0003800200 */
.L_x_244:
        /* <DEDUP_REMOVED lines=21> */
[----:B------:R-:W0:Y:S01]  /*ae60*/  LDS.128 R44, [R0+0x1a0] ;  /* 0x0001a000002c7984 */ /* 0x000e220000000c00 */
        /* <DEDUP_REMOVED lines=10> */
[----:B0-----:R-:W-:Y:S01]  /*af10*/  IMAD.MOV.U32 R52, RZ, RZ, R44 ;  /* 0x000000ffff347224 */ /* 0x001fe200078e002c */
[----:B------:R-:W-:Y:S01]  /*af20*/  MOV R51, R47 ;  /* 0x0000002f00337202 */ /* 0x000fe20000000f00 */
[----:B------:R-:W-:Y:S02]  /*af30*/  IMAD.MOV.U32 R53, RZ, RZ, R45 ;  /* 0x000000ffff357224 */ /* 0x000fe400078e002d */
        /* <DEDUP_REMOVED lines=22> */
.L_x_247:
[----:B------:R-:W-:Y:S05]  /*b0a0*/  BSYNC.RECONVERGENT B1 ;  /* 0x0000000000017941 */ /* 0x000fea0003800200 */
.L_x_246:
[----:B------:R-:W0:Y:S01]  /*b0b0*/  LDS.128 R16, [R0+0x1f0] ;  /* 0x0001f00000107984 */ /* 0x000e220000000c00 */
        /* <DEDUP_REMOVED lines=16> */
[----:B0-----:R-:W-:-:S14]  /*b1c0*/  DSETP.GEU.AND P0, PT, R32, R18, PT ;  /* 0x000000122000722a */ /* 0x001fdc0003f0e000 */
[----:B------:R-:W-:Y:S05]  /*b1d0*/  @!P0 BRA `(.L_x_181) ;  /* 0x00000000007c8947 */ /* 0x000fea0003800000 */
[----:B------:R0:W1:Y:S01]  /*b1e0*/  LDS.64 R46, [R0+0x200] ;  /* 0x00020000002e7984 */ /* 0x0000620000000a00 */
[----:B------:R-:W-:Y:S01]  /*b1f0*/  DSETP.GEU.AND P0, PT, R18, R32, PT ;  /* 0x000000201200722a */ /* 0x000fe20003f0e000 */
[----:B------:R-:W-:Y:S01]  /*b200*/  IMAD.MOV.U32 R44, RZ, RZ, R6 ;  /* 0x000000ffff2c7224 */ /* 0x000fe200078e0006 */
[----:B------:R-:W-:Y:S01]  /*b210*/  MOV R31, R19 ;  /* 0x00000013001f7202 */ /* 0x000fe20000000f00 */
[----:B------:R0:W2:Y:S01]  /*b220*/  LDS.128 R20, [R0+0x1d0] ;  /* 0x0001d00000147984 */ /* 0x0000a20000000c00 */
[----:B------:R-:W-:Y:S02]  /*b230*/  IMAD.MOV.U32 R45, RZ, RZ, R7 ;  /* 0x000000ffff2d7224 */ /* 0x000fe400078e0007 */
[----:B------:R-:W-:Y:S01]  /*b240*/  IMAD.MOV.U32 R30, RZ, RZ, R18 ;  /* 0x000000ffff1e7224 */ /* 0x000fe200078e0012 */
[----:B------:R0:W3:Y:S01]  /*b250*/  LDS.128 R24, [R0+0x1e0] ;  /* 0x0001e00000187984 */ /* 0x0000e20000000c00 */
[----:B------:R-:W-:Y:S02]  /*b260*/  IMAD.MOV.U32 R28, RZ, RZ, R16 ;  /* 0x000000ffff1c7224 */ /* 0x000fe400078e0010 */
[----:B------:R-:W-:-:S04]  /*b270*/  IMAD.MOV.U32 R29, RZ, RZ, R17 ;  /* 0x000000ffff1d7224 */ /* 0x000fc800078e0011 */
[----:B------:R-:W-:Y:S05]  /*b280*/  @!P0 BRA `(.L_x_181) ;  /* 0x0000000000508947 */ /* 0x000fea0003800000 */
[CC--:B-1----:R-:W-:Y:S02]  /*b290*/  ISETP.GE.U32.AND P0, PT, R49.reuse, R46.reuse, PT ;  /* 0x0000002e3100720c */ /* 0x0c2fe40003f06070 */
[----:B------:R-:W-:Y:S02]  /*b2a0*/  ISETP.LT.U32.AND P2, PT, R49, R46, PT ;  /* 0x0000002e3100720c */ /* 0x000fe40003f41070 */
[CC--:B------:R-:W-:Y:S02]  /*b2b0*/  ISETP.GE.AND.EX P0, PT, R2.reuse, R47.reuse, PT, P0 ;  /* 0x0000002f0200720c */ /* 0x0c0fe40003f06300 */
[----:B------:R-:W-:Y:S02]  /*b2c0*/  ISETP.LT.AND.EX P2, PT, R2, R47, PT, P2 ;  /* 0x0000002f0200720c */ /* 0x000fe40003f41320 */
[----:B------:R-:W-:Y:S02]  /*b2d0*/  FSEL R44, R8, R6, !P0 ;  /* 0x00000006082c7208 */ /* 0x000fe40004000000 */
[----:B------:R-:W-:-:S02]  /*b2e0*/  FSEL R45, R9, R7, !P0 ;  /* 0x00000007092d7208 */ /* 0x000fc40004000000 */
[----:B--2---:R-:W-:Y:S02]  /*b2f0*/  FSEL R20, R40, R20, !P0 ;  /* 0x0000001428147208 */ /* 0x004fe40004000000 */
[----:B------:R-:W-:Y:S02]  /*b300*/  FSEL R21, R41, R21, !P0 ;  /* 0x0000001529157208 */ /* 0x000fe40004000000 */
[----:B------:R-:W-:Y:S02]  /*b310*/  FSEL R22, R42, R22, !P0 ;  /* 0x000000162a167208 */ /* 0x000fe40004000000 */
[----:B------:R-:W-:Y:S02]  /*b320*/  FSEL R23, R43, R23, !P0 ;  /* 0x000000172b177208 */ /* 0x000fe40004000000 */
[----:B---3--:R-:W-:Y:S02]  /*b330*/  FSEL R24, R52, R24, !P0 ;  /* 0x0000001834187208 */ /* 0x008fe40004000000 */
        /* <DEDUP_REMOVED lines=9> */
.L_x_181:
[----:B------:R-:W-:Y:S05]  /*b3d0*/  BSYNC.RECONVERGENT B0 ;  /* 0x0000000000007941 */ /* 0x000fea0003800200 */
.L_x_151:
[----:B------:R-:W-:Y:S05]  /*b3e0*/  @P1 EXIT ;  /* 0x000000000000194d */ /* 0x000fea0003800000 */
[----:B012---:R-:W3:Y:S02]  /*b3f0*/  LDC.64 R2, c[0x0][0x388] ;  /* 0x0000e200ff027b82 */ /* 0x007ee40000000a00 */
[----:B---3--:R-:W-:Y:S04]  /*b400*/  STG.E.64 desc[UR6][R2.64], R44 ;  /* 0x0000002c02007986 */ /* 0x008fe8000c101b06 */
[----:B------:R-:W-:Y:S04]  /*b410*/  STG.E.64 desc[UR6][R2.64+0x8], R20 ;  /* 0x0000081402007986 */ /* 0x000fe8000c101b06 */
[----:B------:R-:W-:Y:S04]  /*b420*/  STG.E.64 desc[UR6][R2.64+0x10], R22 ;  /* 0x0000101602007986 */ /* 0x000fe8000c101b06 */
[----:B------:R-:W-:Y:S04]  /*b430*/  STG.E.64 desc[UR6][R2.64+0x18], R24 ;  /* 0x0000181802007986 */ /* 0x000fe8000c101b06 */
[----:B------:R-:W-:Y:S04]  /*b440*/  STG.E.64 desc[UR6][R2.64+0x20], R26 ;  /* 0x0000201a02007986 */ /* 0x000fe8000c101b06 */
[----:B------:R-:W-:Y:S04]  /*b450*/  STG.E.64 desc[UR6][R2.64+0x28], R28 ;  /* 0x0000281c02007986 */ /* 0x000fe8000c101b06 */
[----:B------:R-:W-:Y:S04]  /*b460*/  STG.E.64 desc[UR6][R2.64+0x30], R30 ;  /* 0x0000301e02007986 */ /* 0x000fe8000c101b06 */
[----:B----4-:R-:W-:Y:S01]  /*b470*/  STG.E.64 desc[UR6][R2.64+0x38], R46 ;  /* 0x0000382e02007986 */ /* 0x010fe2000c101b06 */
[----:B------:R-:W-:Y:S05]  /*b480*/  EXIT ;  /* 0x000000000000794d */ /* 0x000fea0003800000 */
.L_x_248:
        /* <DEDUP_REMOVED lines=15> */
.L_x_781:


//--------------------- .text._ZN6thrust24THRUST_300001_SM_1000_NS8cuda_cub4core6detail13_kernel_agentINS1_8__reduce10DrainAgentIlEEJN3cub18CUB_300001_SM_10009GridQueueIyEElEEEvDpT0_ --------------------------
	.section	.text._ZN6thrust24THRUST_300001_SM_1000_NS8cuda_cub4core6detail13_kernel_agentINS1_8__reduce10DrainAgentIlEEJN3cub18CUB_300001_SM_10009GridQueueIyEElEEEvDpT0_,"ax",@progbits
	.align	128
        .global         _ZN6thrust24THRUST_300001_SM_1000_NS8cuda_cub4core6detail13_kernel_agentINS1_8__reduce10DrainAgentIlEEJN3cub18CUB_300001_SM_10009GridQueueIyEElEEEvDpT0_
        .type           _ZN6thrust24THRUST_300001_SM_1000_NS8cuda_cub4core6detail13_kernel_agentINS1_8__reduce10DrainAgentIlEEJN3cub18CUB_300001_SM_10009GridQueueIyEElEEEvDpT0_,@function
        .size           _ZN6thrust24THRUST_300001_SM_1000_NS8cuda_cub4core6detail13_kernel_agentINS1_8__reduce10DrainAgentIlEEJN3cub18CUB_300001_SM_10009GridQueueIyEElEEEvDpT0_,(.L_x_782 - _ZN6thrust24THRUST_300001_SM_1000_NS8cuda_cub4core6detail13_kernel_agentINS1_8__reduce10DrainAgentIlEEJN3cub18CUB_300001_SM_10009GridQueueIyEElEEEvDpT0_)
        .other          _ZN6thrust24THRUST_300001_SM_1000_NS8cuda_cub4core6detail13_kernel_agentINS1_8__reduce10DrainAgentIlEEJN3cub18CUB_300001_SM_10009GridQueueIyEElEEEvDpT0_,@"STO_CUDA_ENTRY STV_DEFAULT"
_ZN6thrust24THRUST_300001_SM_1000_NS8cuda_cub4core6detail13_kernel_agentINS1_8__reduce10DrainAgentIlEEJN3cub18CUB_300001_SM_10009GridQueueIyEElEEEvDpT0_:
.text._ZN6thrust24THRUST_300001_SM_1000_NS8cuda_cub4core6detail13_kernel_agentINS1_8__reduce10DrainAgentIlEEJN3cub18CUB_300001_SM_10009GridQueueIyEElEEEvDpT0_:
[----:B------:R-:W-:Y:S08]  /*0000*/  LDC R1, c[0x0][0x37c] ;  /* 0x0000df00ff017b82 */ /* 0x000ff00000000800 */
[----:B------:R-:W0:Y:S01]  /*0010*/  LDC.64 R2, c[0x0][0x380] ;  /* 0x0000e000ff027b82 */ /* 0x000e220000000a00 */
[----:B------:R-:W0:Y:S07]  /*0020*/  LDCU.64 UR4, c[0x0][0x358] ;  /* 0x00006b00ff0477ac */ /* 0x000e2e0008000a00 */
[----:B------:R-:W1:Y:S01]  /*0030*/  LDC.64 R4, c[0x0][0x388] ;  /* 0x0000e200ff047b82 */ /* 0x000e620000000a00 */
[----:B0-----:R-:W-:Y:S04]  /*0040*/  STG.E.64 desc[UR4][R2.64+0x8], RZ ;  /* 0x000008ff02007986 */ /* 0x001fe8000c101b04 */
[----:B-1----:R-:W-:Y:S01]  /*0050*/  STG.E.64 desc[UR4][R2.64], R4 ;  /* 0x0000000402007986 */ /* 0x002fe2000c101b04 */
[----:B------:R-:W-:Y:S05]  /*0060*/  EXIT ;  /* 0x000000000000794d */ /* 0x000fea0003800000 */
.L_x_249:
        /* <DEDUP_REMOVED lines=9> */
.L_x_782:


//--------------------- .text._ZN6thrust24THRUST_300001_SM_1000_NS8cuda_cub4core6detail13_kernel_agentINS1_8__reduce11ReduceAgentINS0_12zip_iteratorIN4cuda3std3__45tupleIJNS0_6detail15normal_iteratorINS0_10device_ptrI8ParticleEEEENS0_17counting_iteratorIlNS0_11use_defaultESJ_SJ_EEEEEEEPNSB_IJSF_lEEESN_lNS1_9__extrema9arg_min_fISF_l16CompareParticlesEEEEJSM_SO_lN3cub18CUB_300001_SM_100013GridEvenShareIlEENSV_9GridQueueIyEESS_EEEvDpT0_ --------------------------
	.section	.text._ZN6thrust24THRUST_300001_SM_1000_NS8cuda_cub4core6detail13_kernel_agentINS1_8__reduce11ReduceAgentINS0_12zip_iteratorIN4cuda3std3__45tupleIJNS0_6detail15normal_iteratorINS0_10device_ptrI8ParticleEEEENS0_17counting_iteratorIlNS0_11use_defaultESJ_SJ_EEEEEEEPNSB_IJSF_lEEESN_lNS1_9__extrema9arg_min_fISF_l16CompareParticlesEEEEJSM_SO_lN3cub18CUB_300001_SM_100013GridEvenShareIlEENSV_9GridQueueIyEESS_EEEvDpT0_,"ax",@progbits
	.align	128
        .global         _ZN6thrust24THRUST_300001_SM_1000_NS8cuda_cub4core6detail13_kernel_agentINS1_8__reduce11ReduceAgentINS0_12zip_iteratorIN4cuda3std3__45tupleIJNS0_6detail15normal_iteratorINS0_10device_ptrI8ParticleEEEENS0_17counting_iteratorIlNS0_11use_defaultESJ_SJ_EEEEEEEPNSB_IJSF_lEEESN_lNS1_9__extrema9arg_min_fISF_l16CompareParticlesEEEEJSM_SO_lN3cub18CUB_300001_SM_100013GridEvenShareIlEENSV_9GridQueueIyEESS_EEEvDpT0_
        .type           _ZN6thrust24THRUST_300001_SM_1000_NS8cuda_cub4core6detail13_kernel_agentINS1_8__reduce11ReduceAgentINS0_12zip_iteratorIN4cuda3std3__45tupleIJNS0_6detail15normal_iteratorINS0_10device_ptrI8ParticleEEEENS0_17counting_iteratorIlNS0_11use_defaultESJ_SJ_EEEEEEEPNSB_IJSF_lEEESN_lNS1_9__extrema9arg_min_fISF_l16CompareParticlesEEEEJSM_SO_lN3cub18CUB_300001_SM_100013GridEvenShareIlEENSV_9GridQueueIyEESS_EEEvDpT0_,@function
        .size           _ZN6thrust24THRUST_300001_SM_1000_NS8cuda_cub4core6detail13_kernel_agentINS1_8__reduce11ReduceAgentINS0_12zip_iteratorIN4cuda3std3__45tupleIJNS0_6detail15normal_iteratorINS0_10device_ptrI8ParticleEEEENS0_17counting_iteratorIlNS0_11use_defaultESJ_SJ_EEEEEEEPNSB_IJSF_lEEESN_lNS1_9__extrema9arg_min_fISF_l16CompareParticlesEEEEJSM_SO_lN3cub18CUB_300001_SM_100013GridEvenShareIlEENSV_9GridQueueIyEESS_EEEvDpT0_,(.L_x_783 - _ZN6thrust24THRUST_300001_SM_1000_NS8cuda_cub4core6detail13_kernel_agentINS1_8__reduce11ReduceAgentINS0_12zip_iteratorIN4cuda3std3__45tupleIJNS0_6detail15normal_iteratorINS0_10device_ptrI8ParticleEEEENS0_17counting_iteratorIlNS0_11use_defaultESJ_SJ_EEEEEEEPNSB_IJSF_lEEESN_lNS1_9__extrema9arg_min_fISF_l16CompareParticlesEEEEJSM_SO_lN3cub18CUB_300001_SM_100013GridEvenShareIlEENSV_9GridQueueIyEESS_EEEvDpT0_)
        .other          _ZN6thrust24THRUST_300001_SM_1000_NS8cuda_cub4core6detail13_kernel_agentINS1_8__reduce11ReduceAgentINS0_12zip_iteratorIN4cuda3std3__45tupleIJNS0_6detail15normal_iteratorINS0_10device_ptrI8ParticleEEEENS0_17counting_iteratorIlNS0_11use_defaultESJ_SJ_EEEEEEEPNSB_IJSF_lEEESN_lNS1_9__extrema9arg_min_fISF_l16CompareParticlesEEEEJSM_SO_lN3cub18CUB_300001_SM_100013GridEvenShareIlEENSV_9GridQueueIyEESS_EEEvDpT0_,@"STO_CUDA_ENTRY STV_DEFAULT"
_ZN6thrust24THRUST_300001_SM_1000_NS8cuda_cub4core6detail13_kernel_agentINS1_8__reduce11ReduceAgentINS0_12zip_iteratorIN4cuda3std3__45tupleIJNS0_6detail15normal_iteratorINS0_10device_ptrI8ParticleEEEENS0_17counting_iteratorIlNS0_11use_defaultESJ_SJ_EEEEEEEPNSB_IJSF_lEEESN_lNS1_9__extrema9arg_min_fISF_l16CompareParticlesEEEEJSM_SO_lN3cub18CUB_300001_SM_100013GridEvenShareIlEENSV_9GridQueueIyEESS_EEEvDpT0_:
.text._ZN6thrust24THRUST_300001_SM_1000_NS8cuda_cub4core6detail13_kernel_agentINS1_8__reduce11ReduceAgentINS0_12zip_iteratorIN4cuda3std3__45tupleIJNS0_6detail15normal_iteratorINS0_10device_ptrI8ParticleEEEENS0_17counting_iteratorIlNS0_11use_defaultESJ_SJ_EEEEEEEPNSB_IJSF_lEEESN_lNS1_9__extrema9arg_min_fISF_l16CompareParticlesEEEEJSM_SO_lN3cub18CUB_300001_SM_100013GridEvenShareIlEENSV_9GridQueueIyEESS_EEEvDpT0_:
[----:B------:R-:W-:Y:S01]  /*0000*/  LDC R1, c[0x0][0x37c] ;  /* 0x0000df00ff017b82 */ /* 0x000fe20000000800 */
[----:B------:R-:W0:Y:S01]  /*0010*/  S2R R40, SR_CTAID.X ;  /* 0x0000000000287919 */ /* 0x000e220000002500 */
[----:B------:R-:W1:Y:S01]  /*0020*/  LDCU.64 UR4, c[0x0][0x398] ;  /* 0x00007300ff0477ac */ /* 0x000e620008000a00 */
[----:B------:R-:W-:Y:S01]  /*0030*/  BSSY.RECONVERGENT B0, `(.L_x_250) ;  /* 0x0000da6000007945 */ /* 0x000fe20003800200 */
[----:B------:R-:W2:Y:S01]  /*0040*/  LDCU UR6, c[0x0][0x370] ;  /* 0x00006e00ff0677ac */ /* 0x000ea20008000800 */
[----:B------:R-:W3:Y:S01]  /*0050*/  LDCU.64 UR10, c[0x0][0x358] ;  /* 0x00006b00ff0a77ac */ /* 0x000ee20008000a00 */
[----:B-1----:R-:W-:Y:S02]  /*0060*/  IMAD.U32 R39, RZ, RZ, UR4 ;  /* 0x00000004ff277e24 */ /* 0x002fe4000f8e00ff */
[----:B------:R-:W-:Y:S01]  /*0070*/  IMAD.U32 R38, RZ, RZ, UR5 ;  /* 0x00000005ff267e24 */ /* 0x000fe2000f8e00ff */
[----:B--2---:R-:W-:Y:S01]  /*0080*/  USHF.L.U32 UR6, UR6, 0x8, URZ ;  /* 0x0000000806067899 */ /* 0x004fe200080006ff */
[----:B0-----:R-:W-:-:S05]  /*0090*/  IMAD.SHL.U32 R2, R40, 0x100, RZ ;  /* 0x0000010028027824 */ /* 0x001fca00078e00ff */
[----:B------:R-:W-:-:S04]  /*00a0*/  IADD3 R0, P1, PT, R2, 0x100, RZ ;  /* 0x0000010002007810 */ /* 0x000fc80007f3e0ff */
[----:B------:R-:W-:Y:S01]  /*00b0*/  ISETP.GT.U32.AND P0, PT, R0, R39, PT ;  /* 0x000000270000720c */ /* 0x000fe20003f04070 */
[----:B------:R-:W-:-:S05]  /*00c0*/  IMAD.X R3, RZ, RZ, RZ, P1 ;  /* 0x000000ffff037224 */ /* 0x000fca00008e06ff */
[----:B------:R-:W-:-:S13]  /*00d0*/  ISETP.GT.AND.EX P0, PT, R3, R38, PT, P0 ;  /* 0x000000260300720c */ /* 0x000fda0003f04300 */
[----:B---3--:R-:W-:Y:S05]  /*00e0*/  @!P0 BRA `(.L_x_251) ;  /* 0x0000008400a48947 */ /* 0x008fea0003800000 */
[----:B------:R-:W0:Y:S01]  /*00f0*/  S2R R0, SR_TID.X ;  /* 0x0000000000007919 */ /* 0x000e220000002100 */
[----:B------:R-:W-:Y:S01]  /*0100*/  IMAD.IADD R3, R39, 0x1, -R2 ;  /* 0x0000000127037824 */ /* 0x000fe200078e0a02 */
[----:B------:R-:W-:Y:S02]  /*0110*/  CS2R R22, SRZ ;  /* 0x0000000000167805 */ /* 0x000fe4000001ff00 */
[----:B------:R-:W-:Y:S02]  /*0120*/  CS2R R20, SRZ ;  /* 0x0000000000147805 */ /* 0x000fe4000001ff00 */
[----:B------:R-:W-:Y:S02]  /*0130*/  CS2R R18, SRZ ;  /* 0x0000000000127805 */ /* 0x000fe4000001ff00 */
[----:B------:R-:W-:Y:S02]  /*0140*/  CS2R R16, SRZ ;  /* 0x0000000000107805 */ /* 0x000fe4000001ff00 */
[----:B------:R-:W-:-:S02]  /*0150*/  CS2R R14, SRZ ;  /* 0x00000000000e7805 */ /* 0x000fc4000001ff00 */
[----:B------:R-:W-:Y:S02]  /*0160*/  CS2R R12, SRZ ;  /* 0x00000000000c7805 */ /* 0x000fe4000001ff00 */
[----:B------:R-:W-:Y:S02]  /*0170*/  CS2R R10, SRZ ;  /* 0x00000000000a7805 */ /* 0x000fe4000001ff00 */
[----:B0-----:R-:W-:-:S13]  /*0180*/  ISETP.GE.AND P0, PT, R0, R3, PT ;  /* 0x000000030000720c */ /* 0x001fda0003f06270 */
[----:B------:R-:W0:Y:S01]  /*0190*/  @!P0 LDC.64 R4, c[0x0][0x380] ;  /* 0x0000e000ff048b82 */ /* 0x000e220000000a00 */
[----:B------:R-:W-:-:S04]  /*01a0*/  @!P0 IADD3 R7, P1, PT, R2, R0, RZ ;  /* 0x0000000002078210 */ /* 0x000fc80007f3e0ff */
[----:B------:R-:W-:-:S03]  /*01b0*/  @!P0 IADD3.X R8, PT, PT, RZ, RZ, RZ, P1, !PT ;  /* 0x000000ffff088210 */ /* 0x000fc60000ffe4ff */
[----:B------:R-:W1:Y:S02]  /*01c0*/  @!P0 LDC.64 R24, c[0x0][0x388] ;  /* 0x0000e200ff188b82 */ /* 0x000e640000000a00 */
[----:B------:R-:W-:Y:S02]  /*01d0*/  @!P0 IMAD R9, R8, 0x38, RZ ;  /* 0x0000003808098824 */ /* 0x000fe400078e02ff */
[----:B0-----:R-:W-:-:S04]  /*01e0*/  @!P0 IMAD.WIDE.U32 R4, R7, 0x38, R4 ;  /* 0x0000003807048825 */ /* 0x001fc800078e0004 */
[----:B------:R-:W-:-:S05]  /*01f0*/  @!P0 IMAD.IADD R5, R5, 0x1, R9 ;  /* 0x0000000105058824 */ /* 0x000fca00078e0209 */
[----:B------:R0:W5:Y:S04]  /*0200*/  @!P0 LDG.E.64 R22, desc[UR10][R4.64] ;  /* 0x0000000a04168981 */ /* 0x000168000c1e1b00 */
[----:B------:R0:W5:Y:S04]  /*0210*/  @!P0 LDG.E.64 R20, desc[UR10][R4.64+0x8] ;  /* 0x0000080a04148981 */ /* 0x000168000c1e1b00 */
[----:B------:R0:W5:Y:S04]  /*0220*/  @!P0 LDG.E.64 R18, desc[UR10][R4.64+0x10] ;  /* 0x0000100a04128981 */ /* 0x000168000c1e1b00 */
[----:B------:R0:W5:Y:S04]  /*0230*/  @!P0 LDG.E.64 R16, desc[UR10][R4.64+0x18] ;  /* 0x0000180a04108981 */ /* 0x000168000c1e1b00 */
[----:B------:R0:W5:Y:S04]  /*0240*/  @!P0 LDG.E.64 R14, desc[UR10][R4.64+0x20] ;  /* 0x0000200a040e8981 */ /* 0x000168000c1e1b00 */
[----:B------:R0:W5:Y:S04]  /*0250*/  @!P0 LDG.E.64 R12, desc[UR10][R4.64+0x28] ;  /* 0x0000280a040c8981 */ /* 0x000168000c1e1b00 */
[----:B------:R0:W5:Y:S01]  /*0260*/  @!P0 LDG.E.64 R10, desc[UR10][R4.64+0x30] ;  /* 0x0000300a040a8981 */ /* 0x000162000c1e1b00 */
[----:B------:R-:W-:Y:S01]  /*0270*/  IMAD.MOV.U32 R6, RZ, RZ, R0 ;  /* 0x000000ffff067224 */ /* 0x000fe200078e0000 */
[----:B------:R-:W-:Y:S01]  /*0280*/  BSSY.RECONVERGENT B1, `(.L_x_252) ;  /* 0x0000157000017945 */ /* 0x000fe20003800200 */
[----:B------:R-:W-:-:S02]  /*0290*/  @!P0 VIADD R6, R0, 0x100 ;  /* 0x0000010000068836 */ /* 0x000fc40000000000 */
[----:B------:R-:W-:Y:S01]  /*02a0*/  IMAD.MOV.U32 R41, RZ, RZ, RZ ;  /* 0x000000ffff297224 */ /* 0x000fe200078e00ff */
[----:B-1----:R-:W-:Y:S01]  /*02b0*/  @!P0 IADD3 R41, P2, PT, R7, R24, RZ ;  /* 0x0000001807298210 */ /* 0x002fe20007f5e0ff */
[----:B------:R-:W-:Y:S01]  /*02c0*/  IMAD.MOV.U32 R7, RZ, RZ, RZ ;  /* 0x000000ffff077224 */ /* 0x000fe200078e00ff */
[----:B------:R-:W-:Y:S02]  /*02d0*/  ISETP.GE.AND P1, PT, R6, R3, PT ;  /* 0x000000030600720c */ /* 0x000fe40003f26270 */
[----:B------:R-:W-:-:S11]  /*02e0*/  @!P0 IADD3.X R7, PT, PT, R8, R25, RZ, P2, !PT ;  /* 0x0000001908078210 */ /* 0x000fd600017fe4ff */
[----:B0-----:R-:W-:Y:S05]  /*02f0*/  @P1 BRA `(.L_x_253) ;  /* 0x00000014003c1947 */ /* 0x001fea0003800000 */
[----:B------:R-:W-:Y:S01]  /*0300*/  LOP3.LUT R4, RZ, R6, RZ, 0x33, !PT ;  /* 0x00000006ff047212 */ /* 0x000fe200078e33ff */
[----:B------:R-:W-:Y:S03]  /*0310*/  BSSY.RECONVERGENT B2, `(.L_x_254) ;  /* 0x000005b000027945 */ /* 0x000fe60003800200 */
[----:B------:R-:W-:-:S04]  /*0320*/  IADD3 R39, PT, PT, -R2, R39, R4 ;  /* 0x0000002702277210 */ /* 0x000fc80007ffe104 */
[----:B------:R-:W-:-:S04]  /*0330*/  LOP3.LUT R4, R39, 0x300, RZ, 0xc0, !PT ;  /* 0x0000030027047812 */ /* 0x000fc800078ec0ff */
[----:B------:R-:W-:-:S13]  /*0340*/  ISETP.NE.AND P0, PT, R4, 0x300, PT ;  /* 0x000003000400780c */ /* 0x000fda0003f05270 */
[----:B------:R-:W-:Y:S05]  /*0350*/  @!P0 BRA `(.L_x_255) ;  /* 0x0000000400588947 */ /* 0x000fea0003800000 */
[----:B------:R-:W0:Y:S01]  /*0360*/  LDC.64 R4, c[0x0][0x380] ;  /* 0x0000e000ff047b82 */ /* 0x000e220000000a00 */
[----:B------:R-:W1:Y:S01]  /*0370*/  LDCU.64 UR4, c[0x0][0x388] ;  /* 0x00007100ff0477ac */ /* 0x000e620008000a00 */
[----:B------:R-:W-:Y:S02]  /*0380*/  IADD3 R9, P0, PT, R2, R6, RZ ;  /* 0x0000000602097210 */ /* 0x000fe40007f1e0ff */
[----:B------:R-:W-:-:S03]  /*0390*/  LEA.HI R8, R39, 0x1, RZ, 0x18 ;  /* 0x0000000127087811 */ /* 0x000fc600078fc0ff */
[----:B------:R-:W-:Y:S01]  /*03a0*/  IMAD.X R37, RZ, RZ, RZ, P0 ;  /* 0x000000ffff257224 */ /* 0x000fe200000e06ff */
[----:B------:R-:W-:-:S03]  /*03b0*/  LOP3.LUT R8, R8, 0x3, RZ, 0xc0, !PT ;  /* 0x0000000308087812 */ /* 0x000fc600078ec0ff */
[----:B------:R-:W-:Y:S02]  /*03c0*/  IMAD R35, R37, 0x38, RZ ;  /* 0x0000003825237824 */ /* 0x000fe400078e02ff */
[----:B------:R-:W-:Y:S01]  /*03d0*/  IMAD.MOV R38, RZ, RZ, -R8 ;  /* 0x000000ffff267224 */ /* 0x000fe200078e0a08 */
[----:B-1----:R-:W-:-:S04]  /*03e0*/  IADD3 R36, P0, PT, R9, UR4, RZ ;  /* 0x0000000409247c10 */ /* 0x002fc8000ff1e0ff */
[----:B------:R-:W-:Y:S01]  /*03f0*/  IADD3.X R37, PT, PT, R37, UR5, RZ, P0, !PT ;  /* 0x0000000525257c10 */ /* 0x000fe200087fe4ff */
[----:B0-----:R-:W-:-:S03]  /*0400*/  IMAD.WIDE.U32 R4, R9, 0x38, R4 ;  /* 0x0000003809047825 */ /* 0x001fc600078e0004 */
[----:B------:R-:W-:-:S05]  /*0410*/  IADD3 R34, P1, PT, R4, 0x18, RZ ;  /* 0x0000001804227810 */ /* 0x000fca0007f3e0ff */
[----:B------:R-:W-:-:S08]  /*0420*/  IMAD.X R35, R5, 0x1, R35, P1 ;  /* 0x0000000105237824 */ /* 0x000fd000008e0623 */
.L_x_258:
[----:B------:R-:W2:Y:S01]  /*0430*/  LDG.E.64 R32, desc[UR10][R34.64+0x18] ;  /* 0x0000180a22207981 */ /* 0x000ea2000c1e1b00 */
[----:B------:R-:W-:Y:S01]  /*0440*/  VIADD R38, R38, 0x1 ;  /* 0x0000000126267836 */ /* 0x000fe20000000000 */
[----:B------:R-:W-:Y:S04]  /*0450*/  BSSY.RECONVERGENT B3, `(.L_x_256) ;  /* 0x0000040000037945 */ /* 0x000fe80003800200 */
[----:B------:R-:W-:Y:S01]  /*0460*/  ISETP.NE.AND P1, PT, R38, RZ, PT ;  /* 0x000000ff2600720c */ /* 0x000fe20003f25270 */
[----:B--2--5:R-:W-:-:S14]  /*0470*/  DSETP.GEU.AND P0, PT, R10, R32, PT ;  /* 0x000000200a00722a */ /* 0x024fdc0003f0e000 */
[----:B------:R-:W-:Y:S05]  /*0480*/  @!P0 BRA `(.L_x_257) ;  /* 0x0000000000f08947 */ /* 0x000fea0003800000 */
[----:B------:R-:W2:Y:S04]  /*0490*/  LDG.E.64 R30, desc[UR10][R34.64+-0x18] ;  /* 0xffffe80a221e7981 */ /* 0x000ea8000c1e1b00 */
[----:B------:R-:W3:Y:S04]  /*04a0*/  LDG.E.64 R28, desc[UR10][R34.64+-0x10] ;  /* 0xfffff00a221c7981 */ /* 0x000ee8000c1e1b00 */
[----:B------:R-:W4:Y:S04]  /*04b0*/  LDG.E.64 R26, desc[UR10][R34.64+-0x8] ;  /* 0xfffff80a221a7981 */ /* 0x000f28000c1e1b00 */
[----:B------:R-:W5:Y:S04]  /*04c0*/  LDG.E.64 R24, desc[UR10][R34.64] ;  /* 0x0000000a22187981 */ /* 0x000f68000c1e1b00 */
[----:B------:R-:W5:Y:S04]  /*04d0*/  LDG.E.64 R8, desc[UR10][R34.64+0x8] ;  /* 0x0000080a22087981 */ /* 0x000f68000c1e1b00 */
[----:B------:R-:W5:Y:S01]  /*04e0*/  LDG.E.64 R4, desc[UR10][R34.64+0x10] ;  /* 0x0000100a22047981 */ /* 0x000f62000c1e1b00 */
[----:B------:R-:W-:Y:S01]  /*04f0*/  DSETP.GEU.AND P0, PT, R32, R10, PT ;  /* 0x0000000a2000722a */ /* 0x000fe20003f0e000 */
        /* <DEDUP_REMOVED lines=20> */
[----:B--2---:R-:W-:-:S02]  /*0640*/  IMAD.MOV.U32 R22, RZ, RZ, R30 ;  /* 0x000000ffff167224 */ /* 0x004fc400078e001e */
[----:B------:R-:W-:Y:S02]  /*0650*/  IMAD.MOV.U32 R23, RZ, RZ, R31 ;  /* 0x000000ffff177224 */ /* 0x000fe400078e001f */
[----:B---3--:R-:W-:Y:S02]  /*0660*/  IMAD.MOV.U32 R20, RZ, RZ, R28 ;  /* 0x000000ffff147224 */ /* 0x008fe400078e001c */
[----:B------:R-:W-:Y:S02]  /*0670*/  IMAD.MOV.U32 R21, RZ, RZ, R29 ;  /* 0x000000ffff157224 */ /* 0x000fe400078e001d */
[----:B----4-:R-:W-:Y:S01]  /*0680*/  IMAD.MOV.U32 R18, RZ, RZ, R26 ;  /* 0x000000ffff127224 */ /* 0x010fe200078e001a */
[----:B------:R-:W-:Y:S01]  /*0690*/  MOV R19, R27 ;  /* 0x0000001b00137202 */ /* 0x000fe20000000f00 */
[----:B-----5:R-:W-:Y:S02]  /*06a0*/  IMAD.MOV.U32 R16, RZ, RZ, R24 ;  /* 0x000000ffff107224 */ /* 0x020fe400078e0018 */
[----:B------:R-:W-:-:S02]  /*06b0*/  IMAD.MOV.U32 R17, RZ, RZ, R25 ;  /* 0x000000ffff117224 */ /* 0x000fc400078e0019 */
[----:B------:R-:W-:Y:S02]  /*06c0*/  IMAD.MOV.U32 R14, RZ, RZ, R8 ;  /* 0x000000ffff0e7224 */ /* 0x000fe400078e0008 */
[----:B------:R-:W-:Y:S02]  /*06d0*/  IMAD.MOV.U32 R15, RZ, RZ, R9 ;  /* 0x000000ffff0f7224 */ /* 0x000fe400078e0009 */
[----:B------:R-:W-:Y:S01]  /*06e0*/  IMAD.MOV.U32 R12, RZ, RZ, R4 ;  /* 0x000000ffff0c7224 */ /* 0x000fe200078e0004 */
[----:B------:R-:W-:Y:S01]  /*06f0*/  MOV R13, R5 ;  /* 0x00000005000d7202 */ /* 0x000fe20000000f00 */
[----:B------:R-:W-:Y:S06]  /*0700*/  @!P0 BRA `(.L_x_257) ;  /* 0x0000000000508947 */ /* 0x000fec0003800000 */
        /* <DEDUP_REMOVED lines=20> */
.L_x_257:
[----:B------:R-:W-:Y:S05]  /*0850*/  BSYNC.RECONVERGENT B3 ;  /* 0x0000000000037941 */ /* 0x000fea0003800200 */
.L_x_256:
[----:B------:R-:W-:Y:S01]  /*0860*/  IADD3 R34, P2, PT, R34, 0x3800, RZ ;  /* 0x0000380022227810 */ /* 0x000fe20007f5e0ff */
[----:B------:R-:W-:Y:S01]  /*0870*/  VIADD R6, R6, 0x100 ;  /* 0x0000010006067836 */ /* 0x000fe20000000000 */
[----:B------:R-:W-:-:S03]  /*0880*/  IADD3 R36, P0, PT, R36, 0x100, RZ ;  /* 0x0000010024247810 */ /* 0x000fc60007f1e0ff */
[----:B------:R-:W-:Y:S02]  /*0890*/  IMAD.X R35, RZ, RZ, R35, P2 ;  /* 0x000000ffff237224 */ /* 0x000fe400010e0623 */
[----:B------:R-:W-:Y:S01]  /*08a0*/  IMAD.X R37, RZ, RZ, R37, P0 ;  /* 0x000000ffff257224 */ /* 0x000fe200000e0625 */
[----:B------:R-:W-:Y:S07]  /*08b0*/  @P1 BRA `(.L_x_258) ;  /* 0xfffffff800dc1947 */ /* 0x000fee000383ffff */
.L_x_255:
[----:B------:R-:W-:Y:S05]  /*08c0*/  BSYNC.RECONVERGENT B2 ;  /* 0x0000000000027941 */ /* 0x000fea0003800200 */
.L_x_254:
[----:B------:R-:W-:-:S13]  /*08d0*/  ISETP.GE.U32.AND P0, PT, R39, 0x300, PT ;  /* 0x000003002700780c */ /* 0x000fda0003f06070 */
[----:B------:R-:W-:Y:S05]  /*08e0*/  @!P0 BRA `(.L_x_253) ;  /* 0x0000000c00c08947 */ /* 0x000fea0003800000 */
[----:B------:R-:W-:-:S07]  /*08f0*/  VIADD R4, R6, 0x200 ;  /* 0x0000020006047836 */ /* 0x000fce0000000000 */
.L_x_267:
[----:B------:R-:W0:Y:S01]  /*0900*/  LDC.64 R28, c[0x0][0x380] ;  /* 0x0000e000ff1c7b82 */ /* 0x000e220000000a00 */
[----:B------:R-:W-:-:S05]  /*0910*/  VIADD R5, R4, 0xfffffe00 ;  /* 0xfffffe0004057836 */ /* 0x000fca0000000000 */
[----:B------:R-:W-:Y:S02]  /*0920*/  IADD3 R25, P0, PT, R2, R5, RZ ;  /* 0x0000000502197210 */ /* 0x000fe40007f1e0ff */
[----:B------:R-:W1:Y:S02]  /*0930*/  LDC.64 R26, c[0x0][0x388] ;  /* 0x0000e200ff1a7b82 */ /* 0x000e640000000a00 */
[----:B------:R-:W-:-:S05]  /*0940*/  LEA.HI.X.SX32 R24, R5, RZ, 0x1, P0 ;  /* 0x000000ff05187211 */ /* 0x000fca00000f0eff */
[----:B------:R-:W-:Y:S02]  /*0950*/  IMAD R5, R24, 0x38, RZ ;  /* 0x0000003818057824 */ /* 0x000fe400078e02ff */
[----:B0-----:R-:W-:-:S05]  /*0960*/  IMAD.WIDE.U32 R28, R25, 0x38, R28 ;  /* 0x00000038191c7825 */ /* 0x001fca00078e001c */
[----:B------:R-:W-:-:S05]  /*0970*/  IADD3 R29, PT, PT, R29, R5, RZ ;  /* 0x000000051d1d7210 */ /* 0x000fca0007ffe0ff */
[----:B------:R-:W2:Y:S01]  /*0980*/  LDG.E.64 R44, desc[UR10][R28.64+0x30] ;  /* 0x0000300a1c2c7981 */ /* 0x000ea2000c1e1b00 */
[----:B-1----:R-:W-:Y:S01]  /*0990*/  IADD3 R46, P1, PT, R25, R26, RZ ;  /* 0x0000001a192e7210 */ /* 0x002fe20007f3e0ff */
[----:B------:R-:W-:Y:S01]  /*09a0*/  BSSY.RECONVERGENT B2, `(.L_x_259) ;  /* 0x0000036000027945 */ /* 0x000fe20003800200 */
[----:B------:R-:W-:Y:S01]  /*09b0*/  IMAD.MOV.U32 R6, RZ, RZ, R41 ;  /* 0x000000ffff067224 */ /* 0x000fe200078e0029 */
[----:B-----5:R-:W-:Y:S01]  /*09c0*/  MOV R31, R13 ;  /* 0x0000000d001f7202 */ /* 0x020fe20000000f00 */
        /* <DEDUP_REMOVED lines=14> */
[----:B------:R-:W-:Y:S01]  /*0ab0*/  IMAD.X R48, R24, 0x1, R27, P1 ;  /* 0x0000000118307824 */ /* 0x000fe200008e061b */
[----:B--2---:R-:W-:-:S14]  /*0ac0*/  DSETP.GEU.AND P0, PT, R10, R44, PT ;  /* 0x0000002c0a00722a */ /* 0x004fdc0003f0e000 */
[----:B------:R-:W-:Y:S05]  /*0ad0*/  @!P0 BRA `(.L_x_260) ;  /* 0x0000000000888947 */ /* 0x000fea0003800000 */
[----:B------:R-:W2:Y:S04]  /*0ae0*/  LDG.E.64 R24, desc[UR10][R28.64+0x8] ;  /* 0x0000080a1c187981 */ /* 0x000ea8000c1e1b00 */
[----:B------:R0:W5:Y:S04]  /*0af0*/  LDG.E.64 R42, desc[UR10][R28.64] ;  /* 0x0000000a1c2a7981 */ /* 0x000168000c1e1b00 */
[----:B------:R0:W5:Y:S04]  /*0b00*/  LDG.E.64 R36, desc[UR10][R28.64+0x10] ;  /* 0x0000100a1c247981 */ /* 0x000168000c1e1b00 */
[----:B------:R0:W5:Y:S04]  /*0b10*/  LDG.E.64 R34, desc[UR10][R28.64+0x18] ;  /* 0x0000180a1c227981 */ /* 0x000168000c1e1b00 */
[----:B------:R0:W5:Y:S04]  /*0b20*/  LDG.E.64 R32, desc[UR10][R28.64+0x20] ;  /* 0x0000200a1c207981 */ /* 0x000168000c1e1b00 */
[----:B------:R0:W5:Y:S01]  /*0b30*/  LDG.E.64 R30, desc[UR10][R28.64+0x28] ;  /* 0x0000280a1c1e7981 */ /* 0x000162000c1e1b00 */
[----:B------:R-:W-:Y:S01]  /*0b40*/  DSETP.GEU.AND P0, PT, R44, R10, PT ;  /* 0x0000000a2c00722a */ /* 0x000fe20003f0e000 */
[----:B------:R-:W-:Y:S01]  /*0b50*/  MOV R6, R46 ;  /* 0x0000002e00067202 */ /* 0x000fe20000000f00 */
[----:B------:R-:W-:-:S02]  /*0b60*/  IMAD.MOV.U32 R5, RZ, RZ, R48 ;  /* 0x000000ffff057224 */ /* 0x000fc400078e0030 */
[----:B------:R-:W-:Y:S02]  /*0b70*/  IMAD.MOV.U32 R8, RZ, RZ, R44 ;  /* 0x000000ffff087224 */ /* 0x000fe400078e002c */
[----:B------:R-:W-:Y:S02]  /*0b80*/  IMAD.MOV.U32 R9, RZ, RZ, R45 ;  /* 0x000000ffff097224 */ /* 0x000fe400078e002d */
[----:B--2---:R-:W-:Y:S02]  /*0b90*/  IMAD.MOV.U32 R38, RZ, RZ, R24 ;  /* 0x000000ffff267224 */ /* 0x004fe400078e0018 */
[----:B------:R-:W-:-:S04]  /*0ba0*/  IMAD.MOV.U32 R39, RZ, RZ, R25 ;  /* 0x000000ffff277224 */ /* 0x000fc800078e0019 */
[----:B0-----:R-:W-:Y:S05]  /*0bb0*/  @!P0 BRA `(.L_x_260) ;  /* 0x0000000000508947 */ /* 0x001fea0003800000 */
        /* <DEDUP_REMOVED lines=20> */
.L_x_260:
[----:B------:R-:W-:Y:S05]  /*0d00*/  BSYNC.RECONVERGENT B2 ;  /* 0x0000000000027941 */ /* 0x000fea0003800200 */
.L_x_259:
[----:B------:R-:W2:Y:S01]  /*0d10*/  LDG.E.64 R10, desc[UR10][R28.64+0x3830] ;  /* 0x0038300a1c0a7981 */ /* 0x000ea2000c1e1b00 */
[----:B------:R-:W-:Y:S01]  /*0d20*/  IADD3 R7, PT, PT, R4, -0x100, RZ ;  /* 0xffffff0004077810 */ /* 0x000fe20007ffe0ff */
[----:B------:R-:W-:Y:S01]  /*0d30*/  BSSY.RECONVERGENT B2, `(.L_x_261) ;  /* 0x0000036000027945 */ /* 0x000fe20003800200 */
[----:B------:R-:W-:Y:S01]  /*0d40*/  IMAD.MOV.U32 R41, RZ, RZ, R5 ;  /* 0x000000ffff297224 */ /* 0x000fe200078e0005 */
[----:B-----5:R-:W-:Y:S01]  /*0d50*/  MOV R23, R31 ;  /* 0x0000001f00177202 */ /* 0x020fe20000000f00 */
[----:B------:R-:W-:Y:S01]  /*0d60*/  IMAD.MOV.U32 R24, RZ, RZ, R8 ;  /* 0x000000ffff187224 */ /* 0x000fe200078e0008 */
[----:B------:R-:W-:Y:S01]  /*0d70*/  IADD3 R45, P0, P1, R7, R26, R2 ;  /* 0x0000001a072d7210 */ /* 0x000fe2000791e002 */
[----:B------:R-:W-:Y:S01]  /*0d80*/  IMAD.MOV.U32 R25, RZ, RZ, R9 ;  /* 0x000000ffff197224 */ /* 0x000fe200078e0009 */
[----:B------:R-:W-:Y:S01]  /*0d90*/  SHF.R.S32.HI R12, RZ, 0x1f, R7 ;  /* 0x0000001fff0c7819 */ /* 0x000fe20000011407 */
[----:B------:R-:W-:Y:S01]  /*0da0*/  IMAD.MOV.U32 R7, RZ, RZ, R6 ;  /* 0x000000ffff077224 */ /* 0x000fe200078e0006 */
[----:B------:R-:W-:Y:S01]  /*0db0*/  MOV R17, R37 ;  /* 0x0000002500117202 */ /* 0x000fe20000000f00 */
[----:B------:R-:W-:Y:S01]  /*0dc0*/  IMAD.MOV.U32 R22, RZ, RZ, R30 ;  /* 0x000000ffff167224 */ /* 0x000fe200078e001e */
[----:B------:R-:W-:Y:S01]  /*0dd0*/  IADD3.X R44, PT, PT, R12, R27, RZ, P0, P1 ;  /* 0x0000001b0c2c7210 */ /* 0x000fe200007e24ff */
        /* <DEDUP_REMOVED lines=11> */
[----:B------:R0:W5:Y:S04]  /*0e90*/  LDG.E.64 R12, desc[UR10][R28.64+0x3800] ;  /* 0x0038000a1c0c7981 */ /* 0x000168000c1e1b00 */
[----:B------:R0:W5:Y:S04]  /*0ea0*/  LDG.E.64 R14, desc[UR10][R28.64+0x3808] ;  /* 0x0038080a1c0e7981 */ /* 0x000168000c1e1b00 */
[----:B------:R0:W5:Y:S04]  /*0eb0*/  LDG.E.64 R16, desc[UR10][R28.64+0x3810] ;  /* 0x0038100a1c107981 */ /* 0x000168000c1e1b00 */
[----:B------:R0:W5:Y:S04]  /*0ec0*/  LDG.E.64 R18, desc[UR10][R28.64+0x3818] ;  /* 0x0038180a1c127981 */ /* 0x000168000c1e1b00 */
[----:B------:R0:W5:Y:S04]  /*0ed0*/  LDG.E.64 R20, desc[UR10][R28.64+0x3820] ;  /* 0x0038200a1c147981 */ /* 0x000168000c1e1b00 */
[----:B------:R0:W5:Y:S01]  /*0ee0*/  LDG.E.64 R22, desc[UR10][R28.64+0x3828] ;  /* 0x0038280a1c167981 */ /* 0x000162000c1e1b00 */
[----:B------:R-:W-:Y:S01]  /*0ef0*/  DSETP.GEU.AND P0, PT, R10, R8, PT ;  /* 0x000000080a00722a */ /* 0x000fe20003f0e000 */
[----:B------:R-:W-:Y:S01]  /*0f00*/  IMAD.MOV.U32 R7, RZ, RZ, R45 ;  /* 0x000000ffff077224 */ /* 0x000fe200078e002d */
[----:B------:R-:W-:Y:S01]  /*0f10*/  MOV R41, R44 ;  /* 0x0000002c00297202 */ /* 0x000fe20000000f00 */
[----:B------:R-:W-:-:S02]  /*0f20*/  IMAD.MOV.U32 R24, RZ, RZ, R10 ;  /* 0x000000ffff187224 */ /* 0x000fc400078e000a */
[----:B------:R-:W-:-:S09]  /*0f30*/  IMAD.MOV.U32 R25, RZ, RZ, R11 ;  /* 0x000000ffff197224 */ /* 0x000fd200078e000b */
        /* <DEDUP_REMOVED lines=21> */
.L_x_262:
[----:B------:R-:W-:Y:S05]  /*1090*/  BSYNC.RECONVERGENT B2 ;  /* 0x0000000000027941 */ /* 0x000fea0003800200 */
.L_x_261:
[----:B------:R-:W2:Y:S01]  /*10a0*/  LDG.E.64 R10, desc[UR10][R28.64+0x7030] ;  /* 0x0070300a1c0a7981 */ /* 0x000ea2000c1e1b00 */
[----:B------:R-:W-:Y:S01]  /*10b0*/  IADD3 R44, P0, P1, R4, R26, R2 ;  /* 0x0000001a042c7210 */ /* 0x000fe2000791e002 */
[----:B------:R-:W-:Y:S01]  /*10c0*/  BSSY.RECONVERGENT B2, `(.L_x_263) ;  /* 0x0000035000027945 */ /* 0x000fe20003800200 */
[----:B------:R-:W-:Y:S01]  /*10d0*/  SHF.R.S32.HI R6, RZ, 0x1f, R4 ;  /* 0x0000001fff067819 */ /* 0x000fe20000011404 */
[----:B------:R-:W-:Y:S01]  /*10e0*/  IMAD.MOV.U32 R5, RZ, RZ, R7 ;  /* 0x000000ffff057224 */ /* 0x000fe200078e0007 */
[----:B------:R-:W-:Y:S01]  /*10f0*/  MOV R9, R25 ;  /* 0x0000001900097202 */ /* 0x000fe20000000f00 */
[----:B------:R-:W-:Y:S01]  /*1100*/  IMAD.MOV.U32 R8, RZ, RZ, R24 ;  /* 0x000000ffff087224 */ /* 0x000fe200078e0018 */
[----:B------:R-:W-:Y:S01]  /*1110*/  IADD3.X R46, PT, PT, R6, R27, RZ, P0, P1 ;  /* 0x0000001b062e7210 */ /* 0x000fe200007e24ff */
[----:B------:R-:W-:Y:S01]  /*1120*/  IMAD.MOV.U32 R6, RZ, RZ, R41 ;  /* 0x000000ffff067224 */ /* 0x000fe200078e0029 */
[----:B-----5:R-:W-:Y:S01]  /*1130*/  MOV R35, R19 ;  /* 0x0000001300237202 */ /* 0x020fe20000000f00 */
        /* <DEDUP_REMOVED lines=20> */
[----:B------:R-:W-:-:S02]  /*1280*/  IMAD.MOV.U32 R5, RZ, RZ, R44 ;  /* 0x000000ffff057224 */ /* 0x000fc400078e002c */
[----:B------:R-:W-:Y:S02]  /*1290*/  IMAD.MOV.U32 R6, RZ, RZ, R46 ;  /* 0x000000ffff067224 */ /* 0x000fe400078e002e */
[----:B------:R-:W-:Y:S02]  /*12a0*/  IMAD.MOV.U32 R8, RZ, RZ, R10 ;  /* 0x000000ffff087224 */ /* 0x000fe400078e000a */
[----:B------:R-:W-:-:S07]  /*12b0*/  IMAD.MOV.U32 R9, RZ, RZ, R11 ;  /* 0x000000ffff097224 */ /* 0x000fce00078e000b */
        /* <DEDUP_REMOVED lines=21> */
.L_x_264:
[----:B------:R-:W-:Y:S05]  /*1410*/  BSYNC.RECONVERGENT B2 ;  /* 0x0000000000027941 */ /* 0x000fea0003800200 */
.L_x_263:
[----:B------:R-:W2:Y:S01]  /*1420*/  LDG.E.64 R24, desc[UR10][R28.64+0xa830] ;  /* 0x00a8300a1c187981 */ /* 0x000ea2000c1e1b00 */
[----:B------:R-:W-:Y:S01]  /*1430*/  VIADD R7, R4, 0x100 ;  /* 0x0000010004077836 */ /* 0x000fe20000000000 */
[----:B------:R-:W-:Y:S01]  /*1440*/  BSSY.RECONVERGENT B2, `(.L_x_265) ;  /* 0x0000036000027945 */ /* 0x000fe20003800200 */
[----:B------:R-:W-:Y:S01]  /*1450*/  MOV R41, R5 ;  /* 0x0000000500297202 */ /* 0x000fe20000000f00 */
        /* <DEDUP_REMOVED lines=52> */
.L_x_266:
[----:B------:R-:W-:Y:S05]  /*17a0*/  BSYNC.RECONVERGENT B2 ;  /* 0x0000000000027941 */ /* 0x000fea0003800200 */
.L_x_265:
[C---:B------:R-:W-:Y:S02]  /*17b0*/  VIADD R6, R4.reuse, 0x200 ;  /* 0x0000020004067836 */ /* 0x040fe40000000000 */
[----:B------:R-:W-:-:S03]  /*17c0*/  VIADD R4, R4, 0x400 ;  /* 0x0000040004047836 */ /* 0x000fc60000000000 */
[----:B------:R-:W-:-:S13]  /*17d0*/  ISETP.GE.AND P0, PT, R6, R3, PT ;  /* 0x000000030600720c */ /* 0x000fda0003f06270 */
[----:B------:R-:W-:Y:S05]  /*17e0*/  @!P0 BRA `(.L_x_267) ;  /* 0xfffffff000448947 */ /* 0x000fea000383ffff */
.L_x_253:
[----:B------:R-:W-:Y:S05]  /*17f0*/  BSYNC.RECONVERGENT B1 ;  /* 0x0000000000017941 */ /* 0x000fea0003800200 */
.L_x_252:
[----:B------:R-:W-:-:S13]  /*1800*/  ISETP.GE.AND P0, PT, R3, 0x100, PT ;  /* 0x000001000300780c */ /* 0x000fda0003f06270 */
[----:B------:R-:W-:Y:S05]  /*1810*/  @!P0 BRA `(.L_x_268) ;  /* 0x0000003000d48947 */ /* 0x000fea0003800000 */
[----:B------:R-:W0:Y:S01]  /*1820*/  S2R R2, SR_LANEID ;  /* 0x0000000000027919 */ /* 0x000e220000000000 */
[----:B------:R-:W-:Y:S01]  /*1830*/  BSSY.RECONVERGENT B1, `(.L_x_269) ;  /* 0x000004a000017945 */ /* 0x000fe20003800200 */
[----:B------:R-:W-:Y:S01]  /*1840*/  IMAD.MOV.U32 R3, RZ, RZ, R41 ;  /* 0x000000ffff037224 */ /* 0x000fe200078e0029 */
[----:B-----5:R-:W-:Y:S01]  /*1850*/  MOV R32, R10 ;  /* 0x0000000a00207202 */ /* 0x020fe20000000f00 */
        /* <DEDUP_REMOVED lines=9> */
[----:B------:R-:W-:-:S02]  /*18f0*/  IMAD.MOV.U32 R28, RZ, RZ, R14 ;  /* 0x000000ffff1c7224 */ /* 0x000fc400078e000e */
[----:B------:R-:W-:Y:S01]  /*1900*/  IMAD.MOV.U32 R29, RZ, RZ, R15 ;  /* 0x000000ffff1d7224 */ /* 0x000fe200078e000f */
[----:B------:R2:W4:Y:S01]  /*1910*/  SHFL.DOWN PT, R6, R23, 0x1, 0x1f ;  /* 0x08201f0017067f89 */ /* 0x00052200000e0000 */
[----:B------:R-:W-:Y:S02]  /*1920*/  IMAD.MOV.U32 R27, RZ, RZ, R17 ;  /* 0x000000ffff1b7224 */ /* 0x000fe400078e0011 */
[----:B------:R-:W-:Y:S01]  /*1930*/  IMAD.MOV.U32 R24, RZ, RZ, R18 ;  /* 0x000000ffff187224 */ /* 0x000fe200078e0012 */
[----:B------:R2:W2:Y:S01]  /*1940*/  SHFL.DOWN PT, R39, R20, 0x1, 0x1f ;  /* 0x08201f0014277f89 */ /* 0x0004a200000e0000 */
[----:B------:R-:W-:Y:S02]  /*1950*/  IMAD.MOV.U32 R25, RZ, RZ, R19 ;  /* 0x000000ffff197224 */ /* 0x000fe400078e0013 */
[----:B------:R-:W-:Y:S01]  /*1960*/  IMAD.MOV.U32 R8, RZ, RZ, R20 ;  /* 0x000000ffff087224 */ /* 0x000fe200078e0014 */
[----:B------:R0:W2:Y:S01]  /*1970*/  SHFL.DOWN PT, R38, R21, 0x1, 0x1f ;  /* 0x08201f0015267f89 */ /* 0x0000a200000e0000 */
[----:B------:R-:W-:-:S02]  /*1980*/  IMAD.MOV.U32 R9, RZ, RZ, R21 ;  /* 0x000000ffff097224 */ /* 0x000fc400078e0015 */
[----:B------:R-:W-:Y:S01]  /*1990*/  IMAD.MOV.U32 R5, RZ, RZ, R23 ;  /* 0x000000ffff057224 */ /* 0x000fe200078e0017 */
        /* <DEDUP_REMOVED lines=15> */
[----:B------:R-:W-:Y:S01]  /*1a90*/  MOV R4, R35 ;  /* 0x0000002300047202 */ /* 0x000fe20000000f00 */
[----:B------:R-:W-:Y:S01]  /*1aa0*/  IMAD.MOV.U32 R33, RZ, RZ, R37 ;  /* 0x000000ffff217224 */ /* 0x000fe200078e0025 */
[----:B------:R-:W-:Y:S01]  /*1ab0*/  MOV R26, R45 ;  /* 0x0000002d001a7202 */ /* 0x000fe20000000f00 */
[----:B0-----:R-:W-:Y:S02]  /*1ac0*/  IMAD.MOV.U32 R3, RZ, RZ, R50 ;  /* 0x000000ffff037224 */ /* 0x001fe400078e0032 */
        /* <DEDUP_REMOVED lines=32> */
.L_x_270:
[----:B------:R-:W-:Y:S05]  /*1cd0*/  BSYNC.RECONVERGENT B1 ;  /* 0x0000000000017941 */ /* 0x000fea0003800200 */
.L_x_269:
[----:B------:R-:W-:Y:S01]  /*1ce0*/  SHFL.DOWN PT, R22, R32, 0x2, 0x1f ;  /* 0x08401f0020167f89 */ /* 0x000fe200000e0000 */
[----:B------:R-:W-:Y:S01]  /*1cf0*/  BSSY.RECONVERGENT B1, `(.L_x_271) ;  /* 0x0000049000017945 */ /* 0x000fe20003800200 */
        /* <DEDUP_REMOVED lines=11> */
[----:B0-----:R-:W-:-:S02]  /*1db0*/  IMAD.MOV.U32 R17, RZ, RZ, R29 ;  /* 0x000000ffff117224 */ /* 0x001fc400078e001d */
[----:B------:R-:W-:Y:S01]  /*1dc0*/  IMAD.MOV.U32 R14, RZ, RZ, R26 ;  /* 0x000000ffff0e7224 */ /* 0x000fe200078e001a */
[----:B------:R2:W0:Y:S01]  /*1dd0*/  SHFL.DOWN PT, R39, R8, 0x2, 0x1f ;  /* 0x08401f0008277f89 */ /* 0x00042200000e0000 */
[----:B------:R-:W-:Y:S02]  /*1de0*/  IMAD.MOV.U32 R15, RZ, RZ, R27 ;  /* 0x000000ffff0f7224 */ /* 0x000fe400078e001b */
[----:B------:R-:W-:Y:S01]  /*1df0*/  IMAD.MOV.U32 R12, RZ, RZ, R24 ;  /* 0x000000ffff0c7224 */ /* 0x000fe200078e0018 */
[----:B------:R2:W0:Y:S01]  /*1e00*/  SHFL.DOWN PT, R41, R9, 0x2, 0x1f ;  /* 0x08401f0009297f89 */ /* 0x00042200000e0000 */
[----:B------:R-:W-:Y:S02]  /*1e10*/  IMAD.MOV.U32 R13, RZ, RZ, R25 ;  /* 0x000000ffff0d7224 */ /* 0x000fe400078e0019 */
[----:B------:R-:W-:Y:S01]  /*1e20*/  IMAD.MOV.U32 R11, RZ, RZ, R9 ;  /* 0x000000ffff0b7224 */ /* 0x000fe200078e0009 */
[----:B------:R2:W0:Y:S01]  /*1e30*/  SHFL.DOWN PT, R43, R24, 0x2, 0x1f ;  /* 0x08401f00182b7f89 */ /* 0x00042200000e0000 */
[----:B------:R-:W-:-:S02]  /*1e40*/  IMAD.MOV.U32 R6, RZ, RZ, R4 ;  /* 0x000000ffff067224 */ /* 0x000fc400078e0004 */
[----:B------:R-:W-:Y:S01]  /*1e50*/  IMAD.MOV.U32 R7, RZ, RZ, R5 ;  /* 0x000000ffff077224 */ /* 0x000fe200078e0005 */
[----:B-1----:R-:W-:Y:S01]  /*1e60*/  DSETP.GEU.AND P0, PT, R32, R22, PT ;  /* 0x000000162000722a */ /* 0x002fe20003f0e000 */
        /* <DEDUP_REMOVED lines=49> */
.L_x_272:
[----:B------:R-:W-:Y:S05]  /*2180*/  BSYNC.RECONVERGENT B1 ;  /* 0x0000000000017941 */ /* 0x000fea0003800200 */
.L_x_271:
[----:B------:R-:W-:Y:S01]  /*2190*/  SHFL.DOWN PT, R32, R20, 0x4, 0x1f ;  /* 0x08801f0014207f89 */ /* 0x000fe200000e0000 */
[----:B------:R-:W-:Y:S01]  /*21a0*/  BSSY.RECONVERGENT B1, `(.L_x_273) ;  /* 0x0000049000017945 */ /* 0x000fe20003800200 */
[----:B0-----:R-:W-:Y:S01]  /*21b0*/  IMAD.MOV.U32 R39, RZ, RZ, R35 ;  /* 0x000000ffff277224 */ /* 0x001fe200078e0023 */
[----:B--2---:R-:W-:Y:S01]  /*21c0*/  MOV R8, R18 ;  /* 0x0000001200087202 */ /* 0x004fe20000000f00 */
[----:B------:R-:W0:Y:S01]  /*21d0*/  SHFL.DOWN PT, R33, R21, 0x4, 0x1f ;  /* 0x08801f0015217f89 */ /* 0x000e2200000e0000 */
[----:B------:R-:W-:Y:S01]  /*21e0*/  IMAD.MOV.U32 R41, RZ, RZ, R36 ;  /* 0x000000ffff297224 */ /* 0x000fe200078e0024 */
[----:B------:R-:W-:Y:S01]  /*21f0*/  MOV R26, R12 ;  /* 0x0000000c001a7202 */ /* 0x000fe20000000f00 */
[----:B------:R-:W-:Y:S01]  /*2200*/  IMAD.MOV.U32 R4, RZ, RZ, R20 ;  /* 0x000000ffff047224 */ /* 0x000fe200078e0014 */
[----:B------:R1:W2:Y:S01]  /*2210*/  SHFL.DOWN PT, R3, R6, 0x4, 0x1f ;  /* 0x08801f0006037f89 */ /* 0x0002a200000e0000 */
[----:B------:R-:W-:Y:S02]  /*2220*/  IMAD.MOV.U32 R5, RZ, RZ, R21 ;  /* 0x000000ffff057224 */ /* 0x000fe400078e0015 */
[----:B------:R-:W-:Y:S01]  /*2230*/  IMAD.MOV.U32 R9, RZ, RZ, R19 ;  /* 0x000000ffff097224 */ /* 0x000fe200078e0013 */
[----:B------:R1:W3:Y:S01]  /*2240*/  SHFL.DOWN PT, R34, R7, 0x4, 0x1f ;  /* 0x08801f0007227f89 */ /* 0x0002e200000e0000 */
[----:B------:R-:W-:-:S02]  /*2250*/  IMAD.MOV.U32 R22, RZ, RZ, R16 ;  /* 0x000000ffff167224 */ /* 0x000fc400078e0010 */
[----:B------:R-:W-:Y:S01]  /*2260*/  IMAD.MOV.U32 R23, RZ, RZ, R17 ;  /* 0x000000ffff177224 */ /* 0x000fe200078e0011 */
[----:B------:R1:W4:Y:S01]  /*2270*/  SHFL.DOWN PT, R37, R10, 0x4, 0x1f ;  /* 0x08801f000a257f89 */ /* 0x00032200000e0000 */
[----:B------:R-:W-:Y:S02]  /*2280*/  IMAD.MOV.U32 R24, RZ, RZ, R14 ;  /* 0x000000ffff187224 */ /* 0x000fe400078e000e */
[----:B------:R-:W-:Y:S01]  /*2290*/  IMAD.MOV.U32 R25, RZ, RZ, R15 ;  /* 0x000000ffff197224 */ /* 0x000fe200078e000f */
[----:B------:R1:W1:Y:S01]  /*22a0*/  SHFL.DOWN PT, R38, R11, 0x4, 0x1f ;  /* 0x08801f000b267f89 */ /* 0x00026200000e0000 */
[----:B------:R-:W-:Y:S02]  /*22b0*/  IMAD.MOV.U32 R27, RZ, RZ, R13 ;  /* 0x000000ffff1b7224 */ /* 0x000fe400078e000d */
[----:B------:R-:W-:Y:S01]  /*22c0*/  IMAD.MOV.U32 R28, RZ, RZ, R10 ;  /* 0x000000ffff1c7224 */ /* 0x000fe200078e000a */
[----:B------:R1:W1:Y:S01]  /*22d0*/  SHFL.DOWN PT, R43, R12, 0x4, 0x1f ;  /* 0x08801f000c2b7f89 */ /* 0x00026200000e0000 */
[----:B------:R-:W-:-:S02]  /*22e0*/  IMAD.MOV.U32 R29, RZ, RZ, R11 ;  /* 0x000000ffff1d7224 */ /* 0x000fc400078e000b */
[----:B------:R-:W-:Y:S01]  /*22f0*/  IMAD.MOV.U32 R30, RZ, RZ, R6 ;  /* 0x000000ffff1e7224 */ /* 0x000fe200078e0006 */
[----:B0-----:R-:W-:Y:S01]  /*2300*/  DSETP.GEU.AND P0, PT, R20, R32, PT ;  /* 0x000000201400722a */ /* 0x001fe20003f0e000 */
[----:B------:R0:W0:Y:S01]  /*2310*/  SHFL.DOWN PT, R42, R13, 0x4, 0x1f ;  /* 0x08801f000d2a7f89 */ /* 0x00002200000e0000 */
[----:B------:R-:W-:-:S03]  /*2320*/  IMAD.MOV.U32 R31, RZ, RZ, R7 ;  /* 0x000000ffff1f7224 */ /* 0x000fc600078e0007 */
        /* <DEDUP_REMOVED lines=11> */
[----:B------:R-:W-:Y:S01]  /*23e0*/  MOV R4, R32 ;  /* 0x0000002000047202 */ /* 0x000fe20000000f00 */
[----:B------:R-:W-:Y:S01]  /*23f0*/  IMAD.MOV.U32 R5, RZ, RZ, R33 ;  /* 0x000000ffff057224 */ /* 0x000fe200078e0021 */
[----:B------:R-:W-:Y:S01]  /*2400*/  MOV R28, R37 ;  /* 0x00000025001c7202 */ /* 0x000fe20000000f00 */
[----:B0-----:R-:W-:Y:S01]  /*2410*/  IMAD.MOV.U32 R39, RZ, RZ, R50 ;  /* 0x000000ffff277224 */ /* 0x001fe200078e0032 */
        /* <DEDUP_REMOVED lines=33> */
.L_x_274:
[----:B------:R-:W-:Y:S05]  /*2630*/  BSYNC.RECONVERGENT B1 ;  /* 0x0000000000017941 */ /* 0x000fea0003800200 */
.L_x_273:
[----:B0-----:R-:W-:Y:S01]  /*2640*/  SHFL.DOWN PT, R16, R4, 0x8, 0x1f ;  /* 0x09001f0004107f89 */ /* 0x001fe200000e0000 */
[----:B------:R-:W-:Y:S01]  /*2650*/  BSSY.RECONVERGENT B1, `(.L_x_275) ;  /* 0x0000049000017945 */ /* 0x000fe20003800200 */
[----:B------:R-:W-:Y:S01]  /*2660*/  IMAD.MOV.U32 R38, RZ, RZ, R39 ;  /* 0x000000ffff267224 */ /* 0x000fe200078e0027 */
        /* <DEDUP_REMOVED lines=37> */
[----:B0-----:R-:W-:Y:S01]  /*28c0*/  MOV R14, R45 ;  /* 0x0000002d000e7202 */ /* 0x001fe20000000f00 */
        /* <DEDUP_REMOVED lines=33> */
.L_x_276:
[----:B------:R-:W-:Y:S05]  /*2ae0*/  BSYNC.RECONVERGENT B1 ;  /* 0x0000000000017941 */ /* 0x000fea0003800200 */
.L_x_275:
[----:B------:R-:W-:Y:S01]  /*2af0*/  SHFL.DOWN PT, R4, R6, 0x10, 0x1f ;  /* 0x0a001f0006047f89 */ /* 0x000fe200000e0000 */
[----:B------:R-:W-:Y:S01]  /*2b00*/  ISETP.NE.AND P1, PT, R2, RZ, PT ;  /* 0x000000ff0200720c */ /* 0x000fe20003f25270 */
[----:B------:R-:W-:Y:S01]  /*2b10*/  BSSY.RECONVERGENT B1, `(.L_x_277) ;  /* 0x0000049000017945 */ /* 0x000fe20003800200 */
[----:B0-----:R-:W-:Y:S01]  /*2b20*/  MOV R42, R38 ;  /* 0x00000026002a7202 */ /* 0x001fe20000000f00 */
        /* <DEDUP_REMOVED lines=71> */
.L_x_278:
[----:B------:R-:W-:Y:S05]  /*2fa0*/  BSYNC.RECONVERGENT B1 ;  /* 0x0000000000017941 */ /* 0x000fea0003800200 */
.L_x_277:
[----:B------:R-:W-:Y:S04]  /*2fb0*/  BSSY.RECONVERGENT B1, `(.L_x_279) ;  /* 0x000000e000017945 */ /* 0x000fe80003800200 */
[----:B------:R-:W-:Y:S05]  /*2fc0*/  @P1 BRA `(.L_x_280) ;  /* 0x0000000000301947 */ /* 0x000fea0003800000 */
[----:B------:R-:W1:Y:S01]  /*2fd0*/  S2R R4, SR_CgaCtaId ;  /* 0x0000000000047919 */ /* 0x000e620000008800 */
[----:B0-----:R-:W-:Y:S01]  /*2fe0*/  IMAD.SHL.U32 R2, R0, 0x2, RZ ;  /* 0x0000000200027824 */ /* 0x001fe200078e00ff */
[----:B------:R-:W-:Y:S01]  /*2ff0*/  MOV R3, 0x400 ;  /* 0x0000040000037802 */ /* 0x000fe20000000f00 */
[----:B------:R-:W-:-:S03]  /*3000*/  IMAD.MOV.U32 R43, RZ, RZ, R41 ;  /* 0x000000ffff2b7224 */ /* 0x000fc600078e0029 */
        /* <DEDUP_REMOVED lines=8> */
.L_x_280:
[----:B------:R-:W-:Y:S05]  /*3090*/  BSYNC.RECONVERGENT B1 ;  /* 0x0000000000017941 */ /* 0x000fea0003800200 */
.L_x_279:
[----:B------:R-:W-:Y:S01]  /*30a0*/  BAR.SYNC.DEFER_BLOCKING 0x0 ;  /* 0x0000000000007b1d */ /* 0x000fe20000010000 */
[----:B------:R-:W-:-:S13]  /*30b0*/  ISETP.NE.AND P1, PT, R0, RZ, PT ;  /* 0x000000ff0000720c */ /* 0x000fda0003f25270 */
[----:B------:R-:W-:Y:S05]  /*30c0*/  @P1 BRA `(.L_x_281) ;  /* 0x000000a800701947 */ /* 0x000fea0003800000 */
[----:B------:R-:W2:Y:S01]  /*30d0*/  S2R R0, SR_CgaCtaId ;  /* 0x0000000000007919 */ /* 0x000ea20000008800 */
[----:B01----:R-:W-:Y:S01]  /*30e0*/  MOV R3, 0x400 ;  /* 0x0000040000037802 */ /* 0x003fe20000000f00 */
        /* <DEDUP_REMOVED lines=17> */
[----:B--2---:R-:W-:-:S05]  /*3200*/  LEA R3, R0, R3, 0x18 ;  /* 0x0000000300037211 */ /* 0x004fca00078ec0ff */
        /* <DEDUP_REMOVED lines=8> */
[----:B------:R-:W1:Y:S01]  /*3290*/  LDS.128 R28, [R3+0x60] ;  /* 0x00006000031c7984 */ /* 0x000e620000000c00 */
[----:B------:R-:W-:Y:S02]  /*32a0*/  IMAD.MOV.U32 R51, RZ, RZ, R5 ;  /* 0x000000ffff337224 */ /* 0x000fe400078e0005 */
[----:B------:R-:W-:Y:S01]  /*32b0*/  IMAD.MOV.U32 R48, RZ, RZ, R10 ;  /* 0x000000ffff307224 */ /* 0x000fe200078e000a */
[----:B------:R2:W3:Y:S01]  /*32c0*/  LDS.64 R38, [R3+0x48] ;  /* 0x0000480003267984 */ /* 0x0004e20000000a00 */
[----:B------:R-:W-:Y:S02]  /*32d0*/  IMAD.MOV.U32 R46, RZ, RZ, R8 ;  /* 0x000000ffff2e7224 */ /* 0x000fe400078e0008 */
[----:B------:R-:W-:-:S02]  /*32e0*/  IMAD.MOV.U32 R47, RZ, RZ, R9 ;  /* 0x000000ffff2f7224 */ /* 0x000fc400078e0009 */
[----:B0-----:R-:W-:Y:S01]  /*32f0*/  IMAD.MOV.U32 R54, RZ, RZ, R14 ;  /* 0x000000ffff367224 */ /* 0x001fe200078e000e */
[----:B------:R-:W-:Y:S01]  /*3300*/  MOV R53, R13 ;  /* 0x0000000d00357202 */ /* 0x000fe20000000f00 */
[----:B------:R-:W-:Y:S02]  /*3310*/  IMAD.MOV.U32 R55, RZ, RZ, R15 ;  /* 0x000000ffff377224 */ /* 0x000fe400078e000f */
[----:B------:R-:W-:Y:S02]  /*3320*/  IMAD.MOV.U32 R52, RZ, RZ, R12 ;  /* 0x000000ffff347224 */ /* 0x000fe400078e000c */
[----:B-1----:R-:W-:Y:S02]  /*3330*/  IMAD.MOV.U32 R58, RZ, RZ, R30 ;  /* 0x000000ffff3a7224 */ /* 0x002fe400078e001e */
[----:B------:R-:W-:Y:S02]  /*3340*/  IMAD.MOV.U32 R59, RZ, RZ, R31 ;  /* 0x000000ffff3b7224 */ /* 0x000fe400078e001f */
[----:B------:R-:W-:-:S02]  /*3350*/  IMAD.MOV.U32 R56, RZ, RZ, R28 ;  /* 0x000000ffff387224 */ /* 0x000fc400078e001c */
        /* <DEDUP_REMOVED lines=22> */
.L_x_283:
[----:B------:R-:W-:Y:S05]  /*34c0*/  BSYNC.RECONVERGENT B1 ;  /* 0x0000000000017941 */ /* 0x000fea0003800200 */
.L_x_282:
[----:B------:R-:W0:Y:S01]  /*34d0*/  LDS.128 R12, [R3+0xb0] ;  /* 0x0000b000030c7984 */ /* 0x000e220000000c00 */
[----:B------:R-:W-:Y:S01]  /*34e0*/  BSSY.RECONVERGENT B1, `(.L_x_284) ;  /* 0x000003c000017945 */ /* 0x000fe20003800200 */
[----:B------:R-:W-:Y:S01]  /*34f0*/  IMAD.MOV.U32 R2, RZ, RZ, R50 ;  /* 0x000000ffff027224 */ /* 0x000fe200078e0032 */
[----:B------:R-:W-:Y:S01]  /*3500*/  MOV R0, R51 ;  /* 0x0000003300007202 */ /* 0x000fe20000000f00 */
[----:B------:R1:W2:Y:S01]  /*3510*/  LDS.128 R8, [R3+0xc0] ;  /* 0x0000c00003087984 */ /* 0x0002a20000000c00 */
        /* <DEDUP_REMOVED lines=22> */
[----:B------:R-:W-:Y:S02]  /*3680*/  IMAD.MOV.U32 R24, RZ, RZ, R14 ;  /* 0x000000ffff187224 */ /* 0x000fe400078e000e */
[----:B------:R-:W-:Y:S02]  /*3690*/  IMAD.MOV.U32 R26, RZ, RZ, R12 ;  /* 0x000000ffff1a7224 */ /* 0x000fe400078e000c */
[----:B------:R-:W-:-:S02]  /*36a0*/  IMAD.MOV.U32 R27, RZ, RZ, R13 ;  /* 0x000000ffff1b7224 */ /* 0x000fc400078e000d */
[----:B------:R-:W-:Y:S02]  /*36b0*/  IMAD.MOV.U32 R32, RZ, RZ, R6 ;  /* 0x000000ffff207224 */ /* 0x000fe400078e0006 */
[----:B------:R-:W-:Y:S02]  /*36c0*/  IMAD.MOV.U32 R33, RZ, RZ, R7 ;  /* 0x000000ffff217224 */ /* 0x000fe400078e0007 */
[----:B0-----:R-:W-:Y:S01]  /*36d0*/  IMAD.MOV.U32 R28, RZ, RZ, R18 ;  /* 0x000000ffff1c7224 */ /* 0x001fe200078e0012 */
[----:B------:R-:W-:Y:S01]  /*36e0*/  MOV R29, R19 ;  /* 0x00000013001d7202 */ /* 0x000fe20000000f00 */
[----:B------:R-:W-:Y:S02]  /*36f0*/  IMAD.MOV.U32 R30, RZ, RZ, R16 ;  /* 0x000000ffff1e7224 */ /* 0x000fe400078e0010 */
[----:B------:R-:W-:Y:S01]  /*3700*/  IMAD.MOV.U32 R31, RZ, RZ, R17 ;  /* 0x000000ffff1f7224 */ /* 0x000fe200078e0011 */
[----:B-1----:R-:W-:Y:S01]  /*3710*/  MOV R35, R21 ;  /* 0x0000001500237202 */ /* 0x002fe20000000f00 */
[----:B------:R-:W-:-:S02]  /*3720*/  IMAD.MOV.U32 R36, RZ, RZ, R22 ;  /* 0x000000ffff247224 */ /* 0x000fc400078e0016 */
[----:B------:R-:W-:Y:S02]  /*3730*/  IMAD.MOV.U32 R37, RZ, RZ, R23 ;  /* 0x000000ffff257224 */ /* 0x000fe400078e0017 */
[----:B------:R-:W-:Y:S01]  /*3740*/  IMAD.MOV.U32 R34, RZ, RZ, R20 ;  /* 0x000000ffff227224 */ /* 0x000fe200078e0014 */
[----:B------:R-:W-:Y:S06]  /*3750*/  @!P0 BRA `(.L_x_285) ;  /* 0x0000000000508947 */ /* 0x000fec0003800000 */
        /* <DEDUP_REMOVED lines=20> */
.L_x_285:
[----:B------:R-:W-:Y:S05]  /*38a0*/  BSYNC.RECONVERGENT B1 ;  /* 0x0000000000017941 */ /* 0x000fea0003800200 */
.L_x_284:
[----:B------:R-:W0:Y:S01]  /*38b0*/  LDS.128 R4, [R3+0xf0] ;  /* 0x0000f00003047984 */ /* 0x000e220000000c00 */
[----:B------:R-:W-:Y:S01]  /*38c0*/  BSSY.RECONVERGENT B1, `(.L_x_286) ;  /* 0x000003c000017945 */ /* 0x000fe20003800200 */
        /* <DEDUP_REMOVED lines=24> */
[----:B------:R-:W-:Y:S01]  /*3a50*/  IMAD.MOV.U32 R42, RZ, RZ, R6 ;  /* 0x000000ffff2a7224 */ /* 0x000fe200078e0006 */
[----:B------:R-:W-:Y:S01]  /*3a60*/  MOV R51, R11 ;  /* 0x0000000b00337202 */ /* 0x000fe20000000f00 */
[----:B------:R-:W-:Y:S02]  /*3a70*/  IMAD.MOV.U32 R43, RZ, RZ, R7 ;  /* 0x000000ffff2b7224 */ /* 0x000fe400078e0007 */
[----:B------:R-:W-:Y:S02]  /*3a80*/  IMAD.MOV.U32 R44, RZ, RZ, R4 ;  /* 0x000000ffff2c7224 */ /* 0x000fe400078e0004 */
[----:B------:R-:W-:-:S02]  /*3a90*/  IMAD.MOV.U32 R45, RZ, RZ, R5 ;  /* 0x000000ffff2d7224 */ /* 0x000fc400078e0005 */
[----:B------:R-:W-:Y:S02]  /*3aa0*/  IMAD.MOV.U32 R50, RZ, RZ, R10 ;  /* 0x000000ffff327224 */ /* 0x000fe400078e000a */
[----:B0-----:R-:W-:Y:S02]  /*3ab0*/  IMAD.MOV.U32 R46, RZ, RZ, R18 ;  /* 0x000000ffff2e7224 */ /* 0x001fe400078e0012 */
[----:B------:R-:W-:Y:S02]  /*3ac0*/  IMAD.MOV.U32 R47, RZ, RZ, R19 ;  /* 0x000000ffff2f7224 */ /* 0x000fe400078e0013 */
[----:B------:R-:W-:Y:S01]  /*3ad0*/  IMAD.MOV.U32 R48, RZ, RZ, R16 ;  /* 0x000000ffff307224 */ /* 0x000fe200078e0010 */
[----:B-1----:R-:W-:Y:S01]  /*3ae0*/  MOV R55, R23 ;  /* 0x0000001700377202 */ /* 0x002fe20000000f00 */
[----:B------:R-:W-:Y:S02]  /*3af0*/  IMAD.MOV.U32 R49, RZ, RZ, R17 ;  /* 0x000000ffff317224 */ /* 0x000fe400078e0011 */
[----:B------:R-:W-:-:S02]  /*3b00*/  IMAD.MOV.U32 R54, RZ, RZ, R22 ;  /* 0x000000ffff367224 */ /* 0x000fc400078e0016 */
[----:B------:R-:W-:Y:S02]  /*3b10*/  IMAD.MOV.U32 R52, RZ, RZ, R20 ;  /* 0x000000ffff347224 */ /* 0x000fe400078e0014 */
[----:B------:R-:W-:Y:S01]  /*3b20*/  IMAD.MOV.U32 R53, RZ, RZ, R21 ;  /* 0x000000ffff357224 */ /* 0x000fe200078e0015 */
        /* <DEDUP_REMOVED lines=21> */
.L_x_287:
[----:B------:R-:W-:Y:S05]  /*3c80*/  BSYNC.RECONVERGENT B1 ;  /* 0x0000000000017941 */ /* 0x000fea0003800200 */
.L_x_286:
        /* <DEDUP_REMOVED lines=35> */
[----:B------:R-:W-:Y:S02]  /*3ec0*/  IMAD.MOV.U32 R30, RZ, RZ, R16 ;  /* 0x000000ffff1e7224 */ /* 0x000fe400078e0010 */
[----:B-1----:R-:W-:-:S02]  /*3ed0*/  IMAD.MOV.U32 R36, RZ, RZ, R22 ;  /* 0x000000ffff247224 */ /* 0x002fc400078e0016 */
[----:B------:R-:W-:Y:S02]  /*3ee0*/  IMAD.MOV.U32 R37, RZ, RZ, R23 ;  /* 0x000000ffff257224 */ /* 0x000fe400078e0017 */
        /* <DEDUP_REMOVED lines=23> */
.L_x_289:
[----:B------:R-:W-:Y:S05]  /*4060*/  BSYNC.RECONVERGENT B1 ;  /* 0x0000000000017941 */ /* 0x000fea0003800200 */
.L_x_288:
        /* <DEDUP_REMOVED lines=61> */
.L_x_291:
[----:B------:R-:W-:Y:S05]  /*4440*/  BSYNC.RECONVERGENT B1 ;  /* 0x0000000000017941 */ /* 0x000fea0003800200 */
.L_x_290:
        /* <DEDUP_REMOVED lines=61> */
.L_x_293:
[----:B------:R-:W-:Y:S05]  /*4820*/  BSYNC.RECONVERGENT B1 ;  /* 0x0000000000017941 */ /* 0x000fea0003800200 */
.L_x_292:
[----:B------:R-:W0:Y:S01]  /*4830*/  LDS.128 R12, [R3+0x1f0] ;  /* 0x0001f000030c7984 */ /* 0x000e220000000c00 */
        /* <DEDUP_REMOVED lines=17> */
[----:B------:R-:W-:Y:S05]  /*4950*/  @!P0 BRA `(.L_x_281) ;  /* 0x00000090004c8947 */ /* 0x000fea0003800000 */
[----:B------:R-:W0:Y:S01]  /*4960*/  LDS.64 R42, [R3+0x200] ;  /* 0x00020000032a7984 */ /* 0x000e220000000a00 */
[----:B------:R-:W-:Y:S01]  /*4970*/  DSETP.GEU.AND P0, PT, R14, R30, PT ;  /* 0x0000001e0e00722a */ /* 0x000fe20003f0e000 */
[----:B------:R-:W-:Y:S01]  /*4980*/  IMAD.MOV.U32 R44, RZ, RZ, R10 ;  /* 0x000000ffff2c7224 */ /* 0x000fe200078e000a */
[----:B------:R-:W-:Y:S01]  /*4990*/  MOV R25, R13 ;  /* 0x0000000d00197202 */ /* 0x000fe20000000f00 */
[----:B------:R2:W1:Y:S01]  /*49a0*/  LDS.128 R16, [R3+0x1d0] ;  /* 0x0001d00003107984 */ /* 0x0004620000000c00 */
[----:B------:R-:W-:Y:S02]  /*49b0*/  IMAD.MOV.U32 R45, RZ, RZ, R11 ;  /* 0x000000ffff2d7224 */ /* 0x000fe400078e000b */
[----:B------:R-:W-:Y:S01]  /*49c0*/  IMAD.MOV.U32 R26, RZ, RZ, R14 ;  /* 0x000000ffff1a7224 */ /* 0x000fe200078e000e */
[----:B------:R2:W3:Y:S01]  /*49d0*/  LDS.128 R20, [R3+0x1e0] ;  /* 0x0001e00003147984 */ /* 0x0004e20000000c00 */
[----:B------:R-:W-:Y:S02]  /*49e0*/  IMAD.MOV.U32 R27, RZ, RZ, R15 ;  /* 0x000000ffff1b7224 */ /* 0x000fe400078e000f */
[----:B------:R-:W-:-:S02]  /*49f0*/  IMAD.MOV.U32 R24, RZ, RZ, R12 ;  /* 0x000000ffff187224 */ /* 0x000fc400078e000c */
[----:B0-----:R-:W-:Y:S02]  /*4a00*/  IMAD.MOV.U32 R41, RZ, RZ, R43 ;  /* 0x000000ffff297224 */ /* 0x001fe400078e002b */
[----:B--2---:R-:W-:Y:S05]  /*4a10*/  @!P0 BRA `(.L_x_281) ;  /* 0x00000090001c8947 */ /* 0x004fea0003800000 */
        /* <DEDUP_REMOVED lines=8> */
[----:B---3--:R-:W-:Y:S02]  /*4aa0*/  FSEL R22, R36, R22, !P0 ;  /* 0x0000001624167208 */ /* 0x008fe40004000000 */
[----:B------:R-:W-:Y:S02]  /*4ab0*/  FSEL R23, R37, R23, !P0 ;  /* 0x0000001725177208 */ /* 0x000fe40004000000 */
[----:B------:R-:W-:Y:S02]  /*4ac0*/  FSEL R20, R6, R20, !P0 ;  /* 0x0000001406147208 */ /* 0x000fe40004000000 */
[----:B------:R-:W-:-:S02]  /*4ad0*/  FSEL R21, R7, R21, !P0 ;  /* 0x0000001507157208 */ /* 0x000fc40004000000 */
[----:B-1----:R-:W-:Y:S02]  /*4ae0*/  FSEL R18, R34, R18, !P0 ;  /* 0x0000001222127208 */ /* 0x002fe40004000000 */
[----:B------:R-:W-:Y:S02]  /*4af0*/  FSEL R19, R35, R19, !P0 ;  /* 0x0000001323137208 */ /* 0x000fe40004000000 */
[----:B------:R-:W-:Y:S02]  /*4b00*/  FSEL R44, R4, R10, !P0 ;  /* 0x0000000a042c7208 */ /* 0x000fe40004000000 */
[----:B------:R-:W-:Y:S02]  /*4b10*/  FSEL R45, R5, R11, !P0 ;  /* 0x0000000b052d7208 */ /* 0x000fe40004000000 */
[----:B------:R-:W-:Y:S02]  /*4b20*/  FSEL R16, R32, R16, !P0 ;  /* 0x0000001020107208 */ /* 0x000fe40004000000 */
[----:B------:R-:W-:-:S02]  /*4b30*/  FSEL R17, R33, R17, !P0 ;  /* 0x0000001121117208 */ /* 0x000fc40004000000 */
[----:B------:R-:W-:Y:S02]  /*4b40*/  SEL R42, R0, R42, P2 ;  /* 0x0000002a002a7207 */ /* 0x000fe40001000000 */
[----:B------:R-:W-:Y:S01]  /*4b50*/  SEL R41, R2, R43, P2 ;  /* 0x0000002b02297207 */ /* 0x000fe20001000000 */
[----:B------:R-:W-:Y:S06]  /*4b60*/  BRA `(.L_x_281) ;  /* 0x0000008c00c87947 */ /* 0x000fec0003800000 */
.L_x_268:
[----:B------:R-:W-:Y:S01]  /*4b70*/  LOP3.LUT R2, R0, 0x3e0, RZ, 0xc0, !PT ;  /* 0x000003e000027812 */ /* 0x000fe200078ec0ff */
[----:B------:R-:W-:Y:S01]  /*4b80*/  BSSY.RECONVERGENT B1, `(.L_x_294) ;  /* 0x0000050000017945 */ /* 0x000fe20003800200 */
[----:B------:R-:W-:Y:S01]  /*4b90*/  IMAD.MOV.U32 R36, RZ, RZ, R41 ;  /* 0x000000ffff247224 */ /* 0x000fe200078e0029 */
[----:B-----5:R-:W-:Y:S01]  /*4ba0*/  MOV R8, R10 ;  /* 0x0000000a00087202 */ /* 0x020fe20000000f00 */
[----:B------:R-:W-:Y:S01]  /*4bb0*/  IMAD.MOV.U32 R9, RZ, RZ, R11 ;  /* 0x000000ffff097224 */ /* 0x000fe200078e000b */
[----:B------:R-:W-:Y:S01]  /*4bc0*/  MOV R28, R16 ;  /* 0x00000010001c7202 */ /* 0x000fe20000000f00 */
[----:B------:R-:W-:Y:S01]  /*4bd0*/  VIADD R4, R2, 0x20 ;  /* 0x0000002002047836 */ /* 0x000fe20000000000 */
[----:B------:R-:W-:Y:S01]  /*4be0*/  LOP3.LUT R2, RZ, R2, RZ, 0x33, !PT ;  /* 0x00000002ff027212 */ /* 0x000fe200078e33ff */
[----:B------:R-:W-:Y:S01]  /*4bf0*/  IMAD.MOV.U32 R24, RZ, RZ, R12 ;  /* 0x000000ffff187224 */ /* 0x000fe200078e000c */
[----:B------:R-:W-:Y:S01]  /*4c00*/  MOV R34, R22 ;  /* 0x0000001600227202 */ /* 0x000fe20000000f00 */
[----:B------:R-:W-:Y:S01]  /*4c10*/  IMAD.MOV.U32 R25, RZ, RZ, R13 ;  /* 0x000000ffff197224 */ /* 0x000fe200078e000d */
[----:B------:R-:W-:Y:S01]  /*4c20*/  ISETP.GT.AND P0, PT, R4, R3, PT ;  /* 0x000000030400720c */ /* 0x000fe20003f04270 */
[----:B------:R-:W-:-:S02]  /*4c30*/  IMAD.IADD R2, R3, 0x1, R2 ;  /* 0x0000000103027824 */ /* 0x000fc400078e0202 */
[----:B------:R-:W-:Y:S02]  /*4c40*/  IMAD.MOV.U32 R4, RZ, RZ, R7 ;  /* 0x000000ffff047224 */ /* 0x000fe400078e0007 */
[----:B------:R-:W-:Y:S01]  /*4c50*/  IMAD.MOV.U32 R26, RZ, RZ, R14 ;  /* 0x000000ffff1a7224 */ /* 0x000fe200078e000e */
[----:B------:R-:W-:Y:S01]  /*4c60*/  SEL R5, R2, 0x1f, P0 ;  /* 0x0000001f02057807 */ /* 0x000fe20000000000 */
[----:B------:R-:W-:Y:S01]  /*4c70*/  IMAD.MOV.U32 R27, RZ, RZ, R15 ;  /* 0x000000ffff1b7224 */ /* 0x000fe200078e000f */
[----:B------:R-:W0:Y:S01]  /*4c80*/  S2R R2, SR_LANEID ;  /* 0x0000000000027919 */ /* 0x000e220000000000 */
[----:B------:R-:W-:Y:S02]  /*4c90*/  IMAD.MOV.U32 R29, RZ, RZ, R17 ;  /* 0x000000ffff1d7224 */ /* 0x000fe400078e0011 */
[----:B------:R-:W-:Y:S01]  /*4ca0*/  IMAD.MOV.U32 R30, RZ, RZ, R18 ;  /* 0x000000ffff1e7224 */ /* 0x000fe200078e0012 */
[----:B------:R-:W-:Y:S01]  /*4cb0*/  SHFL.DOWN PT, R38, R10, 0x1, R5 ;  /* 0x082000000a267989 */ /* 0x000fe200000e0005 */
[----:B------:R-:W-:-:S02]  /*4cc0*/  IMAD.MOV.U32 R31, RZ, RZ, R19 ;  /* 0x000000ffff1f7224 */ /* 0x000fc400078e0013 */
[----:B------:R-:W-:Y:S01]  /*4cd0*/  IMAD.MOV.U32 R32, RZ, RZ, R20 ;  /* 0x000000ffff207224 */ /* 0x000fe200078e0014 */
[----:B------:R-:W1:Y:S01]  /*4ce0*/  SHFL.DOWN PT, R39, R11, 0x1, R5 ;  /* 0x082000000b277989 */ /* 0x000e6200000e0005 */
[----:B------:R-:W-:Y:S02]  /*4cf0*/  IMAD.MOV.U32 R33, RZ, RZ, R21 ;  /* 0x000000ffff217224 */ /* 0x000fe400078e0015 */
[----:B------:R-:W-:Y:S01]  /*4d00*/  IMAD.MOV.U32 R35, RZ, RZ, R23 ;  /* 0x000000ffff237224 */ /* 0x000fe200078e0017 */
        /* <DEDUP_REMOVED lines=55> */
.L_x_295:
[----:B------:R-:W-:Y:S05]  /*5080*/  BSYNC.RECONVERGENT B1 ;  /* 0x0000000000017941 */ /* 0x000fea0003800200 */
.L_x_294:
[----:B------:R-:W-:Y:S01]  /*5090*/  SHFL.DOWN PT, R22, R8, 0x2, R5 ;  /* 0x0840000008167989 */ /* 0x000fe200000e0005 */
[----:B------:R-:W-:Y:S01]  /*50a0*/  IADD3 R6, PT, PT, R2, 0x2, RZ ;  /* 0x0000000202067810 */ /* 0x000fe20007ffe0ff */
[----:B------:R-:W-:Y:S01]  /*50b0*/  BSSY.RECONVERGENT B1, `(.L_x_296) ;  /* 0x0000049000017945 */ /* 0x000fe20003800200 */
[----:B------:R-:W-:Y:S01]  /*50c0*/  IMAD.MOV.U32 R42, RZ, RZ, R36 ;  /* 0x000000ffff2a7224 */ /* 0x000fe200078e0024 */
[----:B------:R-:W1:Y:S01]  /*50d0*/  SHFL.DOWN PT, R23, R9, 0x2, R5 ;  /* 0x0840000009177989 */ /* 0x000e6200000e0005 */
[----:B------:R-:W-:Y:S01]  /*50e0*/  IMAD.MOV.U32 R44, RZ, RZ, R4 ;  /* 0x000000ffff2c7224 */ /* 0x000fe200078e0004 */
[----:B------:R-:W-:Y:S01]  /*50f0*/  MOV R11, R25 ;  /* 0x00000019000b7202 */ /* 0x000fe20000000f00 */
[----:B0-----:R-:W-:Y:S01]  /*5100*/  IMAD.MOV.U32 R7, RZ, RZ, R9 ;  /* 0x000000ffff077224 */ /* 0x001fe200078e0009 */
        /* <DEDUP_REMOVED lines=10> */
[----:B------:R0:W0:Y:S01]  /*51b0*/  SHFL.DOWN PT, R41, R33, 0x2, R5 ;  /* 0x0840000021297989 */ /* 0x00002200000e0005 */
[----:B------:R-:W-:Y:S02]  /*51c0*/  IMAD.MOV.U32 R18, RZ, RZ, R32 ;  /* 0x000000ffff127224 */ /* 0x000fe400078e0020 */
[----:B------:R-:W-:Y:S01]  /*51d0*/  IMAD.MOV.U32 R19, RZ, RZ, R33 ;  /* 0x000000ffff137224 */ /* 0x000fe200078e0021 */
[----:B------:R0:W0:Y:S01]  /*51e0*/  SHFL.DOWN PT, R43, R30, 0x2, R5 ;  /* 0x084000001e2b7989 */ /* 0x00002200000e0005 */
[----:B------:R-:W-:-:S02]  /*51f0*/  IMAD.MOV.U32 R20, RZ, RZ, R34 ;  /* 0x000000ffff147224 */ /* 0x000fc400078e0022 */
[----:B------:R-:W-:Y:S01]  /*5200*/  IMAD.MOV.U32 R21, RZ, RZ, R35 ;  /* 0x000000ffff157224 */ /* 0x000fe200078e0023 */
[----:B-1----:R-:W-:Y:S01]  /*5210*/  DSETP.GEU.AND P0, PT, R8, R22, PT ;  /* 0x000000160800722a */ /* 0x002fe20003f0e000 */
[----:B------:R1:W0:Y:S04]  /*5220*/  SHFL.DOWN PT, R45, R31, 0x2, R5 ;  /* 0x084000001f2d7989 */ /* 0x00022800000e0005 */
[----:B------:R1:W0:Y:S01]  /*5230*/  SHFL.DOWN PT, R47, R28, 0x2, R5 ;  /* 0x084000001c2f7989 */ /* 0x00022200000e0005 */
[----:B------:R-:W-:Y:S01]  /*5240*/  ISETP.GT.OR P0, PT, R6, R5, !P0 ;  /* 0x000000050600720c */ /* 0x000fe20004704670 */
[----:B------:R-:W-:Y:S02]  /*5250*/  IMAD.MOV.U32 R6, RZ, RZ, R8 ;  /* 0x000000ffff067224 */ /* 0x000fe400078e0008 */
[----:B------:R1:W0:Y:S04]  /*5260*/  SHFL.DOWN PT, R46, R29, 0x2, R5 ;  /* 0x084000001d2e7989 */ /* 0x00022800000e0005 */
[----:B------:R1:W0:Y:S04]  /*5270*/  SHFL.DOWN PT, R49, R26, 0x2, R5 ;  /* 0x084000001a317989 */ /* 0x00022800000e0005 */
[----:B------:R1:W0:Y:S04]  /*5280*/  SHFL.DOWN PT, R48, R27, 0x2, R5 ;  /* 0x084000001b307989 */ /* 0x00022800000e0005 */
[----:B------:R1:W0:Y:S04]  /*5290*/  SHFL.DOWN PT, R51, R24, 0x2, R5 ;  /* 0x0840000018337989 */ /* 0x00022800000e0005 */
[----:B------:R1:W0:Y:S04]  /*52a0*/  SHFL.DOWN PT, R50, R25, 0x2, R5 ;  /* 0x0840000019327989 */ /* 0x00022800000e0005 */
[----:B------:R1:W0:Y:S04]  /*52b0*/  SHFL.DOWN PT, R53, R36, 0x2, R5 ;  /* 0x0840000024357989 */ /* 0x00022800000e0005 */
[----:B------:R1:W0:Y:S01]  /*52c0*/  SHFL.DOWN PT, R55, R4, 0x2, R5 ;  /* 0x0840000004377989 */ /* 0x00022200000e0005 */
[----:B--234-:R-:W-:Y:S05]  /*52d0*/  @P0 BRA `(.L_x_297) ;  /* 0x0000000000980947 */ /* 0x01cfea0003800000 */
        /* <DEDUP_REMOVED lines=38> */
.L_x_297:
[----:B------:R-:W-:Y:S05]  /*5540*/  BSYNC.RECONVERGENT B1 ;  /* 0x0000000000017941 */ /* 0x000fea0003800200 */
.L_x_296:
[----:B------:R-:W-:Y:S01]  /*5550*/  SHFL.DOWN PT, R8, R6, 0x4, R5 ;  /* 0x0880000006087989 */ /* 0x000fe200000e0005 */
[----:B-1----:R-:W-:Y:S01]  /*5560*/  VIADD R4, R2, 0x4 ;  /* 0x0000000402047836 */ /* 0x002fe20000000000 */
        /* <DEDUP_REMOVED lines=26> */
[----:B------:R-:W-:-:S03]  /*5710*/  ISETP.GT.OR P0, PT, R4, R5, !P0 ;  /* 0x000000050400720c */ /* 0x000fc60004704670 */
        /* <DEDUP_REMOVED lines=46> */
.L_x_299:
[----:B------:R-:W-:Y:S05]  /*5a00*/  BSYNC.RECONVERGENT B1 ;  /* 0x0000000000017941 */ /* 0x000fea0003800200 */
.L_x_298:
[----:B------:R-:W-:Y:S01]  /*5a10*/  SHFL.DOWN PT, R16, R22, 0x8, R5 ;  /* 0x0900000016107989 */ /* 0x000fe200000e0005 */
[----:B0-----:R-:W-:Y:S01]  /*5a20*/  IADD3 R4, PT, PT, R2, 0x8, RZ ;  /* 0x0000000802047810 */ /* 0x001fe20007ffe0ff */
        /* <DEDUP_REMOVED lines=73> */
.L_x_301:
[----:B------:R-:W-:Y:S05]  /*5ec0*/  BSYNC.RECONVERGENT B1 ;  /* 0x0000000000017941 */ /* 0x000fea0003800200 */
.L_x_300:
[----:B0-----:R-:W-:Y:S01]  /*5ed0*/  SHFL.DOWN PT, R32, R30, 0x10, R5 ;  /* 0x0a0000001e207989 */ /* 0x001fe200000e0005 */
[C---:B------:R-:W-:Y:S01]  /*5ee0*/  VIADD R16, R2.reuse, 0x10 ;  /* 0x0000001002107836 */ /* 0x040fe20000000000 */
        /* <DEDUP_REMOVED lines=23> */
[----:B------:R0:W0:Y:S01]  /*6060*/  SHFL.DOWN PT, R34, R11, 0x10, R5 ;  /* 0x0a0000000b227989 */ /* 0x00002200000e0005 */
[----:B------:R-:W-:-:S03]  /*6070*/  IMAD.MOV.U32 R17, RZ, RZ, R9 ;  /* 0x000000ffff117224 */ /* 0x000fc600078e0009 */
        /* <DEDUP_REMOVED lines=12> */
[----:B0-----:R-:W-:Y:S01]  /*6140*/  IMAD.MOV.U32 R42, RZ, RZ, R35 ;  /* 0x000000ffff2a7224 */ /* 0x001fe200078e0023 */
[----:B------:R-:W-:Y:S01]  /*6150*/  MOV R26, R32 ;  /* 0x00000020001a7202 */ /* 0x000fe20000000f00 */
[----:B------:R-:W-:Y:S01]  /*6160*/  IMAD.MOV.U32 R41, RZ, RZ, R39 ;  /* 0x000000ffff297224 */ /* 0x000fe200078e0027 */
[----:B------:R-:W-:Y:S01]  /*6170*/  MOV R20, R49 ;  /* 0x0000003100147202 */ /* 0x000fe20000000f00 */
        /* <DEDUP_REMOVED lines=33> */
.L_x_303:
[----:B------:R-:W-:Y:S05]  /*6390*/  BSYNC.RECONVERGENT B1 ;  /* 0x0000000000017941 */ /* 0x000fea0003800200 */
.L_x_302:
[----:B------:R-:W-:Y:S04]  /*63a0*/  BSSY.RECONVERGENT B1, `(.L_x_304) ;  /* 0x000000e000017945 */ /* 0x000fe80003800200 */
[----:B------:R-:W-:Y:S05]  /*63b0*/  @P1 BRA `(.L_x_305) ;  /* 0x0000000000301947 */ /* 0x000fea0003800000 */
[----:B0-----:R-:W0:Y:S01]  /*63c0*/  S2R R5, SR_CgaCtaId ;  /* 0x0000000000057919 */ /* 0x001e220000008800 */
[----:B------:R-:W-:Y:S01]  /*63d0*/  MOV R4, 0x400 ;  /* 0x0000040000047802 */ /* 0x000fe20000000f00 */
[----:B------:R-:W-:Y:S01]  /*63e0*/  IMAD.MOV.U32 R43, RZ, RZ, R41 ;  /* 0x000000ffff2b7224 */ /* 0x000fe200078e0029 */
[----:B------:R-:W-:-:S04]  /*63f0*/  SHF.L.U32 R2, R0, 0x1, RZ ;  /* 0x0000000100027819 */ /* 0x000fc800000006ff */
[----:B------:R-:W-:Y:S02]  /*6400*/  LOP3.LUT R2, R2, 0x7c0, RZ, 0xc0, !PT ;  /* 0x000007c002027812 */ /* 0x000fe400078ec0ff */
[----:B0-----:R-:W-:-:S05]  /*6410*/  LEA R5, R5, R4, 0x18 ;  /* 0x0000000405057211 */ /* 0x001fca00078ec0ff */
[----:B------:R-:W-:-:S05]  /*6420*/  IMAD.IADD R5, R2, 0x1, R5 ;  /* 0x0000000102057824 */ /* 0x000fca00078e0205 */
[----:B------:R1:W-:Y:S04]  /*6430*/  STS.64 [R5+0x40], R42 ;  /* 0x0000402a05007388 */ /* 0x0003e80000000a00 */
[----:B------:R1:W-:Y:S04]  /*6440*/  STS.64 [R5+0x8], R44 ;  /* 0x0000082c05007388 */ /* 0x0003e80000000a00 */
[----:B------:R1:W-:Y:S04]  /*6450*/  STS.128 [R5+0x10], R16 ;  /* 0x0000101005007388 */ /* 0x0003e80000000c00 */
[----:B------:R1:W-:Y:S04]  /*6460*/  STS.128 [R5+0x20], R20 ;  /* 0x0000201405007388 */ /* 0x0003e80000000c00 */
[----:B------:R1:W-:Y:S02]  /*6470*/  STS.128 [R5+0x30], R24 ;  /* 0x0000301805007388 */ /* 0x0003e40000000c00 */
.L_x_305:
[----:B------:R-:W-:Y:S05]  /*6480*/  BSYNC.RECONVERGENT B1 ;  /* 0x0000000000017941 */ /* 0x000fea0003800200 */
.L_x_304:
[----:B------:R-:W-:Y:S01]  /*6490*/  BAR.SYNC.DEFER_BLOCKING 0x0 ;  /* 0x0000000000007b1d */ /* 0x000fe20000010000 */
[----:B------:R-:W-:-:S13]  /*64a0*/  ISETP.NE.AND P1, PT, R0, RZ, PT ;  /* 0x000000ff0000720c */ /* 0x000fda0003f25270 */
[----:B------:R-:W-:Y:S05]  /*64b0*/  @P1 BRA `(.L_x_281) ;  /* 0x0000007400741947 */ /* 0x000fea0003800000 */
[----:B------:R-:W-:Y:S01]  /*64c0*/  ISETP.GE.AND P0, PT, R3, 0x21, PT ;  /* 0x000000210300780c */ /* 0x000fe20003f06270 */
[----:B0-----:R-:W-:Y:S01]  /*64d0*/  IMAD.MOV.U32 R11, RZ, RZ, R42 ;  /* 0x000000ffff0b7224 */ /* 0x001fe200078e002a */
[----:B------:R-:W-:Y:S01]  /*64e0*/  MOV R9, R45 ;  /* 0x0000002d00097202 */ /* 0x000fe20000000f00 */
[----:B------:R-:W-:Y:S01]  /*64f0*/  IMAD.MOV.U32 R10, RZ, RZ, R41 ;  /* 0x000000ffff0a7224 */ /* 0x000fe200078e0029 */
[----:B------:R-:W-:Y:S01]  /*6500*/  MOV R37, R21 ;  /* 0x0000001500257202 */ /* 0x000fe20000000f00 */
[----:B------:R-:W-:Y:S01]  /*6510*/  IMAD.MOV.U32 R8, RZ, RZ, R44 ;  /* 0x000000ffff087224 */ /* 0x000fe200078e002c */
[----:B-1----:R-:W-:Y:S01]  /*6520*/  MOV R5, R27 ;  /* 0x0000001b00057202 */ /* 0x002fe20000000f00 */
        /* <DEDUP_REMOVED lines=10> */
[----:B------:R-:W-:Y:S06]  /*65d0*/  @!P0 BRA `(.L_x_306) ;  /* 0x0000000000f88947 */ /* 0x000fec0003800000 */
        /* <DEDUP_REMOVED lines=35> */
[----:B------:R-:W-:Y:S02]  /*6810*/  IMAD.MOV.U32 R38, RZ, RZ, R30 ;  /* 0x000000ffff267224 */ /* 0x000fe400078e001e */
[----:B-1----:R-:W-:Y:S02]  /*6820*/  IMAD.MOV.U32 R36, RZ, RZ, R32 ;  /* 0x000000ffff247224 */ /* 0x002fe400078e0020 */
        /* <DEDUP_REMOVED lines=24> */
.L_x_307:
[----:B------:R-:W-:Y:S05]  /*69b0*/  BSYNC.RECONVERGENT B1 ;  /* 0x0000000000017941 */ /* 0x000fea0003800200 */
.L_x_306:
[----:B------:R-:W-:Y:S01]  /*69c0*/  ISETP.GE.AND P0, PT, R3, 0x41, PT ;  /* 0x000000410300780c */ /* 0x000fe20003f06270 */
        /* <DEDUP_REMOVED lines=42> */
[----:B------:R-:W-:Y:S02]  /*6c70*/  IMAD.MOV.U32 R18, RZ, RZ, R12 ;  /* 0x000000ffff127224 */ /* 0x000fe400078e000c */
[----:B------:R-:W1:Y:S01]  /*6c80*/  LDS.128 R28, [R41+0xa0] ;  /* 0x0000a000291c7984 */ /* 0x000e620000000c00 */
[----:B------:R-:W-:Y:S02]  /*6c90*/  IMAD.MOV.U32 R19, RZ, RZ, R13 ;  /* 0x000000ffff137224 */ /* 0x000fe400078e000d */
[----:B------:R-:W-:Y:S01]  /*6ca0*/  IMAD.MOV.U32 R16, RZ, RZ, R14 ;  /* 0x000000ffff107224 */ /* 0x000fe200078e000e */
[----:B------:R-:W2:Y:S01]  /*6cb0*/  LDS.64 R42, [R41+0xc0] ;  /* 0x0000c000292a7984 */ /* 0x000ea20000000a00 */
[----:B------:R-:W-:-:S03]  /*6cc0*/  IMAD.MOV.U32 R17, RZ, RZ, R15 ;  /* 0x000000ffff117224 */ /* 0x000fc600078e000f */
[----:B------:R3:W4:Y:S01]  /*6cd0*/  LDS.64 R20, [R41+0x88] ;  /* 0x0000880029147984 */ /* 0x0007220000000a00 */
[----:B0-----:R-:W-:Y:S01]  /*6ce0*/  IMAD.MOV.U32 R48, RZ, RZ, R24 ;  /* 0x000000ffff307224 */ /* 0x001fe200078e0018 */
[----:B------:R-:W-:Y:S01]  /*6cf0*/  MOV R49, R25 ;  /* 0x0000001900317202 */ /* 0x000fe20000000f00 */
[----:B------:R-:W-:Y:S02]  /*6d00*/  IMAD.MOV.U32 R32, RZ, RZ, R26 ;  /* 0x000000ffff207224 */ /* 0x000fe400078e001a */
[----:B------:R-:W-:Y:S02]  /*6d10*/  IMAD.MOV.U32 R33, RZ, RZ, R27 ;  /* 0x000000ffff217224 */ /* 0x000fe400078e001b */
[----:B-1----:R-:W-:Y:S02]  /*6d20*/  IMAD.MOV.U32 R22, RZ, RZ, R30 ;  /* 0x000000ffff167224 */ /* 0x002fe400078e001e */
[----:B------:R-:W-:Y:S01]  /*6d30*/  IMAD.MOV.U32 R23, RZ, RZ, R31 ;  /* 0x000000ffff177224 */ /* 0x000fe200078e001f */
[----:B--2---:R-:W-:Y:S01]  /*6d40*/  MOV R0, R43 ;  /* 0x0000002b00007202 */ /* 0x004fe20000000f00 */
[----:B------:R-:W-:Y:S01]  /*6d50*/  IMAD.MOV.U32 R2, RZ, RZ, R42 ;  /* 0x000000ffff027224 */ /* 0x000fe200078e002a */
[----:B---3--:R-:W-:Y:S06]  /*6d60*/  @!P0 BRA `(.L_x_309) ;  /* 0x0000000000508947 */ /* 0x008fec0003800000 */
        /* <DEDUP_REMOVED lines=16> */
[----:B----4-:R-:W-:Y:S02]  /*6e70*/  FSEL R20, R8, R20, !P0 ;  /* 0x0000001408147208 */ /* 0x010fe40004000000 */
[----:B------:R-:W-:-:S02]  /*6e80*/  FSEL R21, R9, R21, !P0 ;  /* 0x0000001509157208 */ /* 0x000fc40004000000 */
[----:B------:R-:W-:Y:S02]  /*6e90*/  SEL R2, R11, R42, P2 ;  /* 0x0000002a0b027207 */ /* 0x000fe40001000000 */
[----:B------:R-:W-:-:S07]  /*6ea0*/  SEL R0, R10, R43, P2 ;  /* 0x0000002b0a007207 */ /* 0x000fce0001000000 */
.L_x_309:
[----:B------:R-:W-:Y:S05]  /*6eb0*/  BSYNC.RECONVERGENT B1 ;  /* 0x0000000000017941 */ /* 0x000fea0003800200 */
.L_x_308:
[----:B------:R-:W-:Y:S01]  /*6ec0*/  ISETP.GE.AND P0, PT, R3, 0x61, PT ;  /* 0x000000610300780c */ /* 0x000fe20003f06270 */
[----:B------:R-:W-:Y:S01]  /*6ed0*/  IMAD.MOV.U32 R24, RZ, RZ, R2 ;  /* 0x000000ffff187224 */ /* 0x000fe200078e0002 */
[----:B------:R-:W-:Y:S01]  /*6ee0*/  MOV R47, R49 ;  /* 0x00000031002f7202 */ /* 0x000fe20000000f00 */
[----:B------:R-:W-:Y:S01]  /*6ef0*/  IMAD.MOV.U32 R25, RZ, RZ, R0 ;  /* 0x000000ffff197224 */ /* 0x000fe200078e0000 */
[----:B------:R-:W-:Y:S01]  /*6f00*/  MOV R43, R23 ;  /* 0x00000017002b7202 */ /* 0x000fe20000000f00 */
[----:B----4-:R-:W-:Y:S02]  /*6f10*/  IMAD.MOV.U32 R38, RZ, RZ, R20 ;  /* 0x000000ffff267224 */ /* 0x010fe400078e0014 */
        /* <DEDUP_REMOVED lines=44> */
[----:B0-----:R-:W-:-:S02]  /*71e0*/  IMAD.MOV.U32 R46, RZ, RZ, R8 ;  /* 0x000000ffff2e7224 */ /* 0x001fc400078e0008 */
[----:B------:R-:W-:Y:S02]  /*71f0*/  IMAD.MOV.U32 R47, RZ, RZ, R9 ;  /* 0x000000ffff2f7224 */ /* 0x000fe400078e0009 */
[----:B------:R-:W-:Y:S01]  /*7200*/  IMAD.MOV.U32 R44, RZ, RZ, R10 ;  /* 0x000000ffff2c7224 */ /* 0x000fe200078e000a */
[----:B-1----:R-:W-:Y:S01]  /*7210*/  MOV R37, R13 ;  /* 0x0000000d00257202 */ /* 0x002fe20000000f00 */
[----:B------:R-:W-:Y:S02]  /*7220*/  IMAD.MOV.U32 R45, RZ, RZ, R11 ;  /* 0x000000ffff2d7224 */ /* 0x000fe400078e000b */
        /* <DEDUP_REMOVED lines=24> */
.L_x_311:
[----:B------:R-:W-:Y:S05]  /*73b0*/  BSYNC.RECONVERGENT B1 ;  /* 0x0000000000017941 */ /* 0x000fea0003800200 */
.L_x_310:
        /* <DEDUP_REMOVED lines=55> */
[----:B------:R-:W-:Y:S01]  /*7730*/  IMAD.MOV.U32 R21, RZ, RZ, R13 ;  /* 0x000000ffff157224 */ /* 0x000fe200078e000d */
[----:B--2---:R-:W-:Y:S01]  /*7740*/  MOV R2, R49 ;  /* 0x0000003100027202 */ /* 0x004fe20000000f00 */
[----:B------:R-:W-:Y:S02]  /*7750*/  IMAD.MOV.U32 R28, RZ, RZ, R14 ;  /* 0x000000ffff1c7224 */ /* 0x000fe400078e000e */
        /* <DEDUP_REMOVED lines=23> */
.L_x_313:
[----:B------:R-:W-:Y:S05]  /*78d0*/  BSYNC.RECONVERGENT B1 ;  /* 0x0000000000017941 */ /* 0x000fea0003800200 */
.L_x_312:
[----:B------:R-:W-:Y:S01]  /*78e0*/  ISETP.GE.AND P0, PT, R3, 0xa1, PT ;  /* 0x000000a10300780c */ /* 0x000fe20003f06270 */
[----:B------:R-:W-:Y:S01]  /*78f0*/  IMAD.MOV.U32 R24, RZ, RZ, R0 ;  /* 0x000000ffff187224 */ /* 0x000fe200078e0000 */
        /* <DEDUP_REMOVED lines=77> */
.L_x_315:
[----:B------:R-:W-:Y:S05]  /*7dd0*/  BSYNC.RECONVERGENT B1 ;  /* 0x0000000000017941 */ /* 0x000fea0003800200 */
.L_x_314:
        /* <DEDUP_REMOVED lines=81> */
.L_x_317:
[----:B------:R-:W-:Y:S05]  /*82f0*/  BSYNC.RECONVERGENT B1 ;  /* 0x0000000000017941 */ /* 0x000fea0003800200 */
.L_x_316:
        /* <DEDUP_REMOVED lines=40> */
[----:B------:R-:W0:Y:S01]  /*8580*/  LDS.64 R42, [R3+0x200] ;  /* 0x00020000032a7984 */ /* 0x000e220000000a00 */
[----:B------:R-:W-:Y:S01]  /*8590*/  DSETP.GEU.AND P0, PT, R14, R4, PT ;  /* 0x000000040e00722a */ /* 0x000fe20003f0e000 */
[----:B------:R-:W-:Y:S01]  /*85a0*/  IMAD.MOV.U32 R26, RZ, RZ, R14 ;  /* 0x000000ffff1a7224 */ /* 0x000fe200078e000e */
[----:B------:R-:W-:Y:S01]  /*85b0*/  MOV R25, R13 ;  /* 0x0000000d00197202 */ /* 0x000fe20000000f00 */
[----:B------:R2:W3:Y:S01]  /*85c0*/  LDS.64 R44, [R3+0x1c8] ;  /* 0x0001c800032c7984 */ /* 0x0004e20000000a00 */
[----:B------:R-:W-:Y:S02]  /*85d0*/  IMAD.MOV.U32 R27, RZ, RZ, R15 ;  /* 0x000000ffff1b7224 */ /* 0x000fe400078e000f */
[----:B------:R-:W-:Y:S01]  /*85e0*/  IMAD.MOV.U32 R24, RZ, RZ, R12 ;  /* 0x000000ffff187224 */ /* 0x000fe200078e000c */
[----:B------:R2:W4:Y:S04]  /*85f0*/  LDS.128 R16, [R3+0x1d0] ;  /* 0x0001d00003107984 */ /* 0x0005280000000c00 */
[----:B------:R2:W1:Y:S01]  /*8600*/  LDS.128 R20, [R3+0x1e0] ;  /* 0x0001e00003147984 */ /* 0x0004620000000c00 */
[----:B0-----:R-:W-:-:S02]  /*8610*/  IMAD.MOV.U32 R41, RZ, RZ, R43 ;  /* 0x000000ffff297224 */ /* 0x001fc400078e002b */
        /* <DEDUP_REMOVED lines=13> */
[----:B----4-:R-:W-:Y:S02]  /*86f0*/  FSEL R18, R30, R18, !P0 ;  /* 0x000000121e127208 */ /* 0x010fe40004000000 */
        /* <DEDUP_REMOVED lines=8> */
.L_x_251:
[----:B------:R-:W0:Y:S01]  /*8780*/  S2R R0, SR_TID.X ;  /* 0x0000000000007919 */ /* 0x000e220000002100 */
[----:B------:R-:W1:Y:S02]  /*8790*/  LDCU.64 UR4, c[0x0][0x380] ;  /* 0x00007000ff0477ac */ /* 0x000e640008000a00 */
[----:B-1----:R-:W-:Y:S02]  /*87a0*/  IMAD.U32 R4, RZ, RZ, UR4 ;  /* 0x00000004ff047e24 */ /* 0x002fe4000f8e00ff */
[----:B------:R-:W-:Y:S01]  /*87b0*/  IMAD.U32 R5, RZ, RZ, UR5 ;  /* 0x00000005ff057e24 */ /* 0x000fe2000f8e00ff */
[----:B------:R-:W1:Y:S01]  /*87c0*/  LDCU.64 UR4, c[0x0][0x388] ;  /* 0x00007100ff0477ac */ /* 0x000e620008000a00 */
[----:B0-----:R-:W-:-:S05]  /*87d0*/  IADD3 R23, P0, PT, R2, R0, RZ ;  /* 0x0000000002177210 */ /* 0x001fca0007f1e0ff */
[----:B------:R-:W-:Y:S02]  /*87e0*/  IMAD.X R22, RZ, RZ, RZ, P0 ;  /* 0x000000ffff167224 */ /* 0x000fe400000e06ff */
[----:B------:R-:W-:-:S04]  /*87f0*/  IMAD.WIDE.U32 R2, R23, 0x38, R4 ;  /* 0x0000003817027825 */ /* 0x000fc800078e0004 */
[----:B------:R-:W-:-:S04]  /*8800*/  IMAD R7, R22, 0x38, RZ ;  /* 0x0000003816077824 */ /* 0x000fc800078e02ff */
[----:B------:R-:W-:-:S05]  /*8810*/  IMAD.IADD R3, R3, 0x1, R7 ;  /* 0x0000000103037824 */ /* 0x000fca00078e0207 */
[----:B------:R0:W5:Y:S04]  /*8820*/  LDG.E.64 R20, desc[UR10][R2.64] ;  /* 0x0000000a02147981 */ /* 0x000168000c1e1b00 */
[----:B------:R0:W5:Y:S04]  /*8830*/  LDG.E.64 R18, desc[UR10][R2.64+0x8] ;  /* 0x0000080a02127981 */ /* 0x000168000c1e1b00 */
[----:B------:R0:W5:Y:S04]  /*8840*/  LDG.E.64 R16, desc[UR10][R2.64+0x10] ;  /* 0x0000100a02107981 */ /* 0x000168000c1e1b00 */
[----:B------:R0:W5:Y:S04]  /*8850*/  LDG.E.64 R14, desc[UR10][R2.64+0x18] ;  /* 0x0000180a020e7981 */ /* 0x000168000c1e1b00 */
[----:B------:R0:W5:Y:S04]  /*8860*/  LDG.E.64 R12, desc[UR10][R2.64+0x20] ;  /* 0x0000200a020c7981 */ /* 0x000168000c1e1b00 */
[----:B------:R0:W5:Y:S04]  /*8870*/  LDG.E.64 R10, desc[UR10][R2.64+0x28] ;  /* 0x0000280a020a7981 */ /* 0x000168000c1e1b00 */
[----:B------:R0:W5:Y:S01]  /*8880*/  LDG.E.64 R6, desc[UR10][R2.64+0x30] ;  /* 0x0000300a02067981 */ /* 0x000162000c1e1b00 */
[----:B------:R-:W-:Y:S01]  /*8890*/  ISETP.LE.U32.AND P0, PT, R39, UR6, PT ;  /* 0x0000000627007c0c */ /* 0x000fe2000bf03070 */
[----:B-1----:R-:W-:Y:S01]  /*88a0*/  IMAD.U32 R41, RZ, RZ, UR5 ;  /* 0x00000005ff297e24 */ /* 0x002fe2000f8e00ff */
[----:B------:R-:W-:-:S02]  /*88b0*/  MOV R54, UR4 ;  /* 0x0000000400367c02 */ /* 0x000fc40008000f00 */
[----:B------:R-:W-:Y:S02]  /*88c0*/  ISETP.GE.U32.AND.EX P0, PT, RZ, R38, PT, P0 ;  /* 0x00000026ff00720c */ /* 0x000fe40003f06100 */
[----:B------:R-:W-:-:S05]  /*88d0*/  IADD3 R23, P1, PT, R23, R54, RZ ;  /* 0x0000003617177210 */ /* 0x000fca0007f3e0ff */
[----:B------:R-:W-:-:S06]  /*88e0*/  IMAD.X R22, R22, 0x1, R41, P1 ;  /* 0x0000000116167824 */ /* 0x000fcc00008e0629 */
[----:B0-----:R-:W-:Y:S05]  /*88f0*/  @P0 BRA `(.L_x_318) ;  /* 0x0000001c00e40947 */ /* 0x001fea0003800000 */
[----:B------:R-:W0:Y:S01]  /*8900*/  LDCU.64 UR8, c[0x0][0x3e8] ;  /* 0x00007d00ff0877ac */ /* 0x000e220008000a00 */
[----:B------:R-:W-:Y:S01]  /*8910*/  ISETP.NE.AND P0, PT, R0, RZ, PT ;  /* 0x000000ff0000720c */ /* 0x000fe20003f05270 */
[----:B------:R-:W-:Y:S01]  /*8920*/  BSSY.RECONVERGENT B1, `(.L_x_319) ;  /* 0x0000012000017945 */ /* 0x000fe20003800200 */
[----:B------:R-:W-:Y:S01]  /*8930*/  UMOV UR4, 0x8 ;  /* 0x0000000800047882 */ /* 0x000fe20000000000 */
[----:B------:R-:W-:Y:S02]  /*8940*/  UMOV UR5, 0x0 ;  /* 0x0000000000057882 */ /* 0x000fe40000000000 */
[----:B0-----:R-:W-:-:S04]  /*8950*/  UIMAD.WIDE.U32 UR4, UR8, 0x1, UR4 ;  /* 0x00000001080478a5 */ /* 0x001fc8000f8e0004 */
[----:B------:R-:W-:Y:S02]  /*8960*/  UIADD3 UR7, UPT, UPT, UR5, UR9, URZ ;  /* 0x0000000905077290 */ /* 0x000fe4000fffe0ff */
[----:B------:R-:W-:Y:S02]  /*8970*/  IMAD.U32 R3, RZ, RZ, UR5 ;  /* 0x00000005ff037e24 */ /* 0x000fe4000f8e00ff */
[----:B------:R-:W-:Y:S02]  /*8980*/  IMAD.U32 R2, RZ, RZ, UR4 ;  /* 0x00000004ff027e24 */ /* 0x000fe4000f8e00ff */
[----:B------:R-:W-:Y:S01]  /*8990*/  IMAD.U32 R3, RZ, RZ, UR7 ;  /* 0x00000007ff037e24 */ /* 0x000fe2000f8e00ff */
[----:B------:R-:W-:Y:S06]  /*89a0*/  @P0 BRA `(.L_x_320) ;  /* 0x0000000000240947 */ /* 0x000fec0003800000 */
[----:B------:R-:W-:Y:S02]  /*89b0*/  HFMA2 R24, -RZ, RZ, 0, 1.52587890625e-05 ;  /* 0x00000100ff187431 */ /* 0x000fe400000001ff */
[----:B------:R-:W-:-:S05]  /*89c0*/  IMAD.MOV.U32 R25, RZ, RZ, 0x0 ;  /* 0x00000000ff197424 */ /* 0x000fca00078e00ff */
[----:B------:R-:W2:Y:S01]  /*89d0*/  ATOMG.E.ADD.64.STRONG.GPU PT, R8, desc[UR10][R2.64], R24 ;  /* 0x80000018020879a8 */ /* 0x000ea200081ef50a */
[----:B------:R-:W0:Y:S01]  /*89e0*/  S2UR UR5, SR_CgaCtaId ;  /* 0x00000000000579c3 */ /* 0x000e220000008800 */
[----:B------:R-:W-:Y:S02]  /*89f0*/  UMOV UR4, 0x400 ;  /* 0x0000040000047882 */ /* 0x000fe40000000000 */
[----:B0-----:R-:W-:Y:S01]  /*8a00*/  ULEA UR4, UR5, UR4, 0x18 ;  /* 0x0000000405047291 */ /* 0x001fe2000f8ec0ff */
[----:B--2---:R-:W-:-:S05]  /*8a10*/  IADD3 R8, P0, PT, R8, UR6, RZ ;  /* 0x0000000608087c10 */ /* 0x004fca000ff1e0ff */
[----:B------:R-:W-:-:S05]  /*8a20*/  IMAD.X R9, RZ, RZ, R9, P0 ;  /* 0x000000ffff097224 */ /* 0x000fca00000e0609 */
[----:B------:R0:W-:Y:S03]  /*8a30*/  STS.64 [UR4+0x248], R8 ;  /* 0x00024808ff007988 */ /* 0x0001e60008000a04 */
.L_x_320:
[----:B------:R-:W-:Y:S05]  /*8a40*/  BSYNC.RECONVERGENT B1 ;  /* 0x0000000000017941 */ /* 0x000fea0003800200 */
.L_x_319:
[----:B------:R-:W1:Y:S08]  /*8a50*/  S2UR UR5, SR_CgaCtaId ;  /* 0x00000000000579c3 */ /* 0x000e700000008800 */
[----:B------:R-:W-:Y:S06]  /*8a60*/  BAR.SYNC.DEFER_BLOCKING 0x0 ;  /* 0x0000000000007b1d */ /* 0x000fec0000010000 */
[----:B------:R-:W-:-:S02]  /*8a70*/  UMOV UR4, 0x400 ;  /* 0x0000040000047882 */ /* 0x000fc40000000000 */
[----:B-1----:R-:W-:-:S06]  /*8a80*/  ULEA UR4, UR5, UR4, 0x18 ;  /* 0x0000000405047291 */ /* 0x002fcc000f8ec0ff */
[----:B------:R-:W-:-:S05]  /*8a90*/  IMAD.U32 R55, RZ, RZ, UR4 ;  /* 0x00000004ff377e24 */ /* 0x000fca000f8e00ff */
[----:B------:R-:W0:Y:S02]  /*8aa0*/  LDS.64 R30, [R55+0x248] ;  /* 0x00024800371e7984 */ /* 0x000e240000000a00 */
[----:B0-----:R-:W-:-:S04]  /*8ab0*/  IADD3 R8, P1, PT, R30, 0x100, RZ ;  /* 0x000001001e087810 */ /* 0x001fc80007f3e0ff */
[----:B------:R-:W-:Y:S01]  /*8ac0*/  ISETP.GT.U32.AND P0, PT, R8, R39, PT ;  /* 0x000000270800720c */ /* 0x000fe20003f04070 */
[----:B------:R-:W-:-:S05]  /*8ad0*/  IMAD.X R9, RZ, RZ, R31, P1 ;  /* 0x000000ffff097224 */ /* 0x000fca00008e061f */
[----:B------:R-:W-:-:S13]  /*8ae0*/  ISETP.GT.AND.EX P0, PT, R9, R38, PT, P0 ;  /* 0x000000260900720c */ /* 0x000fda0003f04300 */
[----:B------:R-:W-:Y:S05]  /*8af0*/  @P0 BRA `(.L_x_321) ;  /* 0x00000008001c0947 */ /* 0x000fea0003800000 */
[----:B------:R-:W-:Y:S01]  /*8b00*/  BSSY.RECONVERGENT B1, `(.L_x_321) ;  /* 0x0000086000017945 */ /* 0x000fe20003800200 */
[----:B------:R-:W-:Y:S01]  /*8b10*/  IMAD.MOV.U32 R56, RZ, RZ, R23 ;  /* 0x000000ffff387224 */ /* 0x000fe200078e0017 */
[----:B------:R-:W-:Y:S01]  /*8b20*/  MOV R57, R22 ;  /* 0x0000001600397202 */ /* 0x000fe20000000f00 */
[----:B-----5:R-:W-:Y:S01]  /*8b30*/  IMAD.MOV.U32 R8, RZ, RZ, R6 ;  /* 0x000000ffff087224 */ /* 0x020fe200078e0006 */
[----:B------:R-:W-:Y:S01]  /*8b40*/  MOV R27, R13 ;  /* 0x0000000d001b7202 */ /* 0x000fe20000000f00 */
[----:B------:R-:W-:Y:S01]  /*8b50*/  IMAD.MOV.U32 R9, RZ, RZ, R7 ;  /* 0x000000ffff097224 */ /* 0x000fe200078e0007 */
[----:B------:R-:W-:Y:S01]  /*8b60*/  MOV R35, R19 ;  /* 0x0000001300237202 */ /* 0x000fe20000000f00 */
[----:B------:R-:W-:Y:S01]  /*8b70*/  IMAD.MOV.U32 R24, RZ, RZ, R10 ;  /* 0x000000ffff187224 */ /* 0x000fe200078e000a */
[----:B------:R-:W0:Y:S01]  /*8b80*/  LDCU.64 UR8, c[0x0][0x380] ;  /* 0x00007000ff0877ac */ /* 0x000e220008000a00 */
[----:B------:R-:W-:Y:S02]  /*8b90*/  IMAD.MOV.U32 R25, RZ, RZ, R11 ;  /* 0x000000ffff197224 */ /* 0x000fe400078e000b */
[----:B------:R-:W-:Y:S01]  /*8ba0*/  IMAD.MOV.U32 R26, RZ, RZ, R12 ;  /* 0x000000ffff1a7224 */ /* 0x000fe200078e000c */
[----:B------:R-:W1:Y:S01]  /*8bb0*/  LDCU.64 UR12, c[0x0][0x388] ;  /* 0x00007100ff0c77ac */ /* 0x000e620008000a00 */
[----:B------:R-:W-:-:S02]  /*8bc0*/  IMAD.MOV.U32 R28, RZ, RZ, R14 ;  /* 0x000000ffff1c7224 */ /* 0x000fc400078e000e */
[----:B------:R-:W-:Y:S01]  /*8bd0*/  IMAD.MOV.U32 R29, RZ, RZ, R15 ;  /* 0x000000ffff1d7224 */ /* 0x000fe200078e000f */
[----:B------:R-:W2:Y:S01]  /*8be0*/  LDCU.64 UR14, c[0x0][0x398] ;  /* 0x00007300ff0e77ac */ /* 0x000ea20008000a00 */
[----:B------:R-:W-:Y:S02]  /*8bf0*/  IMAD.MOV.U32 R32, RZ, RZ, R16 ;  /* 0x000000ffff207224 */ /* 0x000fe400078e0010 */
[----:B------:R-:W-:Y:S02]  /*8c00*/  IMAD.MOV.U32 R33, RZ, RZ, R17 ;  /* 0x000000ffff217224 */ /* 0x000fe400078e0011 */
[----:B------:R-:W-:Y:S02]  /*8c10*/  IMAD.MOV.U32 R34, RZ, RZ, R18 ;  /* 0x000000ffff227224 */ /* 0x000fe400078e0012 */
[----:B------:R-:W-:Y:S02]  /*8c20*/  IMAD.MOV.U32 R36, RZ, RZ, R20 ;  /* 0x000000ffff247224 */ /* 0x000fe400078e0014 */
[----:B------:R-:W-:-:S07]  /*8c30*/  IMAD.MOV.U32 R37, RZ, RZ, R21 ;  /* 0x000000ffff257224 */ /* 0x000fce00078e0015 */
.L_x_326:
[----:B------:R-:W-:Y:S01]  /*8c40*/  IADD3 R39, P0, PT, R0, R30, RZ ;  /* 0x0000001e00277210 */ /* 0x000fe20007f1e0ff */
[----:B0-----:R-:W-:Y:S02]  /*8c50*/  IMAD.U32 R4, RZ, RZ, UR8 ;  /* 0x00000008ff047e24 */ /* 0x001fe4000f8e00ff */
[----:B------:R-:W-:Y:S02]  /*8c60*/  IMAD.U32 R5, RZ, RZ, UR9 ;  /* 0x00000009ff057e24 */ /* 0x000fe4000f8e00ff */
[----:B------:R-:W-:Y:S02]  /*8c70*/  IMAD.X R38, RZ, RZ, R31, P0 ;  /* 0x000000ffff267224 */ /* 0x000fe400000e061f */
[----:B------:R-:W-:-:S04]  /*8c80*/  IMAD.WIDE.U32 R50, R39, 0x38, R4 ;  /* 0x0000003827327825 */ /* 0x000fc800078e0004 */
[----:B------:R-:W-:-:S05]  /*8c90*/  IMAD R31, R38, 0x38, RZ ;  /* 0x00000038261f7824 */ /* 0x000fca00078e02ff */
[----:B------:R-:W-:-:S05]  /*8ca0*/  IADD3 R51, PT, PT, R51, R31, RZ ;  /* 0x0000001f33337210 */ /* 0x000fca0007ffe0ff */
[----:B------:R-:W3:Y:S01]  /*8cb0*/  LDG.E.64 R30, desc[UR10][R50.64+0x30] ;  /* 0x0000300a321e7981 */ /* 0x000ee2000c1e1b00 */
[----:B-1----:R-:W-:Y:S01]  /*8cc0*/  IMAD.U32 R54, RZ, RZ, UR12 ;  /* 0x0000000cff367e24 */ /* 0x002fe2000f8e00ff */
[----:B------:R-:W-:Y:S01]  /*8cd0*/  BSSY.RECONVERGENT B2, `(.L_x_322) ;  /* 0x0000040000027945 */ /* 0x000fe20003800200 */
[----:B------:R-:W-:-:S03]  /*8ce0*/  IMAD.U32 R41, RZ, RZ, UR13 ;  /* 0x0000000dff297e24 */ /* 0x000fc6000f8e00ff */
[----:B------:R-:W-:-:S05]  /*8cf0*/  IADD3 R59, P1, PT, R39, R54, RZ ;  /* 0x00000036273b7210 */ /* 0x000fca0007f3e0ff */
[----:B------:R-:W-:Y:S01]  /*8d00*/  IMAD.X R58, R38, 0x1, R41, P1 ;  /* 0x00000001263a7824 */ /* 0x000fe200008e0629 */
[----:B---3--:R-:W-:-:S14]  /*8d10*/  DSETP.GEU.AND P0, PT, R8, R30, PT ;  /* 0x0000001e0800722a */ /* 0x008fdc0003f0e000 */
[----:B------:R-:W-:Y:S05]  /*8d20*/  @!P0 BRA `(.L_x_323) ;  /* 0x0000000000e88947 */ /* 0x000fea0003800000 */
[----:B------:R-:W3:Y:S04]  /*8d30*/  LDG.E.64 R38, desc[UR10][R50.64] ;  /* 0x0000000a32267981 */ /* 0x000ee8000c1e1b00 */
[----:B------:R-:W4:Y:S04]  /*8d40*/  LDG.E.64 R42, desc[UR10][R50.64+0x8] ;  /* 0x0000080a322a7981 */ /* 0x000f28000c1e1b00 */
[----:B------:R-:W5:Y:S04]  /*8d50*/  LDG.E.64 R44, desc[UR10][R50.64+0x10] ;  /* 0x0000100a322c7981 */ /* 0x000f68000c1e1b00 */
[----:B------:R-:W2:Y:S04]  /*8d60*/  LDG.E.64 R46, desc[UR10][R50.64+0x18] ;  /* 0x0000180a322e7981 */ /* 0x000ea8000c1e1b00 */
[----:B------:R-:W2:Y:S04]  /*8d70*/  LDG.E.64 R48, desc[UR10][R50.64+0x20] ;  /* 0x0000200a32307981 */ /* 0x000ea8000c1e1b00 */
[----:B------:R-:W2:Y:S01]  /*8d80*/  LDG.E.64 R52, desc[UR10][R50.64+0x28] ;  /* 0x0000280a32347981 */ /* 0x000ea2000c1e1b00 */
[----:B------:R-:W-:Y:S01]  /*8d90*/  DSETP.GEU.AND P0, PT, R30, R8, PT ;  /* 0x000000081e00722a */ /* 0x000fe20003f0e000 */
[----:B------:R-:W-:Y:S01]  /*8da0*/  IMAD.MOV.U32 R23, RZ, RZ, R59 ;  /* 0x000000ffff177224 */ /* 0x000fe200078e003b */
[----:B------:R-:W-:Y:S01]  /*8db0*/  MOV R6, R30 ;  /* 0x0000001e00067202 */ /* 0x000fe20000000f00 */
[----:B------:R-:W-:-:S02]  /*8dc0*/  IMAD.MOV.U32 R22, RZ, RZ, R58 ;  /* 0x000000ffff167224 */ /* 0x000fc400078e003a */
[----:B------:R-:W-:Y:S02]  /*8dd0*/  IMAD.MOV.U32 R7, RZ, RZ, R31 ;  /* 0x000000ffff077224 */ /* 0x000fe400078e001f */
[----:B---3--:R-:W-:Y:S02]  /*8de0*/  IMAD.MOV.U32 R20, RZ, RZ, R38 ;  /* 0x000000ffff147224 */ /* 0x008fe400078e0026 */
[----:B------:R-:W-:Y:S02]  /*8df0*/  IMAD.MOV.U32 R21, RZ, RZ, R39 ;  /* 0x000000ffff157224 */ /* 0x000fe400078e0027 */
[----:B----4-:R-:W-:Y:S02]  /*8e00*/  IMAD.MOV.U32 R18, RZ, RZ, R42 ;  /* 0x000000ffff127224 */ /* 0x010fe400078e002a */
[----:B------:R-:W-:Y:S01]  /*8e10*/  IMAD.MOV.U32 R19, RZ, RZ, R43 ;  /* 0x000000ffff137224 */ /* 0x000fe200078e002b */
[----:B-----5:R-:W-:Y:S01]  /*8e20*/  MOV R16, R44 ;  /* 0x0000002c00107202 */ /* 0x020fe20000000f00 */
[----:B------:R-:W-:-:S02]  /*8e30*/  IMAD.MOV.U32 R17, RZ, RZ, R45 ;  /* 0x000000ffff117224 */ /* 0x000fc400078e002d */
[----:B--2---:R-:W-:Y:S02]  /*8e40*/  IMAD.MOV.U32 R14, RZ, RZ, R46 ;  /* 0x000000ffff0e7224 */ /* 0x004fe400078e002e */
[----:B------:R-:W-:Y:S02]  /*8e50*/  IMAD.MOV.U32 R15, RZ, RZ, R47 ;  /* 0x000000ffff0f7224 */ /* 0x000fe400078e002f */
[----:B------:R-:W-:Y:S02]  /*8e60*/  IMAD.MOV.U32 R12, RZ, RZ, R48 ;  /* 0x000000ffff0c7224 */ /* 0x000fe400078e0030 */
[----:B------:R-:W-:Y:S01]  /*8e70*/  IMAD.MOV.U32 R13, RZ, RZ, R49 ;  /* 0x000000ffff0d7224 */ /* 0x000fe200078e0031 */
[----:B------:R-:W-:Y:S01]  /*8e80*/  MOV R10, R52 ;  /* 0x00000034000a7202 */ /* 0x000fe20000000f00 */
[----:B------:R-:W-:Y:S01]  /*8e90*/  IMAD.MOV.U32 R11, RZ, RZ, R53 ;  /* 0x000000ffff0b7224 */ /* 0x000fe200078e0035 */
[----:B------:R-:W-:Y:S06]  /*8ea0*/  @!P0 BRA `(.L_x_323) ;  /* 0x0000000000888947 */ /* 0x000fec0003800000 */
        /* <DEDUP_REMOVED lines=33> */
[----:B------:R-:W-:-:S07]  /*90c0*/  @P0 IMAD.MOV.U32 R22, RZ, RZ, R58 ;  /* 0x000000ffff160224 */ /* 0x000fce00078e003a */
.L_x_323:
[----:B--2---:R-:W-:Y:S05]  /*90d0*/  BSYNC.RECONVERGENT B2 ;  /* 0x0000000000027941 */ /* 0x004fea0003800200 */
.L_x_322:
[----:B------:R-:W-:Y:S01]  /*90e0*/  BAR.SYNC.DEFER_BLOCKING 0x0 ;  /* 0x0000000000007b1d */ /* 0x000fe20000010000 */
[----:B------:R-:W-:-:S05]  /*90f0*/  ISETP.NE.AND P0, PT, R0, RZ, PT ;  /* 0x000000ff0000720c */ /* 0x000fca0003f05270 */
[----:B------:R-:W-:Y:S08]  /*9100*/  BSSY.RECONVERGENT B2, `(.L_x_324) ;  /* 0x000000c000027945 */ /* 0x000ff00003800200 */
[----:B------:R-:W-:Y:S05]  /*9110*/  @P0 BRA `(.L_x_325) ;  /* 0x0000000000280947 */ /* 0x000fea0003800000 */
[----:B------:R-:W-:Y:S02]  /*9120*/  IMAD.MOV.U32 R24, RZ, RZ, 0x100 ;  /* 0x00000100ff187424 */ /* 0x000fe400078e00ff */
[----:B------:R-:W-:-:S05]  /*9130*/  IMAD.MOV.U32 R25, RZ, RZ, 0x0 ;  /* 0x00000000ff197424 */ /* 0x000fca00078e00ff */
[----:B------:R-:W2:Y:S01]  /*9140*/  ATOMG.E.ADD.64.STRONG.GPU PT, R8, desc[UR10][R2.64], R24 ;  /* 0x80000018020879a8 */ /* 0x000ea200081ef50a */
[----:B------:R-:W0:Y:S01]  /*9150*/  S2UR UR5, SR_CgaCtaId ;  /* 0x00000000000579c3 */ /* 0x000e220000008800 */
[----:B------:R-:W-:Y:S02]  /*9160*/  UMOV UR4, 0x400 ;  /* 0x0000040000047882 */ /* 0x000fe40000000000 */
[----:B0-----:R-:W-:-:S06]  /*9170*/  ULEA UR4, UR5, UR4, 0x18 ;  /* 0x0000000405047291 */ /* 0x001fcc000f8ec0ff */
[----:B------:R-:W-:Y:S01]  /*9180*/  IMAD.U32 R55, RZ, RZ, UR4 ;  /* 0x00000004ff377e24 */ /* 0x000fe2000f8e00ff */
[----:B--2---:R-:W-:-:S04]  /*9190*/  IADD3 R8, P0, PT, R8, UR6, RZ ;  /* 0x0000000608087c10 */ /* 0x004fc8000ff1e0ff */
[----:B------:R-:W-:-:S05]  /*91a0*/  IADD3.X R9, PT, PT, RZ, R9, RZ, P0, !PT ;  /* 0x00000009ff097210 */ /* 0x000fca00007fe4ff */
[----:B------:R0:W-:Y:S04]  /*91b0*/  STS.64 [R55+0x248], R8 ;  /* 0x0002480837007388 */ /* 0x0001e80000000a00 */
.L_x_325:
[----:B------:R-:W-:Y:S05]  /*91c0*/  BSYNC.RECONVERGENT B2 ;  /* 0x0000000000027941 */ /* 0x000fea0003800200 */
.L_x_324:
[----:B------:R-:W-:Y:S01]  /*91d0*/  BAR.SYNC.DEFER_BLOCKING 0x0 ;  /* 0x0000000000007b1d */ /* 0x000fe20000010000 */
[----:B------:R-:W-:Y:S01]  /*91e0*/  IMAD.U32 R39, RZ, RZ, UR14 ;  /* 0x0000000eff277e24 */ /* 0x000fe2000f8e00ff */
[----:B------:R-:W-:Y:S01]  /*91f0*/  MOV R57, R22 ;  /* 0x0000001600397202 */ /* 0x000fe20000000f00 */
[----:B------:R-:W-:Y:S01]  /*9200*/  IMAD.U32 R38, RZ, RZ, UR15 ;  /* 0x0000000fff267e24 */ /* 0x000fe2000f8e00ff */
        /* <DEDUP_REMOVED lines=12> */
[----:B------:R-:W0:Y:S01]  /*92d0*/  LDS.64 R30, [R55+0x248] ;  /* 0x00024800371e7984 */ /* 0x000e220000000a00 */
[----:B------:R-:W-:Y:S01]  /*92e0*/  IMAD.MOV.U32 R37, RZ, RZ, R21 ;  /* 0x000000ffff257224 */ /* 0x000fe200078e0015 */
[----:B0-----:R-:W-:-:S04]  /*92f0*/  IADD3 R8, P1, PT, R30, 0x100, RZ ;  /* 0x000001001e087810 */ /* 0x001fc80007f3e0ff */
[----:B------:R-:W-:Y:S01]  /*9300*/  ISETP.GT.U32.AND P0, PT, R8, R39, PT ;  /* 0x000000270800720c */ /* 0x000fe20003f04070 */
[----:B------:R-:W-:Y:S02]  /*9310*/  IMAD.X R9, RZ, RZ, R31, P1 ;  /* 0x000000ffff097224 */ /* 0x000fe400008e061f */
[----:B------:R-:W-:-:S03]  /*9320*/  IMAD.MOV.U32 R8, RZ, RZ, R6 ;  /* 0x000000ffff087224 */ /* 0x000fc600078e0006 */
[----:B------:R-:W-:Y:S01]  /*9330*/  ISETP.GT.AND.EX P0, PT, R9, R38, PT, P0 ;  /* 0x000000260900720c */ /* 0x000fe20003f04300 */
[----:B------:R-:W-:-:S12]  /*9340*/  IMAD.MOV.U32 R9, RZ, RZ, R7 ;  /* 0x000000ffff097224 */ /* 0x000fd800078e0007 */
[----:B------:R-:W-:Y:S05]  /*9350*/  @!P0 BRA `(.L_x_326) ;  /* 0xfffffff800388947 */ /* 0x000fea000383ffff */
[----:B------:R-:W-:Y:S05]  /*9360*/  BSYNC.RECONVERGENT B1 ;  /* 0x0000000000017941 */ /* 0x000fea0003800200 */
.L_x_321:
[----:B------:R-:W-:Y:S01]  /*9370*/  ISETP.GE.U32.AND P0, PT, R30, R39, PT ;  /* 0x000000271e00720c */ /* 0x000fe20003f06070 */
[----:B------:R-:W-:Y:S03]  /*9380*/  BSSY.RECONVERGENT B1, `(.L_x_318) ;  /* 0x0000150000017945 */ /* 0x000fe60003800200 */
[----:B------:R-:W-:-:S13]  /*9390*/  ISETP.GE.AND.EX P0, PT, R31, R38, PT, P0 ;  /* 0x000000261f00720c */ /* 0x000fda0003f06300 */
[----:B------:R-:W-:Y:S05]  /*93a0*/  @P0 BRA `(.L_x_327) ;  /* 0x0000001400340947 */ /* 0x000fea0003800000 */
[----:B------:R-:W-:-:S05]  /*93b0*/  IMAD.IADD R2, R39, 0x1, -R30 ;  /* 0x0000000127027824 */ /* 0x000fca00078e0a1e */
        /* <DEDUP_REMOVED lines=9> */
[----:B------:R-:W-:-:S05]  /*9450*/  IADD3 R3, P0, PT, R0, R30, RZ ;  /* 0x0000001e00037210 */ /* 0x000fca0007f1e0ff */
[----:B------:R-:W-:Y:S01]  /*9460*/  IMAD.X R8, RZ, RZ, R31, P0 ;  /* 0x000000ffff087224 */ /* 0x000fe200000e061f */
[C---:B------:R-:W-:Y:S01]  /*9470*/  IADD3 R54, P0, PT, R3.reuse, R54, RZ ;  /* 0x0000003603367210 */ /* 0x040fe20007f1e0ff */
[----:B------:R-:W-:Y:S01]  /*9480*/  IMAD.WIDE.U32 R4, R3, 0x38, R4 ;  /* 0x0000003803047825 */ /* 0x000fe200078e0004 */
[----:B------:R-:W-:Y:S02]  /*9490*/  LEA.HI R3, R39, 0x1, RZ, 0x18 ;  /* 0x0000000127037811 */ /* 0x000fe400078fc0ff */
[C---:B------:R-:W-:Y:S01]  /*94a0*/  IADD3.X R41, PT, PT, R8.reuse, R41, RZ, P0, !PT ;  /* 0x0000002908297210 */ /* 0x040fe200007fe4ff */
[----:B------:R-:W-:Y:S01]  /*94b0*/  IMAD R37, R8, 0x38, RZ ;  /* 0x0000003808257824 */ /* 0x000fe200078e02ff */
[----:B------:R-:W-:Y:S02]  /*94c0*/  IADD3 R36, P1, PT, R4, 0x18, RZ ;  /* 0x0000001804247810 */ /* 0x000fe40007f3e0ff */
[----:B------:R-:W-:Y:S01]  /*94d0*/  LOP3.LUT R42, R3, 0x3, RZ, 0xc0, !PT ;  /* 0x00000003032a7812 */ /* 0x000fe200078ec0ff */
[----:B------:R-:W-:-:S02]  /*94e0*/  IMAD.MOV.U32 R3, RZ, RZ, R0 ;  /* 0x000000ffff037224 */ /* 0x000fc400078e0000 */
[----:B------:R-:W-:Y:S02]  /*94f0*/  IMAD.X R37, R5, 0x1, R37, P1 ;  /* 0x0000000105257824 */ /* 0x000fe400008e0625 */
[----:B------:R-:W-:-:S07]  /*9500*/  IMAD.MOV R42, RZ, RZ, -R42 ;  /* 0x000000ffff2a7224 */ /* 0x000fce00078e0a2a */
.L_x_332:
        /* <DEDUP_REMOVED lines=66> */
.L_x_331:
[----:B------:R-:W-:Y:S05]  /*9930*/  BSYNC.RECONVERGENT B3 ;  /* 0x0000000000037941 */ /* 0x000fea0003800200 */
.L_x_330:
[----:B------:R-:W-:Y:S01]  /*9940*/  IADD3 R36, P2, PT, R36, 0x3800, RZ ;  /* 0x0000380024247810 */ /* 0x000fe20007f5e0ff */
[----:B------:R-:W-:Y:S01]  /*9950*/  VIADD R3, R3, 0x100 ;  /* 0x0000010003037836 */ /* 0x000fe20000000000 */
[----:B------:R-:W-:-:S03]  /*9960*/  IADD3 R54, P0, PT, R54, 0x100, RZ ;  /* 0x0000010036367810 */ /* 0x000fc60007f1e0ff */
[----:B------:R-:W-:Y:S02]  /*9970*/  IMAD.X R37, RZ, RZ, R37, P2 ;  /* 0x000000ffff257224 */ /* 0x000fe400010e0625 */
[----:B------:R-:W-:Y:S01]  /*9980*/  IMAD.X R41, RZ, RZ, R41, P0 ;  /* 0x000000ffff297224 */ /* 0x000fe200000e0629 */
[----:B------:R-:W-:Y:S07]  /*9990*/  @P1 BRA `(.L_x_332) ;  /* 0xfffffff800dc1947 */ /* 0x000fee000383ffff */
.L_x_329:
[----:B------:R-:W-:Y:S05]  /*99a0*/  BSYNC.RECONVERGENT B2 ;  /* 0x0000000000027941 */ /* 0x000fea0003800200 */
.L_x_328:
[----:B------:R-:W-:-:S13]  /*99b0*/  ISETP.GE.U32.AND P0, PT, R39, 0x300, PT ;  /* 0x000003002700780c */ /* 0x000fda0003f06070 */
[----:B------:R-:W-:Y:S05]  /*99c0*/  @!P0 BRA `(.L_x_327) ;  /* 0x0000000c00ac8947 */ /* 0x000fea0003800000 */
[----:B------:R-:W-:-:S07]  /*99d0*/  VIADD R3, R3, 0x200 ;  /* 0x0000020003037836 */ /* 0x000fce0000000000 */
.L_x_341:
[----:B------:R-:W0:Y:S01]  /*99e0*/  LDC.64 R28, c[0x0][0x380] ;  /* 0x0000e000ff1c7b82 */ /* 0x000e220000000a00 */
[----:B------:R-:W-:-:S05]  /*99f0*/  VIADD R5, R3, 0xfffffe00 ;  /* 0xfffffe0003057836 */ /* 0x000fca0000000000 */
[----:B------:R-:W-:Y:S02]  /*9a00*/  IADD3 R37, P0, PT, R5, R30, RZ ;  /* 0x0000001e05257210 */ /* 0x000fe40007f1e0ff */
[----:B------:R-:W1:Y:S02]  /*9a10*/  LDC.64 R26, c[0x0][0x388] ;  /* 0x0000e200ff1a7b82 */ /* 0x000e640000000a00 */
[----:B------:R-:W-:-:S05]  /*9a20*/  IADD3.X R46, PT, PT, RZ, R31, RZ, P0, !PT ;  /* 0x0000001fff2e7210 */ /* 0x000fca00007fe4ff */
[----:B------:R-:W-:Y:S02]  /*9a30*/  IMAD R5, R46, 0x38, RZ ;  /* 0x000000382e057824 */ /* 0x000fe400078e02ff */
[----:B0-----:R-:W-:-:S04]  /*9a40*/  IMAD.WIDE.U32 R28, R37, 0x38, R28 ;  /* 0x00000038251c7825 */ /* 0x001fc800078e001c */
[----:B------:R-:W-:-:S05]  /*9a50*/  IMAD.IADD R29, R29, 0x1, R5 ;  /* 0x000000011d1d7824 */ /* 0x000fca00078e0205 */
[----:B------:R-:W2:Y:S01]  /*9a60*/  LDG.E.64 R24, desc[UR10][R28.64+0x30] ;  /* 0x0000300a1c187981 */ /* 0x000ea2000c1e1b00 */
[----:B-1----:R-:W-:Y:S01]  /*9a70*/  IADD3 R48, P1, PT, R37, R26, RZ ;  /* 0x0000001a25307210 */ /* 0x002fe20007f3e0ff */
[----:B------:R-:W-:Y:S01]  /*9a80*/  BSSY.RECONVERGENT B2, `(.L_x_333) ;  /* 0x0000034000027945 */ /* 0x000fe20003800200 */
[----:B------:R-:W-:Y:S01]  /*9a90*/  IMAD.MOV.U32 R44, RZ, RZ, R23 ;  /* 0x000000ffff2c7224 */ /* 0x000fe200078e0017 */
[----:B-----5:R-:W-:Y:S01]  /*9aa0*/  MOV R8, R18 ;  /* 0x0000001200087202 */ /* 0x020fe20000000f00 */
[----:B------:R-:W-:Y:S01]  /*9ab0*/  IMAD.MOV.U32 R41, RZ, RZ, R22 ;  /* 0x000000ffff297224 */ /* 0x000fe200078e0016 */
[----:B------:R-:W-:Y:S01]  /*9ac0*/  MOV R36, R12 ;  /* 0x0000000c00247202 */ /* 0x000fe20000000f00 */
[----:B------:R-:W-:Y:S01]  /*9ad0*/  IMAD.MOV.U32 R4, RZ, RZ, R20 ;  /* 0x000000ffff047224 */ /* 0x000fe200078e0014 */
[----:B------:R-:W-:Y:S01]  /*9ae0*/  IADD3.X R45, PT, PT, R46, R27, RZ, P1, !PT ;  /* 0x0000001b2e2d7210 */ /* 0x000fe20000ffe4ff */
        /* <DEDUP_REMOVED lines=29> */
[----:B-----5:R-:W-:Y:S02]  /*9cc0*/  FSEL R4, R20, R4, !P0 ;  /* 0x0000000414047208 */ /* 0x020fe40004000000 */
        /* <DEDUP_REMOVED lines=15> */
.L_x_334:
[----:B------:R-:W-:Y:S05]  /*9dc0*/  BSYNC.RECONVERGENT B2 ;  /* 0x0000000000027941 */ /* 0x000fea0003800200 */
.L_x_333:
[----:B------:R-:W2:Y:S01]  /*9dd0*/  LDG.E.64 R10, desc[UR10][R28.64+0x3830] ;  /* 0x0038300a1c0a7981 */ /* 0x000ea2000c1e1b00 */
[----:B------:R-:W-:Y:S01]  /*9de0*/  VIADD R7, R3, 0xffffff00 ;  /* 0xffffff0003077836 */ /* 0x000fe20000000000 */
[----:B------:R-:W-:Y:S01]  /*9df0*/  BSSY.RECONVERGENT B2, `(.L_x_335) ;  /* 0x0000035000027945 */ /* 0x000fe20003800200 */
[----:B------:R-:W-:Y:S01]  /*9e00*/  MOV R6, R44 ;  /* 0x0000002c00067202 */ /* 0x000fe20000000f00 */
[----:B-----5:R-:W-:Y:S01]  /*9e10*/  IMAD.MOV.U32 R24, RZ, RZ, R4 ;  /* 0x000000ffff187224 */ /* 0x020fe200078e0004 */
[----:B------:R-:W-:Y:S01]  /*9e20*/  MOV R20, R32 ;  /* 0x0000002000147202 */ /* 0x000fe20000000f00 */
[----:B------:R-:W-:Y:S01]  /*9e30*/  IMAD.MOV.U32 R25, RZ, RZ, R5 ;  /* 0x000000ffff197224 */ /* 0x000fe200078e0005 */
[----:B------:R-:W-:Y:S01]  /*9e40*/  IADD3 R45, P0, P1, R30, R26, R7 ;  /* 0x0000001a1e2d7210 */ /* 0x000fe2000791e007 */
        /* <DEDUP_REMOVED lines=47> */
.L_x_336:
[----:B------:R-:W-:Y:S05]  /*a140*/  BSYNC.RECONVERGENT B2 ;  /* 0x0000000000027941 */ /* 0x000fea0003800200 */
.L_x_335:
[----:B------:R-:W2:Y:S01]  /*a150*/  LDG.E.64 R10, desc[UR10][R28.64+0x7030] ;  /* 0x0070300a1c0a7981 */ /* 0x000ea2000c1e1b00 */
[----:B------:R-:W-:Y:S01]  /*a160*/  IADD3 R41, P0, P1, R30, R26, R3 ;  /* 0x0000001a1e297210 */ /* 0x000fe2000791e003 */
[----:B------:R-:W-:Y:S01]  /*a170*/  BSSY.RECONVERGENT B2, `(.L_x_337) ;  /* 0x0000034000027945 */ /* 0x000fe20003800200 */
[----:B------:R-:W-:Y:S01]  /*a180*/  IMAD.MOV.U32 R4, RZ, RZ, R6 ;  /* 0x000000ffff047224 */ /* 0x000fe200078e0006 */
[----:B-----5:R-:W-:Y:S01]  /*a190*/  MOV R34, R22 ;  /* 0x0000001600227202 */ /* 0x020fe20000000f00 */
[----:B------:R-:W-:Y:S01]  /*a1a0*/  IMAD.MOV.U32 R5, RZ, RZ, R7 ;  /* 0x000000ffff057224 */ /* 0x000fe200078e0007 */
[----:B------:R-:W-:Y:S01]  /*a1b0*/  IADD3.X R46, PT, PT, R31, R27, RZ, P0, P1 ;  /* 0x0000001b1f2e7210 */ /* 0x000fe200007e24ff */
        /* <DEDUP_REMOVED lines=25> */
[----:B------:R-:W-:-:S08]  /*a350*/  IMAD.MOV.U32 R9, RZ, RZ, R11 ;  /* 0x000000ffff097224 */ /* 0x000fd000078e000b */
        /* <DEDUP_REMOVED lines=21> */
.L_x_338:
[----:B------:R-:W-:Y:S05]  /*a4b0*/  BSYNC.RECONVERGENT B2 ;  /* 0x0000000000027941 */ /* 0x000fea0003800200 */
.L_x_337:
[----:B------:R-:W2:Y:S01]  /*a4c0*/  LDG.E.64 R24, desc[UR10][R28.64+0xa830] ;  /* 0x00a8300a1c187981 */ /* 0x000ea2000c1e1b00 */
[----:B------:R-:W-:Y:S01]  /*a4d0*/  VIADD R41, R3, 0x100 ;  /* 0x0000010003297836 */ /* 0x000fe20000000000 */
[----:B------:R-:W-:Y:S01]  /*a4e0*/  BSSY.RECONVERGENT B2, `(.L_x_339) ;  /* 0x0000035000027945 */ /* 0x000fe20003800200 */
[----:B------:R-:W-:Y:S01]  /*a4f0*/  IMAD.MOV.U32 R23, RZ, RZ, R4 ;  /* 0x000000ffff177224 */ /* 0x000fe200078e0004 */
[----:B------:R-:W-:Y:S01]  /*a500*/  MOV R22, R5 ;  /* 0x0000000500167202 */ /* 0x000fe20000000f00 */
[----:B-----5:R-:W-:Y:S01]  /*a510*/  IMAD.MOV.U32 R20, RZ, RZ, R32 ;  /* 0x000000ffff147224 */ /* 0x020fe200078e0020 */
[----:B------:R-:W-:Y:S01]  /*a520*/  IADD3 R41, P0, P1, R30, R26, R41 ;  /* 0x0000001a1e297210 */ /* 0x000fe2000791e029 */
[----:B------:R-:W-:Y:S01]  /*a530*/  IMAD.MOV.U32 R21, RZ, RZ, R33 ;  /* 0x000000ffff157224 */ /* 0x000fe200078e0021 */
[----:B------:R-:W-:Y:S01]  /*a540*/  MOV R17, R37 ;  /* 0x0000002500117202 */ /* 0x000fe20000000f00 */
[----:B------:R-:W-:Y:S01]  /*a550*/  IMAD.MOV.U32 R18, RZ, RZ, R34 ;  /* 0x000000ffff127224 */ /* 0x000fe200078e0022 */
[----:B------:R-:W-:Y:S01]  /*a560*/  IADD3.X R26, PT, PT, R31, R27, RZ, P0, P1 ;  /* 0x0000001b1f1a7210 */ /* 0x000fe200007e24ff */
        /* <DEDUP_REMOVED lines=44> */
.L_x_340:
[----:B------:R-:W-:Y:S05]  /*a830*/  BSYNC.RECONVERGENT B2 ;  /* 0x0000000000027941 */ /* 0x000fea0003800200 */
.L_x_339:
[C---:B------:R-:W-:Y:S02]  /*a840*/  VIADD R5, R3.reuse, 0x200 ;  /* 0x0000020003057836 */ /* 0x040fe40000000000 */
[----:B------:R-:W-:-:S03]  /*a850*/  VIADD R3, R3, 0x400 ;  /* 0x0000040003037836 */ /* 0x000fc60000000000 */
[----:B------:R-:W-:-:S13]  /*a860*/  ISETP.GE.AND P0, PT, R5, R2, PT ;  /* 0x000000020500720c */ /* 0x000fda0003f06270 */
[----:B------:R-:W-:Y:S05]  /*a870*/  @!P0 BRA `(.L_x_341) ;  /* 0xfffffff000588947 */ /* 0x000fea000383ffff */
.L_x_327:
[----:B------:R-:W-:Y:S05]  /*a880*/  BSYNC.RECONVERGENT B1 ;  /* 0x0000000000017941 */ /* 0x000fea0003800200 */
.L_x_318:
        /* <DEDUP_REMOVED lines=75> */
.L_x_343:
[----:B------:R-:W-:Y:S05]  /*ad40*/  BSYNC.RECONVERGENT B1 ;  /* 0x0000000000017941 */ /* 0x000fea0003800200 */
.L_x_342:
        /* <DEDUP_REMOVED lines=74> */
.L_x_345:
[----:B------:R-:W-:Y:S05]  /*b1f0*/  BSYNC.RECONVERGENT B1 ;  /* 0x0000000000017941 */ /* 0x000fea0003800200 */
.L_x_344:
[----:B------:R-:W-:Y:S01]  /*b200*/  SHFL.DOWN PT, R4, R6, 0x4, 0x1f ;  /* 0x08801f0006047f89 */ /* 0x000fe200000e0000 */
[----:B------:R-:W-:Y:S01]  /*b210*/  BSSY.RECONVERGENT B1, `(.L_x_346) ;  /* 0x0000049000017945 */ /* 0x000fe20003800200 */
[----:B------:R-:W-:Y:S01]  /*b220*/  IMAD.MOV.U32 R41, RZ, RZ, R38 ;  /* 0x000000ffff297224 */ /* 0x000fe200078e0026 */
[----:B0-----:R-:W-:Y:S01]  /*b230*/  MOV R25, R19 ;  /* 0x0000001300197202 */ /* 0x001fe20000000f00 */
        /* <DEDUP_REMOVED lines=70> */
.L_x_347:
[----:B------:R-:W-:Y:S05]  /*b6a0*/  BSYNC.RECONVERGENT B1 ;  /* 0x0000000000017941 */ /* 0x000fea0003800200 */
.L_x_346:
[----:B------:R-:W-:Y:S01]  /*b6b0*/  SHFL.DOWN PT, R16, R36, 0x8, 0x1f ;  /* 0x09001f0024107f89 */ /* 0x000fe200000e0000 */
        /* <DEDUP_REMOVED lines=73> */
.L_x_349:
[----:B------:R-:W-:Y:S05]  /*bb50*/  BSYNC.RECONVERGENT B1 ;  /* 0x0000000000017941 */ /* 0x000fea0003800200 */
.L_x_348:
[----:B0-----:R-:W-:Y:S01]  /*bb60*/  SHFL.DOWN PT, R30, R28, 0x10, 0x1f ;  /* 0x0a001f001c1e7f89 */ /* 0x001fe200000e0000 */
[----:B------:R-:W-:Y:S01]  /*bb70*/  ISETP.NE.AND P1, PT, R2, RZ, PT ;  /* 0x000000ff0200720c */ /* 0x000fe20003f25270 */
[----:B------:R-:W-:Y:S01]  /*bb80*/  BSSY.RECONVERGENT B1, `(.L_x_350) ;  /* 0x0000049000017945 */ /* 0x000fe20003800200 */
[----:B------:R-:W-:Y:S01]  /*bb90*/  IMAD.MOV.U32 R42, RZ, RZ, R38 ;  /* 0x000000ffff2a7224 */ /* 0x000fe200078e0026 */
[----:B------:R-:W0:Y:S01]  /*bba0*/  SHFL.DOWN PT, R31, R29, 0x10, 0x1f ;  /* 0x0a001f001d1f7f89 */ /* 0x000e2200000e0000 */
[----:B------:R-:W-:Y:S01]  /*bbb0*/  MOV R41, R3 ;  /* 0x0000000300297202 */ /* 0x000fe20000000f00 */
[----:B------:R-:W-:Y:S01]  /*bbc0*/  IMAD.MOV.U32 R44, RZ, RZ, R4 ;  /* 0x000000ffff2c7224 */ /* 0x000fe200078e0004 */
[----:B------:R-:W-:Y:S01]  /*bbd0*/  MOV R19, R9 ;  /* 0x0000000900137202 */ /* 0x000fe20000000f00 */
        /* <DEDUP_REMOVED lines=67> */
.L_x_351:
[----:B------:R-:W-:Y:S05]  /*c010*/  BSYNC.RECONVERGENT B1 ;  /* 0x0000000000017941 */ /* 0x000fea0003800200 */
.L_x_350:
        /* <DEDUP_REMOVED lines=14> */
.L_x_353:
[----:B------:R-:W-:Y:S05]  /*c100*/  BSYNC.RECONVERGENT B1 ;  /* 0x0000000000017941 */ /* 0x000fea0003800200 */
.L_x_352:
[----:B------:R-:W-:Y:S01]  /*c110*/  BAR.SYNC.DEFER_BLOCKING 0x0 ;  /* 0x0000000000007b1d */ /* 0x000fe20000010000 */
[----:B------:R-:W-:-:S13]  /*c120*/  ISETP.NE.AND P1, PT, R0, RZ, PT ;  /* 0x000000ff0000720c */ /* 0x000fda0003f25270 */
[----:B------:R-:W-:Y:S05]  /*c130*/  @P1 BRA `(.L_x_281) ;  /* 0x0000001800541947 */ /* 0x000fea0003800000 */
[----:B------:R-:W2:Y:S01]  /*c140*/  S2R R0, SR_CgaCtaId ;  /* 0x0000000000007919 */ /* 0x000ea20000008800 */
[----:B01----:R-:W-:Y:S01]  /*c150*/  MOV R3, 0x400 ;  /* 0x0000040000037802 */ /* 0x003fe20000000f00 */
[----:B------:R-:W-:Y:S01]  /*c160*/  BSSY.RECONVERGENT B1, `(.L_x_354) ;  /* 0x0000037000017945 */ /* 0x000fe20003800200 */
        /* <DEDUP_REMOVED lines=15> */
[----:B--2---:R-:W-:Y:S01]  /*c260*/  LEA R3, R0, R3, 0x18 ;  /* 0x0000000300037211 */ /* 0x004fe200078ec0ff */
[----:B------:R-:W-:-:S04]  /*c270*/  IMAD.MOV.U32 R0, RZ, RZ, R41 ;  /* 0x000000ffff007224 */ /* 0x000fc800078e0029 */
        /* <DEDUP_REMOVED lines=9> */
[----:B------:R-:W-:Y:S02]  /*c310*/  IMAD.MOV.U32 R0, RZ, RZ, R29 ;  /* 0x000000ffff007224 */ /* 0x000fe400078e001d */
[----:B------:R-:W-:Y:S01]  /*c320*/  IMAD.MOV.U32 R6, RZ, RZ, R12 ;  /* 0x000000ffff067224 */ /* 0x000fe200078e000c */
[----:B------:R1:W3:Y:S01]  /*c330*/  LDS.128 R36, [R3+0x60] ;  /* 0x0000600003247984 */ /* 0x0002e20000000c00 */
[----:B------:R-:W-:Y:S02]  /*c340*/  IMAD.MOV.U32 R7, RZ, RZ, R13 ;  /* 0x000000ffff077224 */ /* 0x000fe400078e000d */
[----:B------:R-:W-:-:S02]  /*c350*/  IMAD.MOV.U32 R5, RZ, RZ, R15 ;  /* 0x000000ffff057224 */ /* 0x000fc400078e000f */
[----:B0-----:R-:W-:Y:S02]  /*c360*/  IMAD.MOV.U32 R10, RZ, RZ, R34 ;  /* 0x000000ffff0a7224 */ /* 0x001fe400078e0022 */
[----:B------:R-:W-:Y:S01]  /*c370*/  IMAD.MOV.U32 R11, RZ, RZ, R35 ;  /* 0x000000ffff0b7224 */ /* 0x000fe200078e0023 */
[----:B-1----:R-:W-:Y:S06]  /*c380*/  @!P0 BRA `(.L_x_355) ;  /* 0x0000000000508947 */ /* 0x002fec0003800000 */
[CC--:B------:R-:W-:Y:S02]  /*c390*/  ISETP.GE.U32.AND P0, PT, R42.reuse, R28.reuse, PT ;  /* 0x0000001c2a00720c */ /* 0x0c0fe40003f06070 */
[----:B------:R-:W-:Y:S02]  /*c3a0*/  ISETP.LT.U32.AND P2, PT, R42, R28, PT ;  /* 0x0000001c2a00720c */ /* 0x000fe40003f41070 */
[CC--:B------:R-:W-:Y:S02]  /*c3b0*/  ISETP.GE.AND.EX P0, PT, R41.reuse, R29.reuse, PT, P0 ;  /* 0x0000001d2900720c */ /* 0x0c0fe40003f06300 */
[----:B------:R-:W-:Y:S02]  /*c3c0*/  ISETP.LT.AND.EX P2, PT, R41, R29, PT, P2 ;  /* 0x0000001d2900720c */ /* 0x000fe40003f41320 */
[----:B--2---:R-:W-:Y:S02]  /*c3d0*/  FSEL R8, R44, R8, !P0 ;  /* 0x000000082c087208 */ /* 0x004fe40004000000 */
[----:B------:R-:W-:-:S02]  /*c3e0*/  FSEL R9, R45, R9, !P0 ;  /* 0x000000092d097208 */ /* 0x000fc40004000000 */
[----:B------:R-:W-:Y:S02]  /*c3f0*/  FSEL R32, R16, R32, !P0 ;  /* 0x0000002010207208 */ /* 0x000fe40004000000 */
        /* <DEDUP_REMOVED lines=13> */
.L_x_355:
[----:B------:R-:W-:Y:S05]  /*c4d0*/  BSYNC.RECONVERGENT B1 ;  /* 0x0000000000017941 */ /* 0x000fea0003800200 */
.L_x_354:
[----:B------:R-:W0:Y:S01]  /*c4e0*/  LDS.128 R12, [R3+0xb0] ;  /* 0x0000b000030c7984 */ /* 0x000e220000000c00 */
[----:B------:R-:W-:Y:S01]  /*c4f0*/  BSSY.RECONVERGENT B1, `(.L_x_356) ;  /* 0x0000038000017945 */ /* 0x000fe20003800200 */
[----:B------:R-:W-:Y:S01]  /*c500*/  IMAD.MOV.U32 R29, RZ, RZ, R2 ;  /* 0x000000ffff1d7224 */ /* 0x000fe200078e0002 */
[----:B------:R-:W-:Y:S01]  /*c510*/  MOV R28, R0 ;  /* 0x00000000001c7202 */ /* 0x000fe20000000f00 */
[----:B------:R1:W4:Y:S01]  /*c520*/  LDS.128 R16, [R3+0xc0] ;  /* 0x0000c00003107984 */ /* 0x0003220000000c00 */
[----:B--2---:R-:W-:Y:S01]  /*c530*/  IMAD.MOV.U32 R44, RZ, RZ, R8 ;  /* 0x000000ffff2c7224 */ /* 0x004fe200078e0008 */
[----:B------:R-:W-:Y:S01]  /*c540*/  MOV R46, R10 ;  /* 0x0000000a002e7202 */ /* 0x000fe20000000f00 */
[----:B------:R-:W-:Y:S01]  /*c550*/  IMAD.MOV.U32 R45, RZ, RZ, R9 ;  /* 0x000000ffff2d7224 */ /* 0x000fe200078e0009 */
[----:B---3--:R-:W-:Y:S01]  /*c560*/  MOV R27, R39 ;  /* 0x00000027001b7202 */ /* 0x008fe20000000f00 */
        /* <DEDUP_REMOVED lines=11> */
[----:B-1--4-:R-:W-:Y:S05]  /*c620*/  @!P0 BRA `(.L_x_357) ;  /* 0x0000000000908947 */ /* 0x012fea0003800000 */
[----:B------:R-:W0:Y:S01]  /*c630*/  LDS.128 R20, [R3+0x90] ;  /* 0x0000900003147984 */ /* 0x000e220000000c00 */
[----:B------:R-:W-:Y:S01]  /*c640*/  DSETP.GEU.AND P0, PT, R14, R4, PT ;  /* 0x000000040e00722a */ /* 0x000fe20003f0e000 */
[----:B------:R-:W-:Y:S01]  /*c650*/  MOV R29, R16 ;  /* 0x00000010001d7202 */ /* 0x000fe20000000f00 */
[----:B------:R-:W-:Y:S01]  /*c660*/  IMAD.MOV.U32 R28, RZ, RZ, R17 ;  /* 0x000000ffff1c7224 */ /* 0x000fe200078e0011 */
        /* <DEDUP_REMOVED lines=32> */
.L_x_357:
[----:B------:R-:W-:Y:S05]  /*c870*/  BSYNC.RECONVERGENT B1 ;  /* 0x0000000000017941 */ /* 0x000fea0003800200 */
.L_x_356:
        /* <DEDUP_REMOVED lines=57> */
.L_x_359:
[----:B------:R-:W-:Y:S05]  /*cc10*/  BSYNC.RECONVERGENT B1 ;  /* 0x0000000000017941 */ /* 0x000fea0003800200 */
.L_x_358:
[----:B------:R-:W0:Y:S01]  /*cc20*/  LDS.128 R4, [R3+0x130] ;  /* 0x0001300003047984 */ /* 0x000e220000000c00 */
[----:B------:R-:W-:Y:S01]  /*cc30*/  BSSY.RECONVERGENT B1, `(.L_x_360) ;  /* 0x0000038000017945 */ /* 0x000fe20003800200 */
[----:B------:R-:W-:Y:S01]  /*cc40*/  MOV R9, R2 ;  /* 0x0000000200097202 */ /* 0x000fe20000000f00 */
[----:B------:R-:W-:Y:S01]  /*cc50*/  IMAD.MOV.U32 R8, RZ, RZ, R0 ;  /* 0x000000ffff087224 */ /* 0x000fe200078e0000 */
[----:B------:R1:W2:Y:S01]  /*cc60*/  LDS.128 R12, [R3+0x140] ;  /* 0x00014000030c7984 */ /* 0x0002a20000000c00 */
        /* <DEDUP_REMOVED lines=52> */
.L_x_361:
[----:B------:R-:W-:Y:S05]  /*cfb0*/  BSYNC.RECONVERGENT B1 ;  /* 0x0000000000017941 */ /* 0x000fea0003800200 */
.L_x_360:
        /* <DEDUP_REMOVED lines=35> */
[----:B------:R-:W-:Y:S02]  /*d1f0*/  IMAD.MOV.U32 R50, RZ, RZ, R26 ;  /* 0x000000ffff327224 */ /* 0x000fe400078e001a */
[----:B-1----:R-:W-:Y:S02]  /*d200*/  IMAD.MOV.U32 R32, RZ, RZ, R44 ;  /* 0x000000ffff207224 */ /* 0x002fe400078e002c */
        /* <DEDUP_REMOVED lines=24> */
.L_x_363:
[----:B------:R-:W-:Y:S05]  /*d390*/  BSYNC.RECONVERGENT B1 ;  /* 0x0000000000017941 */ /* 0x000fea0003800200 */
.L_x_362:
        /* <DEDUP_REMOVED lines=59> */
.L_x_365:
[----:B------:R-:W-:Y:S05]  /*d750*/  BSYNC.RECONVERGENT B1 ;  /* 0x0000000000017941 */ /* 0x000fea0003800200 */
.L_x_364:
[----:B------:R-:W0:Y:S01]  /*d760*/  LDS.128 R36, [R3+0x1f0] ;  /* 0x0001f00003247984 */ /* 0x000e220000000c00 */
        /* <DEDUP_REMOVED lines=50> */
.L_x_281:
[----:B------:R-:W-:Y:S05]  /*da90*/  BSYNC.RECONVERGENT B0 ;  /* 0x0000000000007941 */ /* 0x000fea0003800200 */
.L_x_250:
[----:B------:R-:W-:Y:S05]  /*daa0*/  @P1 EXIT ;  /* 0x000000000000194d */ /* 0x000fea0003800000 */
[----:B01----:R-:W0:Y:S01]  /*dab0*/  LDC.64 R2, c[0x0][0x390] ;  /* 0x0000e400ff027b82 */ /* 0x003e220000000a00 */
[----:B------:R-:W-:Y:S02]  /*dac0*/  IMAD.MOV.U32 R43, RZ, RZ, R41 ;  /* 0x000000ffff2b7224 */ /* 0x000fe400078e0029 */
[----:B0-----:R-:W-:-:S05]  /*dad0*/  IMAD.WIDE.U32 R2, R40, 0x40, R2 ;  /* 0x0000004028027825 */ /* 0x001fca00078e0002 */
[----:B---3--:R-:W-:Y:S04]  /*dae0*/  STG.E.64 desc[UR10][R2.64], R44 ;  /* 0x0000002c02007986 */ /* 0x008fe8000c101b0a */
[----:B----4-:R-:W-:Y:S04]  /*daf0*/  STG.E.64 desc[UR10][R2.64+0x8], R16 ;  /* 0x0000081002007986 */ /* 0x010fe8000c101b0a */
[----:B------:R-:W-:Y:S04]  /*db00*/  STG.E.64 desc[UR10][R2.64+0x10], R18 ;  /* 0x0000101202007986 */ /* 0x000fe8000c101b0a */
[----:B------:R-:W-:Y:S04]  /*db10*/  STG.E.64 desc[UR10][R2.64+0x18], R20 ;  /* 0x0000181402007986 */ /* 0x000fe8000c101b0a */
[----:B------:R-:W-:Y:S04]  /*db20*/  STG.E.64 desc[UR10][R2.64+0x20], R22 ;  /* 0x0000201602007986 */ /* 0x000fe8000c101b0a */
[----:B------:R-:W-:Y:S04]  /*db30*/  STG.E.64 desc[UR10][R2.64+0x28], R24 ;  /* 0x0000281802007986 */ /* 0x000fe8000c101b0a */
[----:B------:R-:W-:Y:S04]  /*db40*/  STG.E.64 desc[UR10][R2.64+0x30], R26 ;  /* 0x0000301a02007986 */ /* 0x000fe8000c101b0a */
[----:B------:R-:W-:Y:S01]  /*db50*/  STG.E.64 desc[UR10][R2.64+0x38], R42 ;  /* 0x0000382a02007986 */ /* 0x000fe2000c101b0a */
[----:B------:R-:W-:Y:S05]  /*db60*/  EXIT ;  /* 0x000000000000794d */ /* 0x000fea0003800000 */
.L_x_366:
        /* <DEDUP_REMOVED lines=9> */
.L_x_783:


//--------------------- .text._ZN6thrust24THRUST_300001_SM_1000_NS8cuda_cub4core6detail13_kernel_agentINS1_8__reduce11ReduceAgentINS0_12zip_iteratorIN4cuda3std3__45tupleIJNS0_6detail15normal_iteratorINS0_10device_ptrI8ParticleEEEENS0_17counting_iteratorIlNS0_11use_defaultESJ_SJ_EEEEEEEPNSB_IJSF_lEEESN_lNS1_9__extrema9arg_min_fISF_l16CompareParticlesEEEEJSM_SO_lSS_EEEvDpT0_ --------------------------
	.section	.text._ZN6thrust24THRUST_300001_SM_1000_NS8cuda_cub4core6detail13_kernel_agentINS1_8__reduce11ReduceAgentINS0_12zip_iteratorIN4cuda3std3__45tupleIJNS0_6detail15normal_iteratorINS0_10device_ptrI8ParticleEEEENS0_17counting_iteratorIlNS0_11use_defaultESJ_SJ_EEEEEEEPNSB_IJSF_lEEESN_lNS1_9__extrema9arg_min_fISF_l16CompareParticlesEEEEJSM_SO_lSS_EEEvDpT0_,"ax",@progbits
	.align	128
        .global         _ZN6thrust24THRUST_300001_SM_1000_NS8cuda_cub4core6detail13_kernel_agentINS1_8__reduce11ReduceAgentINS0_12zip_iteratorIN4cuda3std3__45tupleIJNS0_6detail15normal_iteratorINS0_10device_ptrI8ParticleEEEENS0_17counting_iteratorIlNS0_11use_defaultESJ_SJ_EEEEEEEPNSB_IJSF_lEEESN_lNS1_9__extrema9arg_min_fISF_l16CompareParticlesEEEEJSM_SO_lSS_EEEvDpT0_
        .type           _ZN6thrust24THRUST_300001_SM_1000_NS8cuda_cub4core6detail13_kernel_agentINS1_8__reduce11ReduceAgentINS0_12zip_iteratorIN4cuda3std3__45tupleIJNS0_6detail15normal_iteratorINS0_10device_ptrI8ParticleEEEENS0_17counting_iteratorIlNS0_11use_defaultESJ_SJ_EEEEEEEPNSB_IJSF_lEEESN_lNS1_9__extrema9arg_min_fISF_l16CompareParticlesEEEEJSM_SO_lSS_EEEvDpT0_,@function
        .size           _ZN6thrust24THRUST_300001_SM_1000_NS8cuda_cub4core6detail13_kernel_agentINS1_8__reduce11ReduceAgentINS0_12zip_iteratorIN4cuda3std3__45tupleIJNS0_6detail15normal_iteratorINS0_10device_ptrI8ParticleEEEENS0_17counting_iteratorIlNS0_11use_defaultESJ_SJ_EEEEEEEPNSB_IJSF_lEEESN_lNS1_9__extrema9arg_min_fISF_l16CompareParticlesEEEEJSM_SO_lSS_EEEvDpT0_,(.L_x_784 - _ZN6thrust24THRUST_300001_SM_1000_NS8cuda_cub4core6detail13_kernel_agentINS1_8__reduce11ReduceAgentINS0_12zip_iteratorIN4cuda3std3__45tupleIJNS0_6detail15normal_iteratorINS0_10device_ptrI8ParticleEEEENS0_17counting_iteratorIlNS0_11use_defaultESJ_SJ_EEEEEEEPNSB_IJSF_lEEESN_lNS1_9__extrema9arg_min_fISF_l16CompareParticlesEEEEJSM_SO_lSS_EEEvDpT0_)
        .other          _ZN6thrust24THRUST_300001_SM_1000_NS8cuda_cub4core6detail13_kernel_agentINS1_8__reduce11ReduceAgentINS0_12zip_iteratorIN4cuda3std3__45tupleIJNS0_6detail15normal_iteratorINS0_10device_ptrI8ParticleEEEENS0_17counting_iteratorIlNS0_11use_defaultESJ_SJ_EEEEEEEPNSB_IJSF_lEEESN_lNS1_9__extrema9arg_min_fISF_l16CompareParticlesEEEEJSM_SO_lSS_EEEvDpT0_,@"STO_CUDA_ENTRY STV_DEFAULT"
_ZN6thrust24THRUST_300001_SM_1000_NS8cuda_cub4core6detail13_kernel_agentINS1_8__reduce11ReduceAgentINS0_12zip_iteratorIN4cuda3std3__45tupleIJNS0_6detail15normal_iteratorINS0_10device_ptrI8ParticleEEEENS0_17counting_iteratorIlNS0_11use_defaultESJ_SJ_EEEEEEEPNSB_IJSF_lEEESN_lNS1_9__extrema9arg_min_fISF_l16CompareParticlesEEEEJSM_SO_lSS_EEEvDpT0_:
.text._ZN6thrust24THRUST_300001_SM_1000_NS8cuda_cub4core6detail13_kernel_agentINS1_8__reduce11ReduceAgentINS0_12zip_iteratorIN4cuda3std3__45tupleIJNS0_6detail15normal_iteratorINS0_10device_ptrI8ParticleEEEENS0_17counting_iteratorIlNS0_11use_defaultESJ_SJ_EEEEEEEPNSB_IJSF_lEEESN_lNS1_9__extrema9arg_min_fISF_l16CompareParticlesEEEEJSM_SO_lSS_EEEvDpT0_:
[----:B------:R-:W-:Y:S01]  /*0000*/  LDC R1, c[0x0][0x37c] ;  /* 0x0000df00ff017b82 */ /* 0x000fe20000000800 */
[----:B------:R-:W0:Y:S02]  /*0010*/  LDCU.64 UR4, c[0x0][0x398] ;  /* 0x00007300ff0477ac */ /* 0x000e240008000a00 */
[----:B0-----:R-:W-:-:S04]  /*0020*/  ISETP.NE.U32.AND P0, PT, RZ, UR4, PT ;  /* 0x00000004ff007c0c */ /* 0x001fc8000bf05070 */
[----:B------:R-:W-:-:S13]  /*0030*/  ISETP.NE.AND.EX P0, PT, RZ, UR5, PT, P0 ;  /* 0x00000005ff007c0c */ /* 0x000fda000bf05300 */
[----:B------:R-:W-:Y:S05]  /*0040*/  @!P0 EXIT ;  /* 0x000000000000894d */ /* 0x000fea0003800000 */
[----:B------:R-:W-:Y:S01]  /*0050*/  UISETP.GT.U32.AND UP0, UPT, UR4, 0xff, UPT ;  /* 0x000000ff0400788c */ /* 0x000fe2000bf04070 */
[----:B------:R-:W-:Y:S01]  /*0060*/  BSSY.RECONVERGENT B0, `(.L_x_367) ;  /* 0x0000d37000007945 */ /* 0x000fe20003800200 */
[----:B------:R-:W0:Y:S02]  /*0070*/  LDCU.64 UR6, c[0x0][0x358] ;  /* 0x00006b00ff0677ac */ /* 0x000e240008000a00 */
[----:B------:R-:W-:-:S09]  /*0080*/  UISETP.GT.AND.EX UP0, UPT, UR5, URZ, UPT, UP0 ;  /* 0x000000ff0500728c */ /* 0x000fd2000bf04300 */
        /* <DEDUP_REMOVED lines=8> */
[----:B------:R-:W-:Y:S01]  /*0110*/  CS2R R8, SRZ ;  /* 0x0000000000087805 */ /* 0x000fe2000001ff00 */
[----:B------:R-:W2:Y:S01]  /*0120*/  LDCU UR5, c[0x0][0x398] ;  /* 0x00007300ff0577ac */ /* 0x000ea20008000800 */
[----:B-1----:R-:W-:-:S13]  /*0130*/  ISETP.GE.AND P0, PT, R3, UR4, PT ;  /* 0x0000000403007c0c */ /* 0x002fda000bf06270 */
[----:B------:R-:W1:Y:S08]  /*0140*/  @!P0 LDC.64 R4, c[0x0][0x380] ;  /* 0x0000e000ff048b82 */ /* 0x000e700000000a00 */
[----:B------:R-:W3:Y:S01]  /*0150*/  @!P0 LDC.64 R6, c[0x0][0x388] ;  /* 0x0000e200ff068b82 */ /* 0x000ee20000000a00 */
[----:B-1----:R-:W-:-:S05]  /*0160*/  @!P0 IMAD.WIDE.U32 R4, R3, 0x38, R4 ;  /* 0x0000003803048825 */ /* 0x002fca00078e0004 */
[----:B0-----:R0:W5:Y:S04]  /*0170*/  @!P0 LDG.E.64 R20, desc[UR6][R4.64] ;  /* 0x0000000604148981 */ /* 0x001168000c1e1b00 */
        /* <DEDUP_REMOVED lines=10> */
[----:B---3--:R-:W-:Y:S01]  /*0220*/  @!P0 IADD3 R22, P2, PT, R3, R6, RZ ;  /* 0x0000000603168210 */ /* 0x008fe20007f5e0ff */
[----:B------:R-:W-:Y:S01]  /*0230*/  IMAD.MOV.U32 R2, RZ, RZ, RZ ;  /* 0x000000ffff027224 */ /* 0x000fe200078e00ff */
[----:B------:R-:W-:-:S03]  /*0240*/  ISETP.GE.AND P1, PT, R0, UR4, PT ;  /* 0x0000000400007c0c */ /* 0x000fc6000bf26270 */
[----:B------:R-:W-:-:S10]  /*0250*/  @!P0 IMAD.X R2, RZ, RZ, R7, P2 ;  /* 0x000000ffff028224 */ /* 0x000fd400010e0607 */
        /* <DEDUP_REMOVED lines=8> */
[----:B------:R-:W1:Y:S01]  /*02e0*/  LDCU.64 UR8, c[0x0][0x388] ;  /* 0x00007100ff0877ac */ /* 0x000e620008000a00 */
[----:B------:R-:W-:-:S04]  /*02f0*/  LEA.HI R6, R23, 0x1, RZ, 0x18 ;  /* 0x0000000117067811 */ /* 0x000fc800078fc0ff */
[----:B------:R-:W-:-:S05]  /*0300*/  LOP3.LUT R6, R6, 0x3, RZ, 0xc0, !PT ;  /* 0x0000000306067812 */ /* 0x000fca00078ec0ff */
[----:B------:R-:W-:Y:S01]  /*0310*/  IMAD.MOV R38, RZ, RZ, -R6 ;  /* 0x000000ffff267224 */ /* 0x000fe200078e0a06 */
[----:B-1----:R-:W-:-:S04]  /*0320*/  IADD3 R36, P0, PT, R0, UR8, RZ ;  /* 0x0000000800247c10 */ /* 0x002fc8000ff1e0ff */
[----:B------:R-:W-:Y:S01]  /*0330*/  IADD3.X R37, PT, PT, RZ, UR9, RZ, P0, !PT ;  /* 0x00000009ff257c10 */ /* 0x000fe200087fe4ff */
[----:B0-----:R-:W-:-:S03]  /*0340*/  IMAD.WIDE.U32 R4, R0, 0x38, R4 ;  /* 0x0000003800047825 */ /* 0x001fc600078e0004 */
[----:B------:R-:W-:-:S05]  /*0350*/  IADD3 R34, P1, PT, R4, 0x18, RZ ;  /* 0x0000001804227810 */ /* 0x000fca0007f3e0ff */
[----:B------:R-:W-:-:S08]  /*0360*/  IMAD.X R35, RZ, RZ, R5, P1 ;  /* 0x000000ffff237224 */ /* 0x000fd000008e0605 */
.L_x_375:
        /* <DEDUP_REMOVED lines=29> */
[----:B------:R-:W-:Y:S01]  /*0540*/  MOV R2, R37 ;  /* 0x0000002500027202 */ /* 0x000fe20000000f00 */
[----:B------:R-:W-:-:S02]  /*0550*/  IMAD.MOV.U32 R22, RZ, RZ, R36 ;  /* 0x000000ffff167224 */ /* 0x000fc400078e0024 */
[----:B------:R-:W-:Y:S02]  /*0560*/  IMAD.MOV.U32 R8, RZ, RZ, R32 ;  /* 0x000000ffff087224 */ /* 0x000fe400078e0020 */
[----:B------:R-:W-:Y:S02]  /*0570*/  IMAD.MOV.U32 R9, RZ, RZ, R33 ;  /* 0x000000ffff097224 */ /* 0x000fe400078e0021 */
[----:B--2---:R-:W-:Y:S02]  /*0580*/  IMAD.MOV.U32 R20, RZ, RZ, R30 ;  /* 0x000000ffff147224 */ /* 0x004fe400078e001e */
[----:B------:R-:W-:Y:S02]  /*0590*/  IMAD.MOV.U32 R21, RZ, RZ, R31 ;  /* 0x000000ffff157224 */ /* 0x000fe400078e001f */
[----:B---3--:R-:W-:Y:S02]  /*05a0*/  IMAD.MOV.U32 R18, RZ, RZ, R28 ;  /* 0x000000ffff127224 */ /* 0x008fe400078e001c */
[----:B------:R-:W-:Y:S01]  /*05b0*/  IMAD.MOV.U32 R19, RZ, RZ, R29 ;  /* 0x000000ffff137224 */ /* 0x000fe200078e001d */
[----:B----4-:R-:W-:Y:S01]  /*05c0*/  MOV R16, R26 ;  /* 0x0000001a00107202 */ /* 0x010fe20000000f00 */
[----:B------:R-:W-:-:S02]  /*05d0*/  IMAD.MOV.U32 R17, RZ, RZ, R27 ;  /* 0x000000ffff117224 */ /* 0x000fc400078e001b */
[----:B-----5:R-:W-:Y:S02]  /*05e0*/  IMAD.MOV.U32 R14, RZ, RZ, R24 ;  /* 0x000000ffff0e7224 */ /* 0x020fe400078e0018 */
[----:B------:R-:W-:Y:S02]  /*05f0*/  IMAD.MOV.U32 R15, RZ, RZ, R25 ;  /* 0x000000ffff0f7224 */ /* 0x000fe400078e0019 */
        /* <DEDUP_REMOVED lines=25> */
.L_x_374:
[----:B------:R-:W-:Y:S05]  /*0790*/  BSYNC.RECONVERGENT B3 ;  /* 0x0000000000037941 */ /* 0x000fea0003800200 */
.L_x_373:
[----:B------:R-:W-:Y:S01]  /*07a0*/  IADD3 R34, P2, PT, R34, 0x3800, RZ ;  /* 0x0000380022227810 */ /* 0x000fe20007f5e0ff */
[----:B------:R-:W-:Y:S01]  /*07b0*/  VIADD R0, R0, 0x100 ;  /* 0x0000010000007836 */ /* 0x000fe20000000000 */
[----:B------:R-:W-:-:S03]  /*07c0*/  IADD3 R36, P0, PT, R36, 0x100, RZ ;  /* 0x0000010024247810 */ /* 0x000fc60007f1e0ff */
[----:B------:R-:W-:Y:S02]  /*07d0*/  IMAD.X R35, RZ, RZ, R35, P2 ;  /* 0x000000ffff237224 */ /* 0x000fe400010e0623 */
[----:B------:R-:W-:Y:S01]  /*07e0*/  IMAD.X R37, RZ, RZ, R37, P0 ;  /* 0x000000ffff257224 */ /* 0x000fe200000e0625 */
[----:B------:R-:W-:Y:S07]  /*07f0*/  @P1 BRA `(.L_x_375) ;  /* 0xfffffff800dc1947 */ /* 0x000fee000383ffff */
.L_x_372:
[----:B------:R-:W-:Y:S05]  /*0800*/  BSYNC.RECONVERGENT B2 ;  /* 0x0000000000027941 */ /* 0x000fea0003800200 */
.L_x_371:
[----:B------:R-:W-:-:S13]  /*0810*/  ISETP.GE.U32.AND P0, PT, R23, 0x300, PT ;  /* 0x000003001700780c */ /* 0x000fda0003f06070 */
[----:B------:R-:W-:Y:S05]  /*0820*/  @!P0 BRA `(.L_x_370) ;  /* 0x0000000c009c8947 */ /* 0x000fea0003800000 */
[----:B------:R-:W-:-:S07]  /*0830*/  VIADD R0, R0, 0x200 ;  /* 0x0000020000007836 */ /* 0x000fce0000000000 */
.L_x_384:
[----:B------:R-:W0:Y:S01]  /*0840*/  LDC.64 R6, c[0x0][0x380] ;  /* 0x0000e000ff067b82 */ /* 0x000e220000000a00 */
[----:B------:R-:W-:-:S07]  /*0850*/  VIADD R39, R0, 0xfffffe00 ;  /* 0xfffffe0000277836 */ /* 0x000fce0000000000 */
[----:B------:R-:W1:Y:S01]  /*0860*/  LDC.64 R4, c[0x0][0x388] ;  /* 0x0000e200ff047b82 */ /* 0x000e620000000a00 */
[----:B0-----:R-:W-:-:S05]  /*0870*/  IMAD.WIDE R6, R39, 0x38, R6 ;  /* 0x0000003827067825 */ /* 0x001fca00078e0206 */
[----:B------:R-:W2:Y:S01]  /*0880*/  LDG.E.64 R40, desc[UR6][R6.64+0x30] ;  /* 0x0000300606287981 */ /* 0x000ea2000c1e1b00 */
[----:B------:R-:W-:Y:S01]  /*0890*/  BSSY.RECONVERGENT B2, `(.L_x_376) ;  /* 0x0000035000027945 */ /* 0x000fe20003800200 */
[----:B------:R-:W-:Y:S01]  /*08a0*/  IMAD.MOV.U32 R38, RZ, RZ, R22 ;  /* 0x000000ffff267224 */ /* 0x000fe200078e0016 */
[C---:B-1----:R-:W-:Y:S01]  /*08b0*/  IADD3 R43, P1, PT, R39.reuse, R4, RZ ;  /* 0x00000004272b7210 */ /* 0x042fe20007f3e0ff */
[----:B-----5:R-:W-:Y:S01]  /*08c0*/  IMAD.MOV.U32 R36, RZ, RZ, R8 ;  /* 0x000000ffff247224 */ /* 0x020fe200078e0008 */
[----:B------:R-:W-:Y:S01]  /*08d0*/  MOV R23, R2 ;  /* 0x0000000200177202 */ /* 0x000fe20000000f00 */
[----:B------:R-:W-:Y:S01]  /*08e0*/  IMAD.MOV.U32 R37, RZ, RZ, R9 ;  /* 0x000000ffff257224 */ /* 0x000fe200078e0009 */
[----:B------:R-:W-:Y:S01]  /*08f0*/  MOV R30, R14 ;  /* 0x0000000e001e7202 */ /* 0x000fe20000000f00 */
[----:B------:R-:W-:Y:S01]  /*0900*/  IMAD.MOV.U32 R34, RZ, RZ, R10 ;  /* 0x000000ffff227224 */ /* 0x000fe200078e000a */
[----:B------:R-:W-:Y:S01]  /*0910*/  MOV R25, R21 ;  /* 0x0000001500197202 */ /* 0x000fe20000000f00 */
[----:B------:R-:W-:Y:S01]  /*0920*/  IMAD.MOV.U32 R35, RZ, RZ, R11 ;  /* 0x000000ffff237224 */ /* 0x000fe200078e000b */
[----:B------:R-:W-:Y:S01]  /*0930*/  LEA.HI.X.SX32 R39, R39, R5, 0x1, P1 ;  /* 0x0000000527277211 */ /* 0x000fe200008f0eff */
        /* <DEDUP_REMOVED lines=42> */
.L_x_377:
[----:B------:R-:W-:Y:S05]  /*0be0*/  BSYNC.RECONVERGENT B2 ;  /* 0x0000000000027941 */ /* 0x000fea0003800200 */
.L_x_376:
[----:B------:R-:W2:Y:S01]  /*0bf0*/  LDG.E.64 R40, desc[UR6][R6.64+0x3830] ;  /* 0x0038300606287981 */ /* 0x000ea2000c1e1b00 */
[----:B------:R-:W-:Y:S01]  /*0c00*/  VIADD R2, R0, 0xffffff00 ;  /* 0xffffff0000027836 */ /* 0x000fe20000000000 */
[----:B------:R-:W-:Y:S01]  /*0c10*/  BSSY.RECONVERGENT B2, `(.L_x_378) ;  /* 0x0000035000027945 */ /* 0x000fe20003800200 */
[----:B------:R-:W-:Y:S01]  /*0c20*/  IMAD.MOV.U32 R22, RZ, RZ, R38 ;  /* 0x000000ffff167224 */ /* 0x000fe200078e0026 */
[----:B-----5:R-:W-:Y:S01]  /*0c30*/  MOV R14, R30 ;  /* 0x0000001e000e7202 */ /* 0x020fe20000000f00 */
[----:B------:R-:W-:Y:S01]  /*0c40*/  IMAD.MOV.U32 R8, RZ, RZ, R36 ;  /* 0x000000ffff087224 */ /* 0x000fe200078e0024 */
[C---:B------:R-:W-:Y:S01]  /*0c50*/  IADD3 R39, P0, PT, R2.reuse, R4, RZ ;  /* 0x0000000402277210 */ /* 0x040fe20007f1e0ff */
[----:B------:R-:W-:Y:S01]  /*0c60*/  IMAD.MOV.U32 R9, RZ, RZ, R37 ;  /* 0x000000ffff097224 */ /* 0x000fe200078e0025 */
[----:B------:R-:W-:Y:S01]  /*0c70*/  MOV R21, R25 ;  /* 0x0000001900157202 */ /* 0x000fe20000000f00 */
[----:B------:R-:W-:Y:S01]  /*0c80*/  IMAD.MOV.U32 R10, RZ, RZ, R34 ;  /* 0x000000ffff0a7224 */ /* 0x000fe200078e0022 */
[----:B------:R-:W-:Y:S01]  /*0c90*/  LEA.HI.X.SX32 R42, R2, R5, 0x1, P0 ;  /* 0x00000005022a7211 */ /* 0x000fe200000f0eff */
        /* <DEDUP_REMOVED lines=44> */
.L_x_379:
[----:B------:R-:W-:Y:S05]  /*0f60*/  BSYNC.RECONVERGENT B2 ;  /* 0x0000000000027941 */ /* 0x000fea0003800200 */
.L_x_378:
[----:B------:R-:W2:Y:S01]  /*0f70*/  LDG.E.64 R40, desc[UR6][R6.64+0x7030] ;  /* 0x0070300606287981 */ /* 0x000ea2000c1e1b00 */
[C---:B------:R-:W-:Y:S01]  /*0f80*/  IADD3 R39, P0, PT, R0.reuse, R4, RZ ;  /* 0x0000000400277210 */ /* 0x040fe20007f1e0ff */
[----:B------:R-:W-:Y:S01]  /*0f90*/  BSSY.RECONVERGENT B2, `(.L_x_380) ;  /* 0x0000034000027945 */ /* 0x000fe20003800200 */
[----:B------:R-:W-:Y:S01]  /*0fa0*/  IMAD.MOV.U32 R38, RZ, RZ, R22 ;  /* 0x000000ffff267224 */ /* 0x000fe200078e0016 */
[----:B------:R-:W-:Y:S01]  /*0fb0*/  MOV R24, R8 ;  /* 0x0000000800187202 */ /* 0x000fe20000000f00 */
[----:B------:R-:W-:Y:S01]  /*0fc0*/  IMAD.MOV.U32 R23, RZ, RZ, R2 ;  /* 0x000000ffff177224 */ /* 0x000fe200078e0002 */
[----:B------:R-:W-:Y:S01]  /*0fd0*/  LEA.HI.X.SX32 R43, R0, R5, 0x1, P0 ;  /* 0x00000005002b7211 */ /* 0x000fe200000f0eff */
[----:B------:R-:W-:Y:S01]  /*0fe0*/  IMAD.MOV.U32 R25, RZ, RZ, R9 ;  /* 0x000000ffff197224 */ /* 0x000fe200078e0009 */
[----:B-----5:R-:W-:Y:S01]  /*0ff0*/  MOV R31, R15 ;  /* 0x0000000f001f7202 */ /* 0x020fe20000000f00 */
        /* <DEDUP_REMOVED lines=45> */
.L_x_381:
[----:B------:R-:W-:Y:S05]  /*12d0*/  BSYNC.RECONVERGENT B2 ;  /* 0x0000000000027941 */ /* 0x000fea0003800200 */
.L_x_380:
[----:B------:R-:W2:Y:S01]  /*12e0*/  LDG.E.64 R40, desc[UR6][R6.64+0xa830] ;  /* 0x00a8300606287981 */ /* 0x000ea2000c1e1b00 */
[----:B------:R-:W-:Y:S01]  /*12f0*/  VIADD R2, R0, 0x100 ;  /* 0x0000010000027836 */ /* 0x000fe20000000000 */
[----:B------:R-:W-:Y:S01]  /*1300*/  BSSY.RECONVERGENT B2, `(.L_x_382) ;  /* 0x0000035000027945 */ /* 0x000fe20003800200 */
[----:B------:R-:W-:Y:S01]  /*1310*/  IMAD.MOV.U32 R22, RZ, RZ, R38 ;  /* 0x000000ffff167224 */ /* 0x000fe200078e0026 */
[----:B------:R-:W-:Y:S01]  /*1320*/  MOV R8, R24 ;  /* 0x0000001800087202 */ /* 0x000fe20000000f00 */
[----:B------:R-:W-:Y:S01]  /*1330*/  IMAD.MOV.U32 R9, RZ, RZ, R25 ;  /* 0x000000ffff097224 */ /* 0x000fe200078e0019 */
[C---:B------:R-:W-:Y:S01]  /*1340*/  IADD3 R39, P0, PT, R2.reuse, R4, RZ ;  /* 0x0000000402277210 */ /* 0x040fe20007f1e0ff */
[----:B-----5:R-:W-:Y:S01]  /*1350*/  IMAD.MOV.U32 R10, RZ, RZ, R26 ;  /* 0x000000ffff0a7224 */ /* 0x020fe200078e001a */
        /* <DEDUP_REMOVED lines=47> */
.L_x_383:
[----:B------:R-:W-:Y:S05]  /*1650*/  BSYNC.RECONVERGENT B2 ;  /* 0x0000000000027941 */ /* 0x000fea0003800200 */
.L_x_382:
[C---:B------:R-:W-:Y:S02]  /*1660*/  VIADD R4, R0.reuse, 0x200 ;  /* 0x0000020000047836 */ /* 0x040fe40000000000 */
[----:B------:R-:W-:-:S03]  /*1670*/  VIADD R0, R0, 0x400 ;  /* 0x0000040000007836 */ /* 0x000fc60000000000 */
[----:B------:R-:W-:-:S13]  /*1680*/  ISETP.GE.AND P0, PT, R4, UR5, PT ;  /* 0x0000000504007c0c */ /* 0x000fda000bf06270 */
[----:B------:R-:W-:Y:S05]  /*1690*/  @!P0 BRA `(.L_x_384) ;  /* 0xfffffff000688947 */ /* 0x000fea000383ffff */
.L_x_370:
[----:B------:R-:W-:Y:S05]  /*16a0*/  BSYNC.RECONVERGENT B1 ;  /* 0x0000000000017941 */ /* 0x000fea0003800200 */
.L_x_369:
[----:B------:R-:W0:Y:S02]  /*16b0*/  LDCU UR4, c[0x0][0x398] ;  /* 0x00007300ff0477ac */ /* 0x000e240008000800 */
[----:B0-----:R-:W-:-:S09]  /*16c0*/  UISETP.GE.AND UP0, UPT, UR4, 0x100, UPT ;  /* 0x000001000400788c */ /* 0x001fd2000bf06270 */
[----:B------:R-:W-:Y:S05]  /*16d0*/  BRA.U !UP0, `(.L_x_385) ;  /* 0x0000003108d87547 */ /* 0x000fea000b800000 */
[----:B------:R-:W0:Y:S01]  /*16e0*/  S2R R0, SR_LANEID ;  /* 0x0000000000007919 */ /* 0x000e220000000000 */
[----:B------:R-:W-:Y:S01]  /*16f0*/  BSSY.RECONVERGENT B1, `(.L_x_386) ;  /* 0x000004a000017945 */ /* 0x000fe20003800200 */
[----:B------:R-:W-:Y:S01]  /*1700*/  IMAD.MOV.U32 R23, RZ, RZ, R22 ;  /* 0x000000ffff177224 */ /* 0x000fe200078e0016 */
[----:B------:R-:W-:Y:S01]  /*1710*/  MOV R34, R2 ;  /* 0x0000000200227202 */ /* 0x000fe20000000f00 */
[----:B-----5:R-:W-:Y:S01]  /*1720*/  SHFL.DOWN PT, R36, R8, 0x1, 0x1f ;  /* 0x08201f0008247f89 */ /* 0x020fe200000e0000 */
        /* <DEDUP_REMOVED lines=70> */
.L_x_387:
[----:B------:R-:W-:Y:S05]  /*1b90*/  BSYNC.RECONVERGENT B1 ;  /* 0x0000000000017941 */ /* 0x000fea0003800200 */
.L_x_386:
        /* <DEDUP_REMOVED lines=74> */
.L_x_389:
[----:B------:R-:W-:Y:S05]  /*2040*/  BSYNC.RECONVERGENT B1 ;  /* 0x0000000000017941 */ /* 0x000fea0003800200 */
.L_x_388:
[----:B------:R-:W-:Y:S01]  /*2050*/  SHFL.DOWN PT, R32, R20, 0x4, 0x1f ;  /* 0x08801f0014207f89 */ /* 0x000fe200000e0000 */
[----:B------:R-:W-:Y:S01]  /*2060*/  BSSY.RECONVERGENT B1, `(.L_x_390) ;  /* 0x0000049000017945 */ /* 0x000fe20003800200 */
[----:B------:R-:W-:Y:S01]  /*2070*/  MOV R36, R2 ;  /* 0x0000000200247202 */ /* 0x000fe20000000f00 */
[----:B------:R-:W-:Y:S01]  /*2080*/  IMAD.MOV.U32 R37, RZ, RZ, R35 ;  /* 0x000000ffff257224 */ /* 0x000fe200078e0023 */
[----:B------:R-:W1:Y:S01]  /*2090*/  SHFL.DOWN PT, R33, R21, 0x4, 0x1f ;  /* 0x08801f0015217f89 */ /* 0x000e6200000e0000 */
[----:B0-----:R-:W-:Y:S01]  /*20a0*/  IMAD.MOV.U32 R30, RZ, RZ, R20 ;  /* 0x000000ffff1e7224 */ /* 0x001fe200078e0014 */
        /* <DEDUP_REMOVED lines=68> */
.L_x_391:
[----:B------:R-:W-:Y:S05]  /*24f0*/  BSYNC.RECONVERGENT B1 ;  /* 0x0000000000017941 */ /* 0x000fea0003800200 */
.L_x_390:
[----:B------:R-:W-:Y:S01]  /*2500*/  SHFL.DOWN PT, R20, R30, 0x8, 0x1f ;  /* 0x09001f001e147f89 */ /* 0x000fe200000e0000 */
[----:B------:R-:W-:Y:S01]  /*2510*/  BSSY.RECONVERGENT B1, `(.L_x_392) ;  /* 0x0000049000017945 */ /* 0x000fe20003800200 */
[----:B------:R-:W-:Y:S01]  /*2520*/  IMAD.MOV.U32 R34, RZ, RZ, R36 ;  /* 0x000000ffff227224 */ /* 0x000fe200078e0024 */
[----:B------:R-:W-:Y:S01]  /*2530*/  MOV R33, R31 ;  /* 0x0000001f00217202 */ /* 0x000fe20000000f00 */
[----:B------:R-:W2:Y:S01]  /*2540*/  SHFL.DOWN PT, R21, R31, 0x8, 0x1f ;  /* 0x09001f001f157f89 */ /* 0x000ea200000e0000 */
[----:B-1----:R-:W-:Y:S01]  /*2550*/  IMAD.MOV.U32 R2, RZ, RZ, R37 ;  /* 0x000000ffff027224 */ /* 0x002fe200078e0025 */
[----:B0-----:R-:W-:Y:S01]  /*2560*/  MOV R12, R22 ;  /* 0x00000016000c7202 */ /* 0x001fe20000000f00 */
[----:B------:R-:W-:Y:S01]  /*2570*/  IMAD.MOV.U32 R32, RZ, RZ, R30 ;  /* 0x000000ffff207224 */ /* 0x000fe200078e001e */
[----:B------:R0:W1:Y:S01]  /*2580*/  SHFL.DOWN PT, R35, R4, 0x8, 0x1f ;  /* 0x09001f0004237f89 */ /* 0x00006200000e0000 */
        /* <DEDUP_REMOVED lines=14> */
[----:B--2---:R-:W-:Y:S01]  /*2670*/  DSETP.GEU.AND P0, PT, R30, R20, PT ;  /* 0x000000141e00722a */ /* 0x004fe20003f0e000 */
        /* <DEDUP_REMOVED lines=50> */
.L_x_393:
[----:B------:R-:W-:Y:S05]  /*29a0*/  BSYNC.RECONVERGENT B1 ;  /* 0x0000000000017941 */ /* 0x000fea0003800200 */
.L_x_392:
[----:B0-----:R-:W-:Y:S01]  /*29b0*/  SHFL.DOWN PT, R4, R32, 0x10, 0x1f ;  /* 0x0a001f0020047f89 */ /* 0x001fe200000e0000 */
[----:B------:R-:W-:Y:S01]  /*29c0*/  ISETP.NE.AND P1, PT, R0, RZ, PT ;  /* 0x000000ff0000720c */ /* 0x000fe20003f25270 */
[----:B------:R-:W-:Y:S01]  /*29d0*/  BSSY.RECONVERGENT B1, `(.L_x_394) ;  /* 0x0000049000017945 */ /* 0x000fe20003800200 */
[----:B------:R-:W-:Y:S01]  /*29e0*/  IMAD.MOV.U32 R46, RZ, RZ, R34 ;  /* 0x000000ffff2e7224 */ /* 0x000fe200078e0022 */
[----:B------:R-:W0:Y:S01]  /*29f0*/  SHFL.DOWN PT, R5, R33, 0x10, 0x1f ;  /* 0x0a001f0021057f89 */ /* 0x000e2200000e0000 */
[----:B------:R-:W-:Y:S01]  /*2a00*/  IMAD.MOV.U32 R47, RZ, RZ, R2 ;  /* 0x000000ffff2f7224 */ /* 0x000fe200078e0002 */
[----:B--2---:R-:W-:Y:S01]  /*2a10*/  MOV R28, R18 ;  /* 0x00000012001c7202 */ /* 0x004fe20000000f00 */
        /* <DEDUP_REMOVED lines=68> */
.L_x_395:
[----:B------:R-:W-:Y:S05]  /*2e60*/  BSYNC.RECONVERGENT B1 ;  /* 0x0000000000017941 */ /* 0x000fea0003800200 */
.L_x_394:
        /* <DEDUP_REMOVED lines=13> */
.L_x_397:
[----:B------:R-:W-:Y:S05]  /*2f40*/  BSYNC.RECONVERGENT B1 ;  /* 0x0000000000017941 */ /* 0x000fea0003800200 */
.L_x_396:
[----:B------:R-:W-:Y:S01]  /*2f50*/  BAR.SYNC.DEFER_BLOCKING 0x0 ;  /* 0x0000000000007b1d */ /* 0x000fe20000010000 */
[----:B------:R-:W-:-:S13]  /*2f60*/  ISETP.NE.AND P1, PT, R3, RZ, PT ;  /* 0x000000ff0300720c */ /* 0x000fda0003f25270 */
[----:B------:R-:W-:Y:S05]  /*2f70*/  @P1 BRA `(.L_x_398) ;  /* 0x000000a400141947 */ /* 0x000fea0003800000 */
[----:B------:R-:W2:Y:S01]  /*2f80*/  S2R R3, SR_CgaCtaId ;  /* 0x0000000000037919 */ /* 0x000ea20000008800 */
[----:B0-----:R-:W-:Y:S01]  /*2f90*/  MOV R0, 0x400 ;  /* 0x0000040000007802 */ /* 0x001fe20000000f00 */
        /* <DEDUP_REMOVED lines=17> */
[----:B--2---:R-:W-:-:S05]  /*30b0*/  LEA R0, R3, R0, 0x18 ;  /* 0x0000000003007211 */ /* 0x004fca00078ec0ff */
[----:B------:R-:W0:Y:S04]  /*30c0*/  LDS.128 R8, [R0+0x70] ;  /* 0x0000700000087984 */ /* 0x000e280000000c00 */
[----:B-1----:R1:W2:Y:S01]  /*30d0*/  LDS.128 R4, [R0+0x80] ;  /* 0x0000800000047984 */ /* 0x0022a20000000c00 */
        /* <DEDUP_REMOVED lines=41> */
.L_x_400:
[----:B------:R-:W-:Y:S05]  /*3370*/  BSYNC.RECONVERGENT B1 ;  /* 0x0000000000017941 */ /* 0x000fea0003800200 */
.L_x_399:
        /* <DEDUP_REMOVED lines=64> */
.L_x_402:
[----:B------:R-:W-:Y:S05]  /*3780*/  BSYNC.RECONVERGENT B1 ;  /* 0x0000000000017941 */ /* 0x000fea0003800200 */
.L_x_401:
        /* <DEDUP_REMOVED lines=61> */
.L_x_404:
[----:B------:R-:W-:Y:S05]  /*3b60*/  BSYNC.RECONVERGENT B1 ;  /* 0x0000000000017941 */ /* 0x000fea0003800200 */
.L_x_403:
        /* <DEDUP_REMOVED lines=61> */
.L_x_406:
[----:B------:R-:W-:Y:S05]  /*3f40*/  BSYNC.RECONVERGENT B1 ;  /* 0x0000000000017941 */ /* 0x000fea0003800200 */
.L_x_405:
        /* <DEDUP_REMOVED lines=61> */
.L_x_408:
[----:B------:R-:W-:Y:S05]  /*4320*/  BSYNC.RECONVERGENT B1 ;  /* 0x0000000000017941 */ /* 0x000fea0003800200 */
.L_x_407:
        /* <DEDUP_REMOVED lines=61> */
.L_x_410:
[----:B------:R-:W-:Y:S05]  /*4700*/  BSYNC.RECONVERGENT B1 ;  /* 0x0000000000017941 */ /* 0x000fea0003800200 */
.L_x_409:
        /* <DEDUP_REMOVED lines=42> */
[----:B--2---:R-:W-:Y:S02]  /*49b0*/  FSEL R22, R36, R22, !P0 ;  /* 0x0000001624167208 */ /* 0x004fe40004000000 */
        /* <DEDUP_REMOVED lines=8> */
.L_x_385:
        /* <DEDUP_REMOVED lines=11> */
[----:B------:R-:W-:Y:S01]  /*4af0*/  ISETP.GT.AND P0, PT, R4, UR4, PT ;  /* 0x0000000404007c0c */ /* 0x000fe2000bf04270 */
[----:B------:R-:W-:-:S02]  /*4b00*/  VIADD R0, R0, UR4 ;  /* 0x0000000400007c36 */ /* 0x000fc40008000000 */
        /* <DEDUP_REMOVED lines=68> */
.L_x_412:
[----:B------:R-:W-:Y:S05]  /*4f50*/  BSYNC.RECONVERGENT B1 ;  /* 0x0000000000017941 */ /* 0x000fea0003800200 */
.L_x_411:
[----:B0-----:R-:W-:Y:S01]  /*4f60*/  SHFL.DOWN PT, R22, R34, 0x2, R5 ;  /* 0x0840000022167989 */ /* 0x001fe200000e0005 */
[----:B------:R-:W-:Y:S01]  /*4f70*/  VIADD R2, R0, 0x2 ;  /* 0x0000000200027836 */ /* 0x000fe20000000000 */
        /* <DEDUP_REMOVED lines=73> */
.L_x_414:
[----:B------:R-:W-:Y:S05]  /*5410*/  BSYNC.RECONVERGENT B1 ;  /* 0x0000000000017941 */ /* 0x000fea0003800200 */
.L_x_413:
[----:B------:R-:W-:Y:S01]  /*5420*/  SHFL.DOWN PT, R34, R20, 0x4, R5 ;  /* 0x0880000014227989 */ /* 0x000fe200000e0005 */
[----:B0-----:R-:W-:Y:S01]  /*5430*/  VIADD R4, R0, 0x4 ;  /* 0x0000000400047836 */ /* 0x001fe20000000000 */
        /* <DEDUP_REMOVED lines=73> */
.L_x_416:
[----:B------:R-:W-:Y:S05]  /*58d0*/  BSYNC.RECONVERGENT B1 ;  /* 0x0000000000017941 */ /* 0x000fea0003800200 */
.L_x_415:
        /* <DEDUP_REMOVED lines=75> */
.L_x_418:
[----:B------:R-:W-:Y:S05]  /*5d90*/  BSYNC.RECONVERGENT B1 ;  /* 0x0000000000017941 */ /* 0x000fea0003800200 */
.L_x_417:
[----:B------:R-:W-:Y:S01]  /*5da0*/  SHFL.DOWN PT, R6, R8, 0x10, R5 ;  /* 0x0a00000008067989 */ /* 0x000fe200000e0005 */
[C---:B------:R-:W-:Y:S01]  /*5db0*/  VIADD R20, R0.reuse, 0x10 ;  /* 0x0000001000147836 */ /* 0x040fe20000000000 */
[----:B------:R-:W-:Y:S01]  /*5dc0*/  ISETP.NE.AND P1, PT, R0, RZ, PT ;  /* 0x000000ff0000720c */ /* 0x000fe20003f25270 */
[----:B------:R-:W-:Y:S01]  /*5dd0*/  BSSY.RECONVERGENT B1, `(.L_x_419) ;  /* 0x0000049000017945 */ /* 0x000fe20003800200 */
[----:B------:R-:W1:Y:S01]  /*5de0*/  SHFL.DOWN PT, R7, R9, 0x10, R5 ;  /* 0x0a00000009077989 */ /* 0x000e6200000e0005 */
[----:B0-----:R-:W-:Y:S01]  /*5df0*/  IMAD.MOV.U32 R46, RZ, RZ, R4 ;  /* 0x000000ffff2e7224 */ /* 0x001fe200078e0004 */
        /* <DEDUP_REMOVED lines=13> */
[----:B------:R0:W0:Y:S01]  /*5ed0*/  SHFL.DOWN PT, R37, R19, 0x10, R5 ;  /* 0x0a00000013257989 */ /* 0x00002200000e0005 */
[----:B------:R-:W-:Y:S02]  /*5ee0*/  IMAD.MOV.U32 R24, RZ, RZ, R14 ;  /* 0x000000ffff187224 */ /* 0x000fe400078e000e */
[----:B------:R-:W-:Y:S01]  /*5ef0*/  IMAD.MOV.U32 R25, RZ, RZ, R15 ;  /* 0x000000ffff197224 */ /* 0x000fe200078e000f */
[----:B------:R0:W0:Y:S01]  /*5f00*/  SHFL.DOWN PT, R43, R16, 0x10, R5 ;  /* 0x0a000000102b7989 */ /* 0x00002200000e0005 */
[----:B------:R-:W-:Y:S02]  /*5f10*/  IMAD.MOV.U32 R22, RZ, RZ, R16 ;  /* 0x000000ffff167224 */ /* 0x000fe400078e0010 */
[----:B------:R-:W-:Y:S01]  /*5f20*/  IMAD.MOV.U32 R23, RZ, RZ, R17 ;  /* 0x000000ffff177224 */ /* 0x000fe200078e0011 */
[----:B-1----:R-:W-:Y:S01]  /*5f30*/  DSETP.GEU.AND P0, PT, R8, R6, PT ;  /* 0x000000060800722a */ /* 0x002fe20003f0e000 */
        /* <DEDUP_REMOVED lines=50> */
.L_x_420:
[----:B------:R-:W-:Y:S05]  /*6260*/  BSYNC.RECONVERGENT B1 ;  /* 0x0000000000017941 */ /* 0x000fea0003800200 */
.L_x_419:
[----:B------:R-:W-:Y:S04]  /*6270*/  BSSY.RECONVERGENT B1, `(.L_x_421) ;  /* 0x000000d000017945 */ /* 0x000fe80003800200 */
[----:B------:R-:W-:Y:S05]  /*6280*/  @P1 BRA `(.L_x_422) ;  /* 0x00000000002c1947 */ /* 0x000fea0003800000 */
[----:B01----:R-:W0:Y:S01]  /*6290*/  S2R R5, SR_CgaCtaId ;  /* 0x0000000000057919 */ /* 0x003e220000008800 */
[----:B------:R-:W-:Y:S01]  /*62a0*/  IMAD.SHL.U32 R0, R3, 0x2, RZ ;  /* 0x0000000203007824 */ /* 0x000fe200078e00ff */
[----:B------:R-:W-:-:S04]  /*62b0*/  MOV R2, 0x400 ;  /* 0x0000040000027802 */ /* 0x000fc80000000f00 */
[----:B------:R-:W-:Y:S02]  /*62c0*/  LOP3.LUT R0, R0, 0x7c0, RZ, 0xc0, !PT ;  /* 0x000007c000007812 */ /* 0x000fe400078ec0ff */
[----:B0-----:R-:W-:-:S04]  /*62d0*/  LEA R5, R5, R2, 0x18 ;  /* 0x0000000205057211 */ /* 0x001fc800078ec0ff */
[----:B------:R-:W-:-:S05]  /*62e0*/  IADD3 R5, PT, PT, R0, R5, RZ ;  /* 0x0000000500057210 */ /* 0x000fca0007ffe0ff */
[----:B------:R2:W-:Y:S04]  /*62f0*/  STS.64 [R5+0x40], R46 ;  /* 0x0000402e05007388 */ /* 0x0005e80000000a00 */
[----:B------:R2:W-:Y:S04]  /*6300*/  STS.64 [R5+0x8], R44 ;  /* 0x0000082c05007388 */ /* 0x0005e80000000a00 */
[----:B------:R2:W-:Y:S04]  /*6310*/  STS.128 [R5+0x10], R20 ;  /* 0x0000101405007388 */ /* 0x0005e80000000c00 */
[----:B------:R2:W-:Y:S04]  /*6320*/  STS.128 [R5+0x20], R24 ;  /* 0x0000201805007388 */ /* 0x0005e80000000c00 */
[----:B------:R2:W-:Y:S02]  /*6330*/  STS.128 [R5+0x30], R28 ;  /* 0x0000301c05007388 */ /* 0x0005e40000000c00 */
.L_x_422:
[----:B------:R-:W-:Y:S05]  /*6340*/  BSYNC.RECONVERGENT B1 ;  /* 0x0000000000017941 */ /* 0x000fea0003800200 */
.L_x_421:
[----:B------:R-:W-:Y:S01]  /*6350*/  BAR.SYNC.DEFER_BLOCKING 0x0 ;  /* 0x0000000000007b1d */ /* 0x000fe20000010000 */
[----:B------:R-:W-:-:S13]  /*6360*/  ISETP.NE.AND P1, PT, R3, RZ, PT ;  /* 0x000000ff0300720c */ /* 0x000fda0003f25270 */
[----:B------:R-:W-:Y:S05]  /*6370*/  @P1 BRA `(.L_x_398) ;  /* 0x0000007000141947 */ /* 0x000fea0003800000 */
[----:B------:R-:W-:Y:S01]  /*6380*/  UISETP.GE.AND UP0, UPT, UR4, 0x21, UPT ;  /* 0x000000210400788c */ /* 0x000fe2000bf06270 */
[----:B012---:R-:W-:Y:S01]  /*6390*/  IMAD.MOV.U32 R5, RZ, RZ, R46 ;  /* 0x000000ffff057224 */ /* 0x007fe200078e002e */
        /* <DEDUP_REMOVED lines=55> */
[----:B------:R-:W-:-:S02]  /*6710*/  IMAD.MOV.U32 R37, RZ, RZ, R35 ;  /* 0x000000ffff257224 */ /* 0x000fc400078e0023 */
        /* <DEDUP_REMOVED lines=23> */
.L_x_424:
[----:B------:R-:W-:Y:S05]  /*6890*/  BSYNC.RECONVERGENT B1 ;  /* 0x0000000000017941 */ /* 0x000fea0003800200 */
.L_x_423:
        /* <DEDUP_REMOVED lines=52> */
[----:B-1----:R-:W-:Y:S02]  /*6be0*/  IMAD.MOV.U32 R32, RZ, RZ, R12 ;  /* 0x000000ffff207224 */ /* 0x002fe400078e000c */
        /* <DEDUP_REMOVED lines=26> */
.L_x_426:
[----:B------:R-:W-:Y:S05]  /*6d90*/  BSYNC.RECONVERGENT B1 ;  /* 0x0000000000017941 */ /* 0x000fea0003800200 */
.L_x_425:
[----:B------:R-:W-:Y:S01]  /*6da0*/  UISETP.GE.AND UP0, UPT, UR4, 0x61, UPT ;  /* 0x000000610400788c */ /* 0x000fe2000bf06270 */
        /* <DEDUP_REMOVED lines=80> */
.L_x_428:
[----:B------:R-:W-:Y:S05]  /*72b0*/  BSYNC.RECONVERGENT B1 ;  /* 0x0000000000017941 */ /* 0x000fea0003800200 */
.L_x_427:
        /* <DEDUP_REMOVED lines=79> */
.L_x_430:
[----:B------:R-:W-:Y:S05]  /*77b0*/  BSYNC.RECONVERGENT B1 ;  /* 0x0000000000017941 */ /* 0x000fea0003800200 */
.L_x_429:
        /* <DEDUP_REMOVED lines=81> */
.L_x_432:
[----:B------:R-:W-:Y:S05]  /*7cd0*/  BSYNC.RECONVERGENT B1 ;  /* 0x0000000000017941 */ /* 0x000fea0003800200 */
.L_x_431:
        /* <DEDUP_REMOVED lines=79> */
.L_x_434:
[----:B------:R-:W-:Y:S05]  /*81d0*/  BSYNC.RECONVERGENT B1 ;  /* 0x0000000000017941 */ /* 0x000fea0003800200 */
.L_x_433:
        /* <DEDUP_REMOVED lines=40> */
[----:B------:R3:W4:Y:S01]  /*8460*/  LDS.64 R44, [R2+0x1c8] ;  /* 0x0001c800022c7984 */ /* 0x0007220000000a00 */
[----:B------:R-:W-:Y:S01]  /*8470*/  DSETP.GEU.AND P0, PT, R14, R4, PT ;  /* 0x000000040e00722a */ /* 0x000fe20003f0e000 */
[----:B------:R-:W-:Y:S01]  /*8480*/  IMAD.MOV.U32 R30, RZ, RZ, R14 ;  /* 0x000000ffff1e7224 */ /* 0x000fe200078e000e */
[----:B------:R-:W-:Y:S01]  /*8490*/  MOV R29, R13 ;  /* 0x0000000d001d7202 */ /* 0x000fe20000000f00 */
[----:B------:R3:W0:Y:S01]  /*84a0*/  LDS.64 R46, [R2+0x200] ;  /* 0x00020000022e7984 */ /* 0x0006220000000a00 */
[----:B------:R-:W-:Y:S02]  /*84b0*/  IMAD.MOV.U32 R31, RZ, RZ, R15 ;  /* 0x000000ffff1f7224 */ /* 0x000fe400078e000f */
[----:B------:R-:W-:Y:S01]  /*84c0*/  IMAD.MOV.U32 R28, RZ, RZ, R12 ;  /* 0x000000ffff1c7224 */ /* 0x000fe200078e000c */
[----:B------:R3:W1:Y:S04]  /*84d0*/  LDS.128 R20, [R2+0x1d0] ;  /* 0x0001d00002147984 */ /* 0x0006680000000c00 */
[----:B------:R3:W2:Y:S03]  /*84e0*/  LDS.128 R24, [R2+0x1e0] ;  /* 0x0001e00002187984 */ /* 0x0006a60000000c00 */
[----:B------:R-:W-:Y:S05]  /*84f0*/  @!P0 BRA `(.L_x_398) ;  /* 0x0000004c00b48947 */ /* 0x000fea0003800000 */
[CC--:B0-----:R-:W-:Y:S02]  /*8500*/  ISETP.GE.U32.AND P0, PT, R3.reuse, R46.reuse, PT ;  /* 0x0000002e0300720c */ /* 0x0c1fe40003f06070 */
[----:B------:R-:W-:Y:S02]  /*8510*/  ISETP.LT.U32.AND P2, PT, R3, R46, PT ;  /* 0x0000002e0300720c */ /* 0x000fe40003f41070 */
[CC--:B------:R-:W-:Y:S02]  /*8520*/  ISETP.GE.AND.EX P0, PT, R0.reuse, R47.reuse, PT, P0 ;  /* 0x0000002f0000720c */ /* 0x0c0fe40003f06300 */
[----:B------:R-:W-:Y:S02]  /*8530*/  ISETP.LT.AND.EX P2, PT, R0, R47, PT, P2 ;  /* 0x0000002f0000720c */ /* 0x000fe40003f41320 */
[----:B------:R-:W-:Y:S02]  /*8540*/  FSEL R30, R4, R14, !P0 ;  /* 0x0000000e041e7208 */ /* 0x000fe40004000000 */
[----:B------:R-:W-:-:S02]  /*8550*/  FSEL R31, R5, R15, !P0 ;  /* 0x0000000f051f7208 */ /* 0x000fc40004000000 */
[----:B------:R-:W-:Y:S02]  /*8560*/  FSEL R28, R6, R12, !P0 ;  /* 0x0000000c061c7208 */ /* 0x000fe40004000000 */
[----:B------:R-:W-:Y:S02]  /*8570*/  FSEL R29, R7, R13, !P0 ;  /* 0x0000000d071d7208 */ /* 0x000fe40004000000 */
[----:B--2---:R-:W-:Y:S02]  /*8580*/  FSEL R26, R16, R26, !P0 ;  /* 0x0000001a101a7208 */ /* 0x004fe40004000000 */
[----:B------:R-:W-:Y:S02]  /*8590*/  FSEL R27, R17, R27, !P0 ;  /* 0x0000001b111b7208 */ /* 0x000fe40004000000 */
[----:B------:R-:W-:Y:S02]  /*85a0*/  FSEL R24, R8, R24, !P0 ;  /* 0x0000001808187208 */ /* 0x000fe40004000000 */
[----:B------:R-:W-:-:S02]  /*85b0*/  FSEL R25, R9, R25, !P0 ;  /* 0x0000001909197208 */ /* 0x000fc40004000000 */
[----:B-1----:R-:W-:Y:S02]  /*85c0*/  FSEL R22, R18, R22, !P0 ;  /* 0x0000001612167208 */ /* 0x002fe40004000000 */
[----:B------:R-:W-:Y:S02]  /*85d0*/  FSEL R23, R19, R23, !P0 ;  /* 0x0000001713177208 */ /* 0x000fe40004000000 */
[----:B----4-:R-:W-:Y:S02]  /*85e0*/  FSEL R44, R10, R44, !P0 ;  /* 0x0000002c0a2c7208 */ /* 0x010fe40004000000 */
[----:B------:R-:W-:Y:S02]  /*85f0*/  FSEL R45, R11, R45, !P0 ;  /* 0x0000002d0b2d7208 */ /* 0x000fe40004000000 */
[----:B------:R-:W-:Y:S02]  /*8600*/  FSEL R20, R32, R20, !P0 ;  /* 0x0000001420147208 */ /* 0x000fe40004000000 */
[----:B------:R-:W-:-:S02]  /*8610*/  FSEL R21, R33, R21, !P0 ;  /* 0x0000001521157208 */ /* 0x000fc40004000000 */
[----:B------:R-:W-:Y:S02]  /*8620*/  SEL R46, R3, R46, P2 ;  /* 0x0000002e032e7207 */ /* 0x000fe40001000000 */
[----:B------:R-:W-:Y:S01]  /*8630*/  SEL R47, R0, R47, P2 ;  /* 0x0000002f002f7207 */ /* 0x000fe20001000000 */
[----:B------:R-:W-:Y:S06]  /*8640*/  BRA `(.L_x_398) ;  /* 0x0000004c00607947 */ /* 0x000fec0003800000 */
.L_x_368:
[----:B------:R-:W1:Y:S01]  /*8650*/  S2R R0, SR_TID.X ;  /* 0x0000000000007919 */ /* 0x000e620000002100 */
[----:B------:R-:W1:Y:S01]  /*8660*/  LDC.64 R4, c[0x0][0x380] ;  /* 0x0000e000ff047b82 */ /* 0x000e620000000a00 */
[----:B------:R-:W2:Y:S01]  /*8670*/  LDCU.64 UR8, c[0x0][0x388] ;  /* 0x00007100ff0877ac */ /* 0x000ea20008000a00 */
[----:B-1----:R-:W-:-:S05]  /*8680*/  IMAD.WIDE.U32 R4, R0, 0x38, R4 ;  /* 0x0000003800047825 */ /* 0x002fca00078e0004 */
[----:B0-----:R0:W5:Y:S04]  /*8690*/  LDG.E.64 R22, desc[UR6][R4.64] ;  /* 0x0000000604167981 */ /* 0x001168000c1e1b00 */
[----:B------:R0:W5:Y:S04]  /*86a0*/  LDG.E.64 R20, desc[UR6][R4.64+0x8] ;  /* 0x0000080604147981 */ /* 0x000168000c1e1b00 */
[----:B------:R0:W5:Y:S04]  /*86b0*/  LDG.E.64 R18, desc[UR6][R4.64+0x10] ;  /* 0x0000100604127981 */ /* 0x000168000c1e1b00 */
[----:B------:R0:W5:Y:S04]  /*86c0*/  LDG.E.64 R16, desc[UR6][R4.64+0x18] ;  /* 0x0000180604107981 */ /* 0x000168000c1e1b00 */
[----:B------:R0:W5:Y:S04]  /*86d0*/  LDG.E.64 R14, desc[UR6][R4.64+0x20] ;  /* 0x00002006040e7981 */ /* 0x000168000c1e1b00 */
[----:B------:R0:W5:Y:S04]  /*86e0*/  LDG.E.64 R12, desc[UR6][R4.64+0x28] ;  /* 0x00002806040c7981 */ /* 0x000168000c1e1b00 */
[----:B------:R0:W5:Y:S01]  /*86f0*/  LDG.E.64 R8, desc[UR6][R4.64+0x30] ;  /* 0x0000300604087981 */ /* 0x000162000c1e1b00 */
[----:B------:R-:W-:Y:S01]  /*8700*/  UISETP.GE.U32.AND UP0, UPT, UR4, 0x200, UPT ;  /* 0x000002000400788c */ /* 0x000fe2000bf06070 */
[----:B--2---:R-:W-:Y:S01]  /*8710*/  IADD3 R50, P0, PT, R0, UR8, RZ ;  /* 0x0000000800327c10 */ /* 0x004fe2000ff1e0ff */
[----:B------:R-:W-:-:S02]  /*8720*/  IMAD.MOV.U32 R3, RZ, RZ, 0x100 ;  /* 0x00000100ff037424 */ /* 0x000fc400078e00ff */
[----:B------:R-:W-:Y:S01]  /*8730*/  UISETP.GE.U32.AND.EX UP0, UPT, UR5, URZ, UPT, UP0 ;  /* 0x000000ff0500728c */ /* 0x000fe2000bf06100 */
[----:B------:R-:W-:Y:S02]  /*8740*/  IMAD.MOV.U32 R2, RZ, RZ, RZ ;  /* 0x000000ffff027224 */ /* 0x000fe400078e00ff */
[----:B------:R-:W-:Y:S02]  /*8750*/  IMAD.X R51, RZ, RZ, UR9, P0 ;  /* 0x00000009ff337e24 */ /* 0x000fe400080e06ff */
[----:B------:R-:W-:Y:S02]  /*8760*/  IMAD.MOV.U32 R25, RZ, RZ, R50 ;  /* 0x000000ffff197224 */ /* 0x000fe400078e0032 */
[----:B------:R-:W-:Y:S02]  /*8770*/  IMAD.MOV.U32 R24, RZ, RZ, R51 ;  /* 0x000000ffff187224 */ /* 0x000fe400078e0033 */
[----:B0-----:R-:W-:Y:S05]  /*8780*/  BRA.U !UP0, `(.L_x_435) ;  /* 0x00000005088c7547 */ /* 0x001fea000b800000 */
[----:B------:R-:W-:Y:S01]  /*8790*/  MOV R3, 0x100 ;  /* 0x0000010000037802 */ /* 0x000fe20000000f00 */
[----:B------:R-:W-:Y:S01]  /*87a0*/  IMAD.MOV.U32 R2, RZ, RZ, RZ ;  /* 0x000000ffff027224 */ /* 0x000fe200078e00ff */
[----:B------:R-:W0:Y:S01]  /*87b0*/  LDCU.64 UR4, c[0x0][0x398] ;  /* 0x00007300ff0477ac */ /* 0x000e220008000a00 */
[----:B------:R-:W-:Y:S02]  /*87c0*/  IMAD.MOV.U32 R25, RZ, RZ, R50 ;  /* 0x000000ffff197224 */ /* 0x000fe400078e0032 */
[----:B------:R-:W-:-:S07]  /*87d0*/  IMAD.MOV.U32 R24, RZ, RZ, R51 ;  /* 0x000000ffff187224 */ /* 0x000fce00078e0033 */
.L_x_438:
[----:B------:R-:W-:Y:S02]  /*87e0*/  IMAD R49, R2, 0x38, RZ ;  /* 0x0000003802317824 */ /* 0x000fe400078e02ff */
[----:B------:R-:W-:-:S04]  /*87f0*/  IMAD.WIDE.U32 R6, R3, 0x38, R4 ;  /* 0x0000003803067825 */ /* 0x000fc800078e0004 */
[----:B------:R-:W-:Y:S02]  /*8800*/  IMAD.IADD R49, R7, 0x1, R49 ;  /* 0x0000000107317824 */ /* 0x000fe400078e0231 */
[----:B------:R-:W-:-:S05]  /*8810*/  IMAD.MOV.U32 R48, RZ, RZ, R6 ;  /* 0x000000ffff307224 */ /* 0x000fca00078e0006 */
[----:B------:R-:W2:Y:S01]  /*8820*/  LDG.E.64 R6, desc[UR6][R48.64+0x30] ;  /* 0x0000300630067981 */ /* 0x000ea2000c1e1b00 */
[C---:B------:R-:W-:Y:S01]  /*8830*/  IADD3 R10, P1, PT, R3.reuse, 0x200, RZ ;  /* 0x00000200030a7810 */ /* 0x040fe20007f3e0ff */
[----:B------:R-:W-:Y:S01]  /*8840*/  BSSY.RECONVERGENT B1, `(.L_x_436) ;  /* 0x0000054000017945 */ /* 0x000fe20003800200 */
[----:B------:R-:W-:Y:S02]  /*8850*/  IADD3 R52, P2, PT, R3, 0x100, RZ ;  /* 0x0000010003347810 */ /* 0x000fe40007f5e0ff */
[----:B0-----:R-:W-:Y:S02]  /*8860*/  ISETP.GT.U32.AND P0, PT, R10, UR4, PT ;  /* 0x000000040a007c0c */ /* 0x001fe4000bf04070 */
[----:B------:R-:W-:Y:S01]  /*8870*/  IADD3.X R10, PT, PT, RZ, R2, RZ, P1, !PT ;  /* 0x00000002ff0a7210 */ /* 0x000fe20000ffe4ff */
[----:B------:R-:W-:-:S03]  /*8880*/  IMAD.X R53, RZ, RZ, R2, P2 ;  /* 0x000000ffff357224 */ /* 0x000fc600010e0602 */
[----:B------:R-:W-:Y:S01]  /*8890*/  ISETP.GT.AND.EX P0, PT, R10, UR5, PT, P0 ;  /* 0x000000050a007c0c */ /* 0x000fe2000bf04300 */
[----:B--2--5:R-:W-:-:S14]  /*88a0*/  DSETP.GEU.AND P1, PT, R8, R6, PT ;  /* 0x000000060800722a */ /* 0x024fdc0003f2e000 */
[----:B------:R-:W-:Y:S05]  /*88b0*/  @!P1 BRA `(.L_x_437) ;  /* 0x0000000400309947 */ /* 0x000fea0003800000 */
[----:B------:R-:W2:Y:S04]  /*88c0*/  LDG.E.64 R10, desc[UR6][R48.64] ;  /* 0x00000006300a7981 */ /* 0x000ea8000c1e1b00 */
[----:B------:R-:W3:Y:S04]  /*88d0*/  LDG.E.64 R26, desc[UR6][R48.64+0x8] ;  /* 0x00000806301a7981 */ /* 0x000ee8000c1e1b00 */
[----:B------:R-:W4:Y:S04]  /*88e0*/  LDG.E.64 R28, desc[UR6][R48.64+0x10] ;  /* 0x00001006301c7981 */ /* 0x000f28000c1e1b00 */
[----:B------:R-:W5:Y:S04]  /*88f0*/  LDG.E.64 R30, desc[UR6][R48.64+0x18] ;  /* 0x00001806301e7981 */ /* 0x000f68000c1e1b00 */
[----:B------:R-:W5:Y:S04]  /*8900*/  LDG.E.64 R32, desc[UR6][R48.64+0x20] ;  /* 0x0000200630207981 */ /* 0x000f68000c1e1b00 */
[----:B------:R0:W5:Y:S01]  /*8910*/  LDG.E.64 R34, desc[UR6][R48.64+0x28] ;  /* 0x0000280630227981 */ /* 0x000162000c1e1b00 */
[----:B------:R-:W-:Y:S01]  /*8920*/  DSETP.GEU.AND P1, PT, R6, R8, PT ;  /* 0x000000080600722a */ /* 0x000fe20003f2e000 */
[----:B------:R-:W-:Y:S01]  /*8930*/  IADD3 R3, P2, PT, R3, R50, RZ ;  /* 0x0000003203037210 */ /* 0x000fe20007f5e0ff */
[----:B------:R-:W-:Y:S01]  /*8940*/  IMAD.MOV.U32 R36, RZ, RZ, R22 ;  /* 0x000000ffff247224 */ /* 0x000fe200078e0016 */
[----:B------:R-:W-:Y:S01]  /*8950*/  MOV R40, R18 ;  /* 0x0000001200287202 */ /* 0x000fe20000000f00 */
[----:B------:R-:W-:Y:S01]  /*8960*/  IMAD.MOV.U32 R37, RZ, RZ, R23 ;  /* 0x000000ffff257224 */ /* 0x000fe200078e0017 */
[----:B------:R-:W-:Y:S01]  /*8970*/  IADD3.X R2, PT, PT, R2, R51, RZ, P2, !PT ;  /* 0x0000003302027210 */ /* 0x000fe200017fe4ff */
        /* <DEDUP_REMOVED lines=11> */
[----:B0-----:R-:W-:Y:S02]  /*8a30*/  IMAD.MOV.U32 R48, RZ, RZ, R8 ;  /* 0x000000ffff307224 */ /* 0x001fe400078e0008 */
[----:B------:R-:W-:Y:S02]  /*8a40*/  IMAD.MOV.U32 R49, RZ, RZ, R9 ;  /* 0x000000ffff317224 */ /* 0x000fe400078e0009 */
[----:B------:R-:W-:Y:S02]  /*8a50*/  IMAD.MOV.U32 R25, RZ, RZ, R3 ;  /* 0x000000ffff197224 */ /* 0x000fe400078e0003 */
[----:B------:R-:W-:-:S02]  /*8a60*/  IMAD.MOV.U32 R8, RZ, RZ, R6 ;  /* 0x000000ffff087224 */ /* 0x000fc400078e0006 */
[----:B------:R-:W-:Y:S02]  /*8a70*/  IMAD.MOV.U32 R9, RZ, RZ, R7 ;  /* 0x000000ffff097224 */ /* 0x000fe400078e0007 */
[----:B------:R-:W-:Y:S02]  /*8a80*/  IMAD.MOV.U32 R24, RZ, RZ, R2 ;  /* 0x000000ffff187224 */ /* 0x000fe400078e0002 */
[----:B--2---:R-:W-:Y:S02]  /*8a90*/  IMAD.MOV.U32 R22, RZ, RZ, R10 ;  /* 0x000000ffff167224 */ /* 0x004fe400078e000a */
[----:B------:R-:W-:Y:S01]  /*8aa0*/  IMAD.MOV.U32 R23, RZ, RZ, R11 ;  /* 0x000000ffff177224 */ /* 0x000fe200078e000b */
[----:B---3--:R-:W-:Y:S01]  /*8ab0*/  MOV R20, R26 ;  /* 0x0000001a00147202 */ /* 0x008fe20000000f00 */
[----:B------:R-:W-:Y:S02]  /*8ac0*/  IMAD.MOV.U32 R21, RZ, RZ, R27 ;  /* 0x000000ffff157224 */ /* 0x000fe400078e001b */
[----:B----4-:R-:W-:-:S02]  /*8ad0*/  IMAD.MOV.U32 R18, RZ, RZ, R28 ;  /* 0x000000ffff127224 */ /* 0x010fc400078e001c */
[----:B------:R-:W-:Y:S02]  /*8ae0*/  IMAD.MOV.U32 R19, RZ, RZ, R29 ;  /* 0x000000ffff137224 */ /* 0x000fe400078e001d */
[----:B-----5:R-:W-:Y:S02]  /*8af0*/  IMAD.MOV.U32 R16, RZ, RZ, R30 ;  /* 0x000000ffff107224 */ /* 0x020fe400078e001e */
[----:B------:R-:W-:Y:S01]  /*8b00*/  IMAD.MOV.U32 R17, RZ, RZ, R31 ;  /* 0x000000ffff117224 */ /* 0x000fe200078e001f */
[----:B------:R-:W-:Y:S01]  /*8b10*/  MOV R14, R32 ;  /* 0x00000020000e7202 */ /* 0x000fe20000000f00 */
[----:B------:R-:W-:Y:S02]  /*8b20*/  IMAD.MOV.U32 R15, RZ, RZ, R33 ;  /* 0x000000ffff0f7224 */ /* 0x000fe400078e0021 */
[----:B------:R-:W-:Y:S02]  /*8b30*/  IMAD.MOV.U32 R12, RZ, RZ, R34 ;  /* 0x000000ffff0c7224 */ /* 0x000fe400078e0022 */
        /* <DEDUP_REMOVED lines=36> */
.L_x_437:
[----:B------:R-:W-:Y:S05]  /*8d80*/  BSYNC.RECONVERGENT B1 ;  /* 0x0000000000017941 */ /* 0x000fea0003800200 */
.L_x_436:
[----:B------:R-:W-:Y:S02]  /*8d90*/  IMAD.MOV.U32 R3, RZ, RZ, R52 ;  /* 0x000000ffff037224 */ /* 0x000fe400078e0034 */
[----:B------:R-:W-:Y:S01]  /*8da0*/  IMAD.MOV.U32 R2, RZ, RZ, R53 ;  /* 0x000000ffff027224 */ /* 0x000fe200078e0035 */
[----:B------:R-:W-:Y:S06]  /*8db0*/  @!P0 BRA `(.L_x_438) ;  /* 0xfffffff800888947 */ /* 0x000fec000383ffff */
.L_x_435:
[----:B------:R-:W-:-:S04]  /*8dc0*/  ISETP.GE.U32.AND P0, PT, R3, UR4, PT ;  /* 0x0000000403007c0c */ /* 0x000fc8000bf06070 */
[----:B------:R-:W-:-:S13]  /*8dd0*/  ISETP.GE.AND.EX P0, PT, R2, UR5, PT, P0 ;  /* 0x0000000502007c0c */ /* 0x000fda000bf06300 */
[----:B------:R-:W-:Y:S05]  /*8de0*/  @P0 BRA `(.L_x_439) ;  /* 0x0000001400440947 */ /* 0x000fea0003800000 */
[----:B------:R-:W-:Y:S01]  /*8df0*/  IADD3 R5, PT, PT, -R3, UR4, RZ ;  /* 0x0000000403057c10 */ /* 0x000fe2000fffe1ff */
[----:B------:R-:W-:Y:S03]  /*8e00*/  BSSY.RECONVERGENT B1, `(.L_x_439) ;  /* 0x000014f000017945 */ /* 0x000fe60003800200 */
[----:B------:R-:W-:-:S13]  /*8e10*/  ISETP.GE.AND P0, PT, R0, R5, PT ;  /* 0x000000050000720c */ /* 0x000fda0003f06270 */
[----:B------:R-:W-:Y:S05]  /*8e20*/  @P0 BRA `(.L_x_440) ;  /* 0x0000001400300947 */ /* 0x000fea0003800000 */
[----:B------:R-:W-:Y:S01]  /*8e30*/  LOP3.LUT R4, RZ, R0, RZ, 0x33, !PT ;  /* 0x00000000ff047212 */ /* 0x000fe200078e33ff */
[----:B------:R-:W-:Y:S01]  /*8e40*/  BSSY.RECONVERGENT B2, `(.L_x_441) ;  /* 0x000005d000027945 */ /* 0x000fe20003800200 */
[----:B------:R-:W-:Y:S02]  /*8e50*/  IMAD.MOV.U32 R40, RZ, RZ, R0 ;  /* 0x000000ffff287224 */ /* 0x000fe400078e0000 */
[----:B------:R-:W-:-:S04]  /*8e60*/  IADD3 R4, PT, PT, -R3, UR4, R4 ;  /* 0x0000000403047c10 */ /* 0x000fc8000fffe104 */
[----:B------:R-:W-:-:S04]  /*8e70*/  LOP3.LUT R6, R4, 0x300, RZ, 0xc0, !PT ;  /* 0x0000030004067812 */ /* 0x000fc800078ec0ff */
[----:B------:R-:W-:-:S13]  /*8e80*/  ISETP.NE.AND P0, PT, R6, 0x300, PT ;  /* 0x000003000600780c */ /* 0x000fda0003f05270 */
[----:B------:R-:W-:Y:S05]  /*8e90*/  @!P0 BRA `(.L_x_442) ;  /* 0x00000004005c8947 */ /* 0x000fea0003800000 */
[----:B------:R-:W0:Y:S01]  /*8ea0*/  LDC.64 R6, c[0x0][0x380] ;  /* 0x0000e000ff067b82 */ /* 0x000e220000000a00 */
[----:B------:R-:W1:Y:S01]  /*8eb0*/  LDCU.64 UR8, c[0x0][0x388] ;  /* 0x00007100ff0877ac */ /* 0x000e620008000a00 */
[----:B------:R-:W-:Y:S02]  /*8ec0*/  IADD3 R11, P0, PT, R0, R3, RZ ;  /* 0x00000003000b7210 */ /* 0x000fe40007f1e0ff */
[----:B------:R-:W-:Y:S02]  /*8ed0*/  LEA.HI R10, R4, 0x1, RZ, 0x18 ;  /* 0x00000001040a7811 */ /* 0x000fe400078fc0ff */
[----:B------:R-:W-:Y:S01]  /*8ee0*/  MOV R40, R0 ;  /* 0x0000000000287202 */ /* 0x000fe20000000f00 */
[----:B------:R-:W-:Y:S01]  /*8ef0*/  IMAD.X R39, RZ, RZ, R2, P0 ;  /* 0x000000ffff277224 */ /* 0x000fe200000e0602 */
        /* <DEDUP_REMOVED lines=8> */
.L_x_445:
        /* <DEDUP_REMOVED lines=33> */
[----:B--2---:R-:W-:Y:S01]  /*9190*/  IMAD.MOV.U32 R22, RZ, RZ, R32 ;  /* 0x000000ffff167224 */ /* 0x004fe200078e0020 */
[----:B------:R-:W-:Y:S01]  /*91a0*/  MOV R23, R33 ;  /* 0x0000002100177202 */ /* 0x000fe20000000f00 */
[----:B---3--:R-:W-:Y:S02]  /*91b0*/  IMAD.MOV.U32 R20, RZ, RZ, R30 ;  /* 0x000000ffff147224 */ /* 0x008fe400078e001e */
        /* <DEDUP_REMOVED lines=30> */
.L_x_444:
[----:B------:R-:W-:Y:S05]  /*93a0*/  BSYNC.RECONVERGENT B3 ;  /* 0x0000000000037941 */ /* 0x000fea0003800200 */
.L_x_443:
[----:B------:R-:W-:Y:S02]  /*93b0*/  IADD3 R36, P2, PT, R36, 0x3800, RZ ;  /* 0x0000380024247810 */ /* 0x000fe40007f5e0ff */
[----:B------:R-:W-:Y:S02]  /*93c0*/  IADD3 R38, P0, PT, R38, 0x100, RZ ;  /* 0x0000010026267810 */ /* 0x000fe40007f1e0ff */
[----:B------:R-:W-:Y:S01]  /*93d0*/  IADD3 R40, PT, PT, R40, 0x100, RZ ;  /* 0x0000010028287810 */ /* 0x000fe20007ffe0ff */
[----:B------:R-:W-:Y:S02]  /*93e0*/  IMAD.X R37, RZ, RZ, R37, P2 ;  /* 0x000000ffff257224 */ /* 0x000fe400010e0625 */
[----:B------:R-:W-:Y:S01]  /*93f0*/  IMAD.X R39, RZ, RZ, R39, P0 ;  /* 0x000000ffff277224 */ /* 0x000fe200000e0627 */
[----:B------:R-:W-:Y:S07]  /*9400*/  @P1 BRA `(.L_x_445) ;  /* 0xfffffff800dc1947 */ /* 0x000fee000383ffff */
.L_x_442:
[----:B------:R-:W-:Y:S05]  /*9410*/  BSYNC.RECONVERGENT B2 ;  /* 0x0000000000027941 */ /* 0x000fea0003800200 */
.L_x_441:
[----:B------:R-:W-:-:S13]  /*9420*/  ISETP.GE.U32.AND P0, PT, R4, 0x300, PT ;  /* 0x000003000400780c */ /* 0x000fda0003f06070 */
[----:B------:R-:W-:Y:S05]  /*9430*/  @!P0 BRA `(.L_x_440) ;  /* 0x0000000c00ac8947 */ /* 0x000fea0003800000 */
[----:B------:R-:W-:-:S07]  /*9440*/  VIADD R4, R40, 0x200 ;  /* 0x0000020028047836 */ /* 0x000fce0000000000 */
.L_x_454:
[----:B------:R-:W0:Y:S01]  /*9450*/  LDC.64 R30, c[0x0][0x380] ;  /* 0x0000e000ff1e7b82 */ /* 0x000e220000000a00 */
[----:B------:R-:W-:-:S05]  /*9460*/  VIADD R6, R4, 0xfffffe00 ;  /* 0xfffffe0004067836 */ /* 0x000fca0000000000 */
[----:B------:R-:W-:Y:S02]  /*9470*/  IADD3 R37, P0, PT, R6, R3, RZ ;  /* 0x0000000306257210 */ /* 0x000fe40007f1e0ff */
[----:B------:R-:W1:Y:S03]  /*9480*/  LDC.64 R28, c[0x0][0x388] ;  /* 0x0000e200ff1c7b82 */ /* 0x000e660000000a00 */
[----:B------:R-:W-:-:S04]  /*9490*/  IMAD.X R44, RZ, RZ, R2, P0 ;  /* 0x000000ffff2c7224 */ /* 0x000fc800000e0602 */
[----:B------:R-:W-:Y:S02]  /*94a0*/  IMAD R7, R44, 0x38, RZ ;  /* 0x000000382c077824 */ /* 0x000fe400078e02ff */
[----:B0-----:R-:W-:-:S04]  /*94b0*/  IMAD.WIDE.U32 R30, R37, 0x38, R30 ;  /* 0x00000038251e7825 */ /* 0x001fc800078e001e */
[----:B------:R-:W-:-:S05]  /*94c0*/  IMAD.IADD R31, R31, 0x1, R7 ;  /* 0x000000011f1f7824 */ /* 0x000fca00078e0207 */
[----:B------:R-:W2:Y:S01]  /*94d0*/  LDG.E.64 R26, desc[UR6][R30.64+0x30] ;  /* 0x000030061e1a7981 */ /* 0x000ea2000c1e1b00 */
[----:B-1----:R-:W-:Y:S01]  /*94e0*/  IADD3 R46, P1, PT, R37, R28, RZ ;  /* 0x0000001c252e7210 */ /* 0x002fe20007f3e0ff */
[----:B------:R-:W-:Y:S01]  /*94f0*/  BSSY.RECONVERGENT B2, `(.L_x_446) ;  /* 0x0000034000027945 */ /* 0x000fe20003800200 */
[----:B------:R-:W-:Y:S01]  /*9500*/  MOV R43, R25 ;  /* 0x00000019002b7202 */ /* 0x000fe20000000f00 */
[----:B------:R-:W-:Y:S01]  /*9510*/  IMAD.MOV.U32 R42, RZ, RZ, R24 ;  /* 0x000000ffff2a7224 */ /* 0x000fe200078e0018 */
[----:B-----5:R-:W-:Y:S01]  /*9520*/  MOV R32, R18 ;  /* 0x0000001200207202 */ /* 0x020fe20000000f00 */
        /* <DEDUP_REMOVED lines=48> */
.L_x_447:
[----:B------:R-:W-:Y:S05]  /*9830*/  BSYNC.RECONVERGENT B2 ;  /* 0x0000000000027941 */ /* 0x000fea0003800200 */
.L_x_446:
[----:B------:R-:W2:Y:S01]  /*9840*/  LDG.E.64 R12, desc[UR6][R30.64+0x3830] ;  /* 0x003830061e0c7981 */ /* 0x000ea2000c1e1b00 */
[----:B------:R-:W-:Y:S01]  /*9850*/  VIADD R8, R4, 0xffffff00 ;  /* 0xffffff0004087836 */ /* 0x000fe20000000000 */
[----:B------:R-:W-:Y:S01]  /*9860*/  BSSY.RECONVERGENT B2, `(.L_x_448) ;  /* 0x0000035000027945 */ /* 0x000fe20003800200 */
[----:B------:R-:W-:Y:S01]  /*9870*/  IMAD.MOV.U32 R9, RZ, RZ, R42 ;  /* 0x000000ffff097224 */ /* 0x000fe200078e002a */
[----:B-----5:R-:W-:Y:S01]  /*9880*/  MOV R26, R6 ;  /* 0x00000006001a7202 */ /* 0x020fe20000000f00 */
[----:B------:R-:W-:Y:S01]  /*9890*/  IMAD.MOV.U32 R27, RZ, RZ, R7 ;  /* 0x000000ffff1b7224 */ /* 0x000fe200078e0007 */
        /* <DEDUP_REMOVED lines=49> */
.L_x_449:
[----:B------:R-:W-:Y:S05]  /*9bb0*/  BSYNC.RECONVERGENT B2 ;  /* 0x0000000000027941 */ /* 0x000fea0003800200 */
.L_x_448:
[----:B------:R-:W2:Y:S01]  /*9bc0*/  LDG.E.64 R12, desc[UR6][R30.64+0x7030] ;  /* 0x007030061e0c7981 */ /* 0x000ea2000c1e1b00 */
[----:B------:R-:W-:Y:S01]  /*9bd0*/  IADD3 R45, P0, P1, R3, R28, R4 ;  /* 0x0000001c032d7210 */ /* 0x000fe2000791e004 */
[----:B------:R-:W-:Y:S01]  /*9be0*/  BSSY.RECONVERGENT B2, `(.L_x_450) ;  /* 0x0000034000027945 */ /* 0x000fe20003800200 */
[----:B------:R-:W-:Y:S01]  /*9bf0*/  MOV R6, R8 ;  /* 0x0000000800067202 */ /* 0x000fe20000000f00 */
[----:B------:R-:W-:Y:S01]  /*9c00*/  IMAD.MOV.U32 R7, RZ, RZ, R9 ;  /* 0x000000ffff077224 */ /* 0x000fe200078e0009 */
[----:B------:R-:W-:Y:S01]  /*9c10*/  IADD3.X R44, PT, PT, R2, R29, RZ, P0, P1 ;  /* 0x0000001d022c7210 */ /* 0x000fe200007e24ff */
[----:B-----5:R-:W-:Y:S01]  /*9c20*/  IMAD.MOV.U32 R32, RZ, RZ, R26 ;  /* 0x000000ffff207224 */ /* 0x020fe200078e001a */
        /* <DEDUP_REMOVED lines=47> */
.L_x_451:
[----:B------:R-:W-:Y:S05]  /*9f20*/  BSYNC.RECONVERGENT B2 ;  /* 0x0000000000027941 */ /* 0x000fea0003800200 */
.L_x_450:
        /* <DEDUP_REMOVED lines=55> */
.L_x_453:
[----:B------:R-:W-:Y:S05]  /*a2a0*/  BSYNC.RECONVERGENT B2 ;  /* 0x0000000000027941 */ /* 0x000fea0003800200 */
.L_x_452:
[C---:B------:R-:W-:Y:S01]  /*a2b0*/  VIADD R6, R4.reuse, 0x200 ;  /* 0x0000020004067836 */ /* 0x040fe20000000000 */
[----:B------:R-:W-:-:S04]  /*a2c0*/  IADD3 R4, PT, PT, R4, 0x400, RZ ;  /* 0x0000040004047810 */ /* 0x000fc80007ffe0ff */
[----:B------:R-:W-:-:S13]  /*a2d0*/  ISETP.GE.AND P0, PT, R6, R5, PT ;  /* 0x000000050600720c */ /* 0x000fda0003f06270 */
[----:B------:R-:W-:Y:S05]  /*a2e0*/  @!P0 BRA `(.L_x_454) ;  /* 0xfffffff000588947 */ /* 0x000fea000383ffff */
.L_x_440:
[----:B------:R-:W-:Y:S05]  /*a2f0*/  BSYNC.RECONVERGENT B1 ;  /* 0x0000000000017941 */ /* 0x000fea0003800200 */
.L_x_439:
        /* <DEDUP_REMOVED lines=24> */
[----:B------:R-:W-:Y:S01]  /*a480*/  IMAD.MOV.U32 R5, RZ, RZ, R9 ;  /* 0x000000ffff057224 */ /* 0x000fe200078e0009 */
[----:B-1----:R-:W-:Y:S02]  /*a490*/  DSETP.GEU.AND P0, PT, R8, R36, PT ;  /* 0x000000240800722a */ /* 0x002fe40003f0e000 */
        /* <DEDUP_REMOVED lines=49> */
.L_x_456:
[----:B------:R-:W-:Y:S05]  /*a7b0*/  BSYNC.RECONVERGENT B1 ;  /* 0x0000000000017941 */ /* 0x000fea0003800200 */
.L_x_455:
        /* <DEDUP_REMOVED lines=74> */
.L_x_458:
[----:B------:R-:W-:Y:S05]  /*ac60*/  BSYNC.RECONVERGENT B1 ;  /* 0x0000000000017941 */ /* 0x000fea0003800200 */
.L_x_457:
        /* <DEDUP_REMOVED lines=74> */
.L_x_460:
[----:B------:R-:W-:Y:S05]  /*b110*/  BSYNC.RECONVERGENT B1 ;  /* 0x0000000000017941 */ /* 0x000fea0003800200 */
.L_x_459:
[----:B0-----:R-:W-:Y:S01]  /*b120*/  SHFL.DOWN PT, R20, R4, 0x8, 0x1f ;  /* 0x09001f0004147f89 */ /* 0x001fe200000e0000 */
[----:B------:R-:W-:Y:S01]  /*b130*/  BSSY.RECONVERGENT B1, `(.L_x_461) ;  /* 0x0000049000017945 */ /* 0x000fe20003800200 */
[----:B-1----:R-:W-:Y:S01]  /*b140*/  IMAD.MOV.U32 R36, RZ, RZ, R37 ;  /* 0x000000ffff247224 */ /* 0x002fe200078e0025 */
        /* <DEDUP_REMOVED lines=71> */
.L_x_462:
[----:B------:R-:W-:Y:S05]  /*b5c0*/  BSYNC.RECONVERGENT B1 ;  /* 0x0000000000017941 */ /* 0x000fea0003800200 */
.L_x_461:
        /* <DEDUP_REMOVED lines=23> */
[----:B------:R-:W-:Y:S02]  /*b740*/  IMAD.MOV.U32 R29, RZ, RZ, R33 ;  /* 0x000000ffff1d7224 */ /* 0x000fe400078e0021 */
        /* <DEDUP_REMOVED lines=51> */
.L_x_464:
[----:B------:R-:W-:Y:S05]  /*ba80*/  BSYNC.RECONVERGENT B1 ;  /* 0x0000000000017941 */ /* 0x000fea0003800200 */
.L_x_463:
[----:B------:R-:W-:Y:S04]  /*ba90*/  BSSY.RECONVERGENT B1, `(.L_x_465) ;  /* 0x000000d000017945 */ /* 0x000fe80003800200 */
[----:B------:R-:W-:Y:S05]  /*baa0*/  @P1 BRA `(.L_x_466) ;  /* 0x00000000002c1947 */ /* 0x000fea0003800000 */
[----:B------:R-:W1:Y:S01]  /*bab0*/  S2R R4, SR_CgaCtaId ;  /* 0x0000000000047919 */ /* 0x000e620000008800 */
[----:B0-----:R-:W-:Y:S01]  /*bac0*/  IMAD.SHL.U32 R2, R0, 0x2, RZ ;  /* 0x0000000200027824 */ /* 0x001fe200078e00ff */
[----:B------:R-:W-:-:S04]  /*bad0*/  MOV R3, 0x400 ;  /* 0x0000040000037802 */ /* 0x000fc80000000f00 */
[----:B------:R-:W-:Y:S02]  /*bae0*/  LOP3.LUT R2, R2, 0x7c0, RZ, 0xc0, !PT ;  /* 0x000007c002027812 */ /* 0x000fe400078ec0ff */
[----:B-1----:R-:W-:-:S04]  /*baf0*/  LEA R3, R4, R3, 0x18 ;  /* 0x0000000304037211 */ /* 0x002fc800078ec0ff */
[----:B------:R-:W-:-:S05]  /*bb00*/  IADD3 R3, PT, PT, R2, R3, RZ ;  /* 0x0000000302037210 */ /* 0x000fca0007ffe0ff */
[----:B------:R1:W-:Y:S04]  /*bb10*/  STS.64 [R3+0x40], R46 ;  /* 0x0000402e03007388 */ /* 0x0003e80000000a00 */
[----:B------:R1:W-:Y:S04]  /*bb20*/  STS.64 [R3+0x8], R44 ;  /* 0x0000082c03007388 */ /* 0x0003e80000000a00 */
[----:B------:R1:W-:Y:S04]  /*bb30*/  STS.128 [R3+0x10], R20 ;  /* 0x0000101403007388 */ /* 0x0003e80000000c00 */
[----:B------:R1:W-:Y:S04]  /*bb40*/  STS.128 [R3+0x20], R24 ;  /* 0x0000201803007388 */ /* 0x0003e80000000c00 */
[----:B------:R1:W-:Y:S02]  /*bb50*/  STS.128 [R3+0x30], R28 ;  /* 0x0000301c03007388 */ /* 0x0003e40000000c00 */
.L_x_466:
[----:B------:R-:W-:Y:S05]  /*bb60*/  BSYNC.RECONVERGENT B1 ;  /* 0x0000000000017941 */ /* 0x000fea0003800200 */
.L_x_465:
        /* <DEDUP_REMOVED lines=62> */
.L_x_468:
[----:B------:R-:W-:Y:S05]  /*bf50*/  BSYNC.RECONVERGENT B1 ;  /* 0x0000000000017941 */ /* 0x000fea0003800200 */
.L_x_467:
        /* <DEDUP_REMOVED lines=9> */
[----:B---3--:R-:W-:Y:S02]  /*bff0*/  IMAD.MOV.U32 R24, RZ, RZ, R36 ;  /* 0x000000ffff187224 */ /* 0x008fe400078e0024 */
        /* <DEDUP_REMOVED lines=24> */
[----:B------:R-:W-:Y:S01]  /*c180*/  IMAD.MOV.U32 R43, RZ, RZ, R19 ;  /* 0x000000ffff2b7224 */ /* 0x000fe200078e0013 */
[----:B0-----:R-:W-:Y:S06]  /*c190*/  @!P0 BRA `(.L_x_470) ;  /* 0x0000000000508947 */ /* 0x001fec0003800000 */
        /* <DEDUP_REMOVED lines=20> */
.L_x_470:
[----:B------:R-:W-:Y:S05]  /*c2e0*/  BSYNC.RECONVERGENT B1 ;  /* 0x0000000000017941 */ /* 0x000fea0003800200 */
.L_x_469:
[----:B------:R-:W0:Y:S01]  /*c2f0*/  LDS.128 R4, [R0+0xf0] ;  /* 0x0000f00000047984 */ /* 0x000e220000000c00 */
[----:B------:R-:W-:Y:S01]  /*c300*/  BSSY.RECONVERGENT B1, `(.L_x_471) ;  /* 0x0000034000017945 */ /* 0x000fe20003800200 */
[----:B------:R-:W-:Y:S01]  /*c310*/  IMAD.MOV.U32 R21, RZ, RZ, R41 ;  /* 0x000000ffff157224 */ /* 0x000fe200078e0029 */
[----:B------:R-:W-:Y:S01]  /*c320*/  MOV R39, R47 ;  /* 0x0000002f00277202 */ /* 0x000fe20000000f00 */
[----:B------:R3:W4:Y:S01]  /*c330*/  LDS.128 R8, [R0+0x100] ;  /* 0x0001000000087984 */ /* 0x0007220000000c00 */
[----:B------:R-:W-:Y:S01]  /*c340*/  IMAD.MOV.U32 R3, RZ, RZ, R33 ;  /* 0x000000ffff037224 */ /* 0x000fe200078e0021 */
[----:B--2---:R-:W-:Y:S01]  /*c350*/  MOV R17, R29 ;  /* 0x0000001d00117202 */ /* 0x004fe20000000f00 */
[----:B------:R-:W-:Y:S01]  /*c360*/  IMAD.MOV.U32 R38, RZ, RZ, R46 ;  /* 0x000000ffff267224 */ /* 0x000fe200078e002e */
[----:B------:R-:W-:Y:S01]  /*c370*/  MOV R35, R43 ;  /* 0x0000002b00237202 */ /* 0x000fe20000000f00 */
[----:B-1----:R-:W-:Y:S02]  /*c380*/  IMAD.MOV.U32 R12, RZ, RZ, R24 ;  /* 0x000000ffff0c7224 */ /* 0x002fe400078e0018 */
        /* <DEDUP_REMOVED lines=43> */
.L_x_472:
[----:B------:R-:W-:Y:S05]  /*c640*/  BSYNC.RECONVERGENT B1 ;  /* 0x0000000000017941 */ /* 0x000fea0003800200 */
.L_x_471:
        /* <DEDUP_REMOVED lines=53> */
.L_x_474:
[----:B------:R-:W-:Y:S05]  /*c9a0*/  BSYNC.RECONVERGENT B1 ;  /* 0x0000000000017941 */ /* 0x000fea0003800200 */
.L_x_473:
        /* <DEDUP_REMOVED lines=53> */
.L_x_476:
[----:B------:R-:W-:Y:S05]  /*cd00*/  BSYNC.RECONVERGENT B1 ;  /* 0x0000000000017941 */ /* 0x000fea0003800200 */
.L_x_475:
        /* <DEDUP_REMOVED lines=57> */
.L_x_478:
[----:B------:R-:W-:Y:S05]  /*d0a0*/  BSYNC.RECONVERGENT B1 ;  /* 0x0000000000017941 */ /* 0x000fea0003800200 */
.L_x_477:
[----:B------:R-:W0:Y:S01]  /*d0b0*/  LDS.128 R16, [R0+0x1f0] ;  /* 0x0001f00000107984 */ /* 0x000e220000000c00 */
        /* <DEDUP_REMOVED lines=49> */
.L_x_398:
[----:B------:R-:W-:Y:S05]  /*d3d0*/  BSYNC.RECONVERGENT B0 ;  /* 0x0000000000007941 */ /* 0x000fea0003800200 */
.L_x_367:
[----:B------:R-:W-:Y:S05]  /*d3e0*/  @P1 EXIT ;  /* 0x000000000000194d */ /* 0x000fea0003800000 */
[----:B01-3--:R-:W4:Y:S02]  /*d3f0*/  LDC.64 R2, c[0x0][0x390] ;  /* 0x0000e400ff027b82 */ /* 0x00bf240000000a00 */
[----:B----4-:R-:W-:Y:S04]  /*d400*/  STG.E.64 desc[UR6][R2.64], R44 ;  /* 0x0000002c02007986 */ /* 0x010fe8000c101b06 */
[----:B--2---:R-:W-:Y:S04]  /*d410*/  STG.E.64 desc[UR6][R2.64+0x8], R20 ;  /* 0x0000081402007986 */ /* 0x004fe8000c101b06 */
[----:B------:R-:W-:Y:S04]  /*d420*/  STG.E.64 desc[UR6][R2.64+0x10], R22 ;  /* 0x0000101602007986 */ /* 0x000fe8000c101b06 */
[----:B------:R-:W-:Y:S04]  /*d430*/  STG.E.64 desc[UR6][R2.64+0x18], R24 ;  /* 0x0000181802007986 */ /* 0x000fe8000c101b06 */
[----:B------:R-:W-:Y:S04]  /*d440*/  STG.E.64 desc[UR6][R2.64+0x20], R26 ;  /* 0x0000201a02007986 */ /* 0x000fe8000c101b06 */
[----:B------:R-:W-:Y:S04]  /*d450*/  STG.E.64 desc[UR6][R2.64+0x28], R28 ;  /* 0x0000281c02007986 */ /* 0x000fe8000c101b06 */
[----:B------:R-:W-:Y:S04]  /*d460*/  STG.E.64 desc[UR6][R2.64+0x30], R30 ;  /* 0x0000301e02007986 */ /* 0x000fe8000c101b06 */
[----:B------:R-:W-:Y:S01]  /*d470*/  STG.E.64 desc[UR6][R2.64+0x38], R46 ;  /* 0x0000382e02007986 */ /* 0x000fe2000c101b06 */
[----:B------:R-:W-:Y:S05]  /*d480*/  EXIT ;  /* 0x000000000000794d */ /* 0x000fea0003800000 */
.L_x_479:
        /* <DEDUP_REMOVED lines=15> */
.L_x_784:


//--------------------- .text._ZN6thrust24THRUST_300001_SM_1000_NS8cuda_cub4core6detail13_kernel_agentINS1_8__reduce11ReduceAgentIPN4cuda3std3__45tupleIJ8ParticlelEEESD_SC_iNS1_9__extrema9arg_min_fISB_l16CompareParticlesEEEEJSD_SD_iSH_EEEvDpT0_ --------------------------
	.section	.text._ZN6thrust24THRUST_300001_SM_1000_NS8cuda_cub4core6detail13_kernel_agentINS1_8__reduce11ReduceAgentIPN4cuda3std3__45tupleIJ8ParticlelEEESD_SC_iNS1_9__extrema9arg_min_fISB_l16CompareParticlesEEEEJSD_SD_iSH_EEEvDpT0_,"ax",@progbits
	.align	128
        .global         _ZN6thrust24THRUST_300001_SM_1000_NS8cuda_cub4core6detail13_kernel_agentINS1_8__reduce11ReduceAgentIPN4cuda3std3__45tupleIJ8ParticlelEEESD_SC_iNS1_9__extrema9arg_min_fISB_l16CompareParticlesEEEEJSD_SD_iSH_EEEvDpT0_
        .type           _ZN6thrust24THRUST_300001_SM_1000_NS8cuda_cub4core6detail13_kernel_agentINS1_8__reduce11ReduceAgentIPN4cuda3std3__45tupleIJ8ParticlelEEESD_SC_iNS1_9__extrema9arg_min_fISB_l16CompareParticlesEEEEJSD_SD_iSH_EEEvDpT0_,@function
        .size           _ZN6thrust24THRUST_300001_SM_1000_NS8cuda_cub4core6detail13_kernel_agentINS1_8__reduce11ReduceAgentIPN4cuda3std3__45tupleIJ8ParticlelEEESD_SC_iNS1_9__extrema9arg_min_fISB_l16CompareParticlesEEEEJSD_SD_iSH_EEEvDpT0_,(.L_x_785 - _ZN6thrust24THRUST_300001_SM_1000_NS8cuda_cub4core6detail13_kernel_agentINS1_8__reduce11ReduceAgentIPN4cuda3std3__45tupleIJ8ParticlelEEESD_SC_iNS1_9__extrema9arg_min_fISB_l16CompareParticlesEEEEJSD_SD_iSH_EEEvDpT0_)
        .other          _ZN6thrust24THRUST_300001_SM_1000_NS8cuda_cub4core6detail13_kernel_agentINS1_8__reduce11ReduceAgentIPN4cuda3std3__45tupleIJ8ParticlelEEESD_SC_iNS1_9__extrema9arg_min_fISB_l16CompareParticlesEEEEJSD_SD_iSH_EEEvDpT0_,@"STO_CUDA_ENTRY STV_DEFAULT"
_ZN6thrust24THRUST_300001_SM_1000_NS8cuda_cub4core6detail13_kernel_agentINS1_8__reduce11ReduceAgentIPN4cuda3std3__45tupleIJ8ParticlelEEESD_SC_iNS1_9__extrema9arg_min_fISB_l16CompareParticlesEEEEJSD_SD_iSH_EEEvDpT0_:
.text._ZN6thrust24THRUST_300001_SM_1000_NS8cuda_cub4core6detail13_kernel_agentINS1_8__reduce11ReduceAgentIPN4cuda3std3__45tupleIJ8ParticlelEEESD_SC_iNS1_9__extrema9arg_min_fISB_l16CompareParticlesEEEEJSD_SD_iSH_EEEvDpT0_:
        /* <DEDUP_REMOVED lines=20> */
[----:B------:R-:W-:Y:S01]  /*0140*/  BSSY.RECONVERGENT B1, `(.L_x_482) ;  /* 0x0000140000017945 */ /* 0x000fe20003800200 */
[----:B-1----:R-:W-:-:S04]  /*0150*/  @!P0 IMAD.WIDE.U32 R2, R0, 0x40, R2 ;  /* 0x0000004000028825 */ /* 0x002fc800078e0002 */
[----:B------:R-:W-:Y:S01]  /*0160*/  @!P0 VIADD R0, R0, 0x100 ;  /* 0x0000010000008836 */ /* 0x000fe20000000000 */
        /* <DEDUP_REMOVED lines=21> */
[----:B------:R-:W-:-:S05]  /*02c0*/  IADD3 R2, P0, PT, R2, 0x38, RZ ;  /* 0x0000003802027810 */ /* 0x000fca0007f1e0ff */
[----:B------:R-:W-:-:S08]  /*02d0*/  IMAD.X R3, RZ, RZ, R3, P0 ;  /* 0x000000ffff037224 */ /* 0x000fd000000e0603 */
.L_x_488:
        /* <DEDUP_REMOVED lines=40> */
[----:B------:R-:W-:Y:S02]  /*0560*/  IMAD.MOV.U32 R10, RZ, RZ, R30 ;  /* 0x000000ffff0a7224 */ /* 0x000fe400078e001e */
[----:B------:R-:W-:Y:S02]  /*0570*/  IMAD.MOV.U32 R11, RZ, RZ, R31 ;  /* 0x000000ffff0b7224 */ /* 0x000fe400078e001f */
[----:B------:R-:W-:Y:S01]  /*0580*/  IMAD.MOV.U32 R8, RZ, RZ, R32 ;  /* 0x000000ffff087224 */ /* 0x000fe200078e0020 */
[----:B------:R-:W-:Y:S01]  /*0590*/  MOV R9, R33 ;  /* 0x0000002100097202 */ /* 0x000fe20000000f00 */
        /* <DEDUP_REMOVED lines=23> */
.L_x_487:
[----:B------:R-:W-:Y:S05]  /*0710*/  BSYNC.RECONVERGENT B3 ;  /* 0x0000000000037941 */ /* 0x000fea0003800200 */
.L_x_486:
[----:B------:R-:W-:Y:S01]  /*0720*/  IADD3 R2, P0, PT, R2, 0x4000, RZ ;  /* 0x0000400002027810 */ /* 0x000fe20007f1e0ff */
[----:B------:R-:W-:-:S04]  /*0730*/  VIADD R0, R0, 0x100 ;  /* 0x0000010000007836 */ /* 0x000fc80000000000 */
[----:B------:R-:W-:Y:S01]  /*0740*/  IMAD.X R3, RZ, RZ, R3, P0 ;  /* 0x000000ffff037224 */ /* 0x000fe200000e0603 */
[----:B------:R-:W-:Y:S07]  /*0750*/  @P2 BRA `(.L_x_488) ;  /* 0xfffffff800e02947 */ /* 0x000fee000383ffff */
.L_x_485:
[----:B------:R-:W-:Y:S05]  /*0760*/  BSYNC.RECONVERGENT B2 ;  /* 0x0000000000027941 */ /* 0x000fea0003800200 */
.L_x_484:
[----:B------:R-:W-:-:S13]  /*0770*/  ISETP.GE.U32.AND P0, PT, R28, 0x300, PT ;  /* 0x000003001c00780c */ /* 0x000fda0003f06070 */
[----:B------:R-:W-:Y:S05]  /*0780*/  @!P0 BRA `(.L_x_483) ;  /* 0x0000000c006c8947 */ /* 0x000fea0003800000 */
.L_x_497:
        /* <DEDUP_REMOVED lines=30> */
[----:B------:R-:W-:Y:S01]  /*0970*/  MOV R26, R36 ;  /* 0x00000024001a7202 */ /* 0x000fe20000000f00 */
[----:B------:R-:W-:-:S02]  /*0980*/  IMAD.MOV.U32 R27, RZ, RZ, R37 ;  /* 0x000000ffff1b7224 */ /* 0x000fc400078e0025 */
[----:B--2---:R-:W-:Y:S02]  /*0990*/  IMAD.MOV.U32 R34, RZ, RZ, R38 ;  /* 0x000000ffff227224 */ /* 0x004fe400078e0026 */
[----:B------:R-:W-:-:S08]  /*09a0*/  IMAD.MOV.U32 R35, RZ, RZ, R39 ;  /* 0x000000ffff237224 */ /* 0x000fd000078e0027 */
        /* <DEDUP_REMOVED lines=21> */
.L_x_490:
[----:B------:R-:W-:Y:S05]  /*0b00*/  BSYNC.RECONVERGENT B2 ;  /* 0x0000000000027941 */ /* 0x000fea0003800200 */
.L_x_489:
[----:B------:R-:W2:Y:S01]  /*0b10*/  LDG.E.64.CONSTANT R36, desc[UR6][R2.64+0x4030] ;  /* 0x0040300602247981 */ /* 0x000ea2000c1e9b00 */
[----:B------:R-:W-:Y:S01]  /*0b20*/  BSSY.RECONVERGENT B2, `(.L_x_491) ;  /* 0x0000034000027945 */ /* 0x000fe20003800200 */
[----:B------:R-:W-:Y:S01]  /*0b30*/  IMAD.MOV.U32 R18, RZ, RZ, R34 ;  /* 0x000000ffff127224 */ /* 0x000fe200078e0022 */
[----:B------:R-:W-:Y:S01]  /*0b40*/  MOV R13, R27 ;  /* 0x0000001b000d7202 */ /* 0x000fe20000000f00 */
[----:B------:R-:W-:Y:S01]  /*0b50*/  IMAD.MOV.U32 R19, RZ, RZ, R35 ;  /* 0x000000ffff137224 */ /* 0x000fe200078e0023 */
[----:B-----5:R-:W-:Y:S01]  /*0b60*/  MOV R4, R32 ;  /* 0x0000002000047202 */ /* 0x020fe20000000f00 */
        /* <DEDUP_REMOVED lines=22> */
[----:B------:R-:W-:Y:S01]  /*0cd0*/  IMAD.MOV.U32 R12, RZ, RZ, R36 ;  /* 0x000000ffff0c7224 */ /* 0x000fe200078e0024 */
[----:B------:R-:W-:Y:S01]  /*0ce0*/  MOV R13, R37 ;  /* 0x00000025000d7202 */ /* 0x000fe20000000f00 */
[----:B--2---:R-:W-:-:S02]  /*0cf0*/  IMAD.MOV.U32 R18, RZ, RZ, R38 ;  /* 0x000000ffff127224 */ /* 0x004fc400078e0026 */
[----:B------:R-:W-:-:S09]  /*0d00*/  IMAD.MOV.U32 R19, RZ, RZ, R39 ;  /* 0x000000ffff137224 */ /* 0x000fd200078e0027 */
        /* <DEDUP_REMOVED lines=21> */
.L_x_492:
[----:B------:R-:W-:Y:S05]  /*0e60*/  BSYNC.RECONVERGENT B2 ;  /* 0x0000000000027941 */ /* 0x000fea0003800200 */
.L_x_491:
[----:B------:R-:W2:Y:S01]  /*0e70*/  LDG.E.64.CONSTANT R36, desc[UR6][R2.64+0x8030] ;  /* 0x0080300602247981 */ /* 0x000ea2000c1e9b00 */
        /* <DEDUP_REMOVED lines=28> */
[----:B------:R-:W-:Y:S01]  /*1040*/  IMAD.MOV.U32 R33, RZ, RZ, R37 ;  /* 0x000000ffff217224 */ /* 0x000fe200078e0025 */
[----:B--2---:R-:W-:Y:S01]  /*1050*/  MOV R34, R38 ;  /* 0x0000002600227202 */ /* 0x004fe20000000f00 */
        /* <DEDUP_REMOVED lines=22> */
.L_x_494:
[----:B------:R-:W-:Y:S05]  /*11c0*/  BSYNC.RECONVERGENT B2 ;  /* 0x0000000000027941 */ /* 0x000fea0003800200 */
.L_x_493:
        /* <DEDUP_REMOVED lines=51> */
.L_x_496:
[----:B------:R-:W-:Y:S05]  /*1500*/  BSYNC.RECONVERGENT B2 ;  /* 0x0000000000027941 */ /* 0x000fea0003800200 */
.L_x_495:
[----:B------:R-:W-:-:S05]  /*1510*/  VIADD R0, R0, 0x400 ;  /* 0x0000040000007836 */ /* 0x000fca0000000000 */
[----:B------:R-:W-:-:S13]  /*1520*/  ISETP.GE.AND P0, PT, R0, UR5, PT ;  /* 0x0000000500007c0c */ /* 0x000fda000bf06270 */
[----:B------:R-:W-:Y:S05]  /*1530*/  @!P0 BRA `(.L_x_497) ;  /* 0xfffffff000948947 */ /* 0x000fea000383ffff */
.L_x_483:
[----:B------:R-:W-:Y:S05]  /*1540*/  BSYNC.RECONVERGENT B1 ;  /* 0x0000000000017941 */ /* 0x000fea0003800200 */
.L_x_482:
[----:B------:R-:W0:Y:S01]  /*1550*/  S2R R2, SR_TID.X ;  /* 0x0000000000027919 */ /* 0x000e220000002100 */
[----:B------:R-:W1:Y:S01]  /*1560*/  LDCU UR4, c[0x0][0x390] ;  /* 0x00007200ff0477ac */ /* 0x000e620008000800 */
        /* <DEDUP_REMOVED lines=17> */
[----:B0-----:R-:W-:-:S04]  /*1680*/  LOP3.LUT R0, R2, 0x3e0, RZ, 0xc0, !PT ;  /* 0x000003e002007812 */ /* 0x001fc800078ec0ff */
[----:B------:R-:W-:Y:S02]  /*1690*/  IADD3 R3, PT, PT, R0, 0x20, RZ ;  /* 0x0000002000037810 */ /* 0x000fe40007ffe0ff */
[----:B------:R-:W-:Y:S02]  /*16a0*/  LOP3.LUT R0, RZ, R0, RZ, 0x33, !PT ;  /* 0x00000000ff007212 */ /* 0x000fe400078e33ff */
[----:B-1----:R-:W-:-:S03]  /*16b0*/  ISETP.GT.AND P0, PT, R3, UR4, PT ;  /* 0x0000000403007c0c */ /* 0x002fc6000bf04270 */
[----:B------:R-:W-:-:S05]  /*16c0*/  VIADD R0, R0, UR4 ;  /* 0x0000000400007c36 */ /* 0x000fca0008000000 */
[----:B------:R-:W-:Y:S02]  /*16d0*/  SEL R3, R0, 0x1f, P0 ;  /* 0x0000001f00037807 */ /* 0x000fe40000000000 */
[----:B------:R-:W0:Y:S03]  /*16e0*/  S2R R0, SR_LANEID ;  /* 0x0000000000007919 */ /* 0x000e260000000000 */
        /* <DEDUP_REMOVED lines=57> */
.L_x_499:
[----:B------:R-:W-:Y:S05]  /*1a80*/  BSYNC.RECONVERGENT B1 ;  /* 0x0000000000017941 */ /* 0x000fea0003800200 */
.L_x_498:
        /* <DEDUP_REMOVED lines=9> */
[----:B------:R-:W-:Y:S02]  /*1b20*/  IMAD.MOV.U32 R17, RZ, RZ, R33 ;  /* 0x000000ffff117224 */ /* 0x000fe400078e0021 */
        /* <DEDUP_REMOVED lines=65> */
.L_x_501:
[----:B------:R-:W-:Y:S05]  /*1f40*/  BSYNC.RECONVERGENT B1 ;  /* 0x0000000000017941 */ /* 0x000fea0003800200 */
.L_x_500:
        /* <DEDUP_REMOVED lines=75> */
.L_x_503:
[----:B------:R-:W-:Y:S05]  /*2400*/  BSYNC.RECONVERGENT B1 ;  /* 0x0000000000017941 */ /* 0x000fea0003800200 */
.L_x_502:
        /* <DEDUP_REMOVED lines=75> */
.L_x_505:
[----:B------:R-:W-:Y:S05]  /*28c0*/  BSYNC.RECONVERGENT B1 ;  /* 0x0000000000017941 */ /* 0x000fea0003800200 */
.L_x_504:
        /* <DEDUP_REMOVED lines=76> */
.L_x_507:
[----:B------:R-:W-:Y:S05]  /*2d90*/  BSYNC.RECONVERGENT B1 ;  /* 0x0000000000017941 */ /* 0x000fea0003800200 */
.L_x_506:
        /* <DEDUP_REMOVED lines=13> */
.L_x_509:
[----:B------:R-:W-:Y:S05]  /*2e70*/  BSYNC.RECONVERGENT B1 ;  /* 0x0000000000017941 */ /* 0x000fea0003800200 */
.L_x_508:
[----:B------:R-:W-:Y:S01]  /*2e80*/  BAR.SYNC.DEFER_BLOCKING 0x0 ;  /* 0x0000000000007b1d */ /* 0x000fe20000010000 */
[----:B------:R-:W-:-:S13]  /*2e90*/  ISETP.NE.AND P1, PT, R2, RZ, PT ;  /* 0x000000ff0200720c */ /* 0x000fda0003f25270 */
[----:B------:R-:W-:Y:S05]  /*2ea0*/  @P1 BRA `(.L_x_510) ;  /* 0x0000006c00901947 */ /* 0x000fea0003800000 */
[----:B------:R-:W-:Y:S01]  /*2eb0*/  UISETP.GE.AND UP0, UPT, UR4, 0x21, UPT ;  /* 0x000000210400788c */ /* 0x000fe2000bf06270 */
        /* <DEDUP_REMOVED lines=8> */
[----:B0-----:R-:W-:Y:S02]  /*2f40*/  IMAD.MOV.U32 R51, RZ, RZ, R27 ;  /* 0x000000ffff337224 */ /* 0x001fe400078e001b */
        /* <DEDUP_REMOVED lines=67> */
.L_x_512:
[----:B------:R-:W-:Y:S05]  /*3380*/  BSYNC.RECONVERGENT B1 ;  /* 0x0000000000017941 */ /* 0x000fea0003800200 */
.L_x_511:
[----:B------:R-:W-:Y:S01]  /*3390*/  UISETP.GE.AND UP0, UPT, UR4, 0x41, UPT ;  /* 0x000000410400788c */ /* 0x000fe2000bf06270 */
[----:B-1----:R-:W-:Y:S01]  /*33a0*/  MOV R3, R4 ;  /* 0x0000000400037202 */ /* 0x002fe20000000f00 */
        /* <DEDUP_REMOVED lines=41> */
[----:B------:R-:W-:Y:S02]  /*3640*/  IMAD.MOV.U32 R34, RZ, RZ, R10 ;  /* 0x000000ffff227224 */ /* 0x000fe400078e000a */
[----:B------:R-:W1:Y:S01]  /*3650*/  LDS.64 R20, [R2+0xc0] ;  /* 0x0000c00002147984 */ /* 0x000e620000000a00 */
[----:B------:R-:W-:Y:S02]  /*3660*/  IMAD.MOV.U32 R35, RZ, RZ, R11 ;  /* 0x000000ffff237224 */ /* 0x000fe400078e000b */
[----:B------:R-:W-:Y:S01]  /*3670*/  IMAD.MOV.U32 R32, RZ, RZ, R8 ;  /* 0x000000ffff207224 */ /* 0x000fe200078e0008 */
[----:B------:R2:W3:Y:S01]  /*3680*/  LDS.64 R24, [R2+0x88] ;  /* 0x0000880002187984 */ /* 0x0004e20000000a00 */
[----:B------:R-:W-:-:S03]  /*3690*/  IMAD.MOV.U32 R33, RZ, RZ, R9 ;  /* 0x000000ffff217224 */ /* 0x000fc600078e0009 */
[----:B------:R2:W4:Y:S01]  /*36a0*/  LDS.128 R40, [R2+0x90] ;  /* 0x0000900002287984 */ /* 0x0005220000000c00 */
[----:B0-----:R-:W-:Y:S01]  /*36b0*/  MOV R44, R14 ;  /* 0x0000000e002c7202 */ /* 0x001fe20000000f00 */
[----:B------:R-:W-:Y:S02]  /*36c0*/  IMAD.MOV.U32 R45, RZ, RZ, R15 ;  /* 0x000000ffff2d7224 */ /* 0x000fe400078e000f */
[----:B------:R-:W-:Y:S02]  /*36d0*/  IMAD.MOV.U32 R26, RZ, RZ, R12 ;  /* 0x000000ffff1a7224 */ /* 0x000fe400078e000c */
[----:B------:R-:W-:Y:S02]  /*36e0*/  IMAD.MOV.U32 R27, RZ, RZ, R13 ;  /* 0x000000ffff1b7224 */ /* 0x000fe400078e000d */
[----:B-1----:R-:W-:Y:S02]  /*36f0*/  IMAD.MOV.U32 R3, RZ, RZ, R20 ;  /* 0x000000ffff037224 */ /* 0x002fe400078e0014 */
        /* <DEDUP_REMOVED lines=22> */
.L_x_514:
[----:B------:R-:W-:Y:S05]  /*3860*/  BSYNC.RECONVERGENT B1 ;  /* 0x0000000000017941 */ /* 0x000fea0003800200 */
.L_x_513:
[----:B------:R-:W-:Y:S01]  /*3870*/  UISETP.GE.AND UP0, UPT, UR4, 0x61, UPT ;  /* 0x000000610400788c */ /* 0x000fe2000bf06270 */
        /* <DEDUP_REMOVED lines=49> */
[----:B0-----:R-:W-:Y:S01]  /*3b90*/  MOV R36, R14 ;  /* 0x0000000e00247202 */ /* 0x001fe20000000f00 */
[----:B------:R-:W-:Y:S02]  /*3ba0*/  IMAD.MOV.U32 R37, RZ, RZ, R15 ;  /* 0x000000ffff257224 */ /* 0x000fe400078e000f */
[----:B------:R-:W-:Y:S01]  /*3bb0*/  IMAD.MOV.U32 R30, RZ, RZ, R12 ;  /* 0x000000ffff1e7224 */ /* 0x000fe200078e000c */
[----:B-1----:R-:W-:Y:S01]  /*3bc0*/  MOV R16, R20 ;  /* 0x0000001400107202 */ /* 0x002fe20000000f00 */
[----:B------:R-:W-:Y:S02]  /*3bd0*/  IMAD.MOV.U32 R31, RZ, RZ, R13 ;  /* 0x000000ffff1f7224 */ /* 0x000fe400078e000d */
[----:B------:R-:W-:Y:S02]  /*3be0*/  IMAD.MOV.U32 R38, RZ, RZ, R22 ;  /* 0x000000ffff267224 */ /* 0x000fe400078e0016 */
[----:B------:R-:W-:-:S02]  /*3bf0*/  IMAD.MOV.U32 R39, RZ, RZ, R23 ;  /* 0x000000ffff277224 */ /* 0x000fc400078e0017 */
        /* <DEDUP_REMOVED lines=24> */
.L_x_516:
[----:B------:R-:W-:Y:S05]  /*3d80*/  BSYNC.RECONVERGENT B1 ;  /* 0x0000000000017941 */ /* 0x000fea0003800200 */
.L_x_515:
        /* <DEDUP_REMOVED lines=50> */
[----:B0-----:R-:W-:-:S02]  /*40b0*/  IMAD.MOV.U32 R34, RZ, RZ, R46 ;  /* 0x000000ffff227224 */ /* 0x001fc400078e002e */
        /* <DEDUP_REMOVED lines=28> */
.L_x_518:
[----:B------:R-:W-:Y:S05]  /*4280*/  BSYNC.RECONVERGENT B1 ;  /* 0x0000000000017941 */ /* 0x000fea0003800200 */
.L_x_517:
        /* <DEDUP_REMOVED lines=81> */
.L_x_520:
[----:B------:R-:W-:Y:S05]  /*47a0*/  BSYNC.RECONVERGENT B1 ;  /* 0x0000000000017941 */ /* 0x000fea0003800200 */
.L_x_519:
        /* <DEDUP_REMOVED lines=79> */
.L_x_522:
[----:B------:R-:W-:Y:S05]  /*4ca0*/  BSYNC.RECONVERGENT B1 ;  /* 0x0000000000017941 */ /* 0x000fea0003800200 */
.L_x_521:
        /* <DEDUP_REMOVED lines=42> */
[----:B------:R-:W-:Y:S02]  /*4f50*/  IMAD.MOV.U32 R30, RZ, RZ, R14 ;  /* 0x000000ffff1e7224 */ /* 0x000fe400078e000e */
[----:B------:R2:W4:Y:S01]  /*4f60*/  LDS.64 R46, [R2+0x200] ;  /* 0x00020000022e7984 */ /* 0x0005220000000a00 */
[----:B------:R-:W-:Y:S02]  /*4f70*/  IMAD.MOV.U32 R31, RZ, RZ, R15 ;  /* 0x000000ffff1f7224 */ /* 0x000fe400078e000f */
[----:B------:R-:W-:Y:S01]  /*4f80*/  IMAD.MOV.U32 R28, RZ, RZ, R12 ;  /* 0x000000ffff1c7224 */ /* 0x000fe200078e000c */
[----:B------:R2:W0:Y:S01]  /*4f90*/  LDS.128 R20, [R2+0x1d0] ;  /* 0x0001d00002147984 */ /* 0x0004220000000c00 */
[----:B------:R-:W-:-:S03]  /*4fa0*/  IMAD.MOV.U32 R29, RZ, RZ, R13 ;  /* 0x000000ffff1d7224 */ /* 0x000fc600078e000d */
        /* <DEDUP_REMOVED lines=23> */
.L_x_481:
        /* <DEDUP_REMOVED lines=12> */
[----:B------:R-:W-:-:S08]  /*51e0*/  MOV R4, 0x100 ;  /* 0x0000010000047802 */ /* 0x000fd00000000f00 */
[----:B0-----:R-:W-:Y:S05]  /*51f0*/  BRA.U !UP0, `(.L_x_523) ;  /* 0x0000000508687547 */ /* 0x001fea000b800000 */
[----:B------:R-:W-:Y:S01]  /*5200*/  IMAD.MOV.U32 R4, RZ, RZ, 0x100 ;  /* 0x00000100ff047424 */ /* 0x000fe200078e00ff */
[----:B------:R-:W0:Y:S06]  /*5210*/  LDCU UR4, c[0x0][0x390] ;  /* 0x00007200ff0477ac */ /* 0x000e2c0008000800 */
.L_x_526:
[----:B------:R-:W1:Y:S01]  /*5220*/  LDC.64 R2, c[0x0][0x380] ;  /* 0x0000e000ff027b82 */ /* 0x000e620000000a00 */
[----:B------:R-:W-:-:S04]  /*5230*/  IMAD.IADD R5, R0, 0x1, R4 ;  /* 0x0000000100057824 */ /* 0x000fc800078e0204 */
[----:B-1----:R-:W-:-:S05]  /*5240*/  IMAD.WIDE.U32 R2, R5, 0x40, R2 ;  /* 0x0000004005027825 */ /* 0x002fca00078e0002 */
[----:B------:R-:W2:Y:S01]  /*5250*/  LDG.E.64.CONSTANT R46, desc[UR6][R2.64+0x30] ;  /* 0x00003006022e7981 */ /* 0x000ea2000c1e9b00 */
[C---:B------:R-:W-:Y:S01]  /*5260*/  VIADD R5, R4.reuse, 0x200 ;  /* 0x0000020004057836 */ /* 0x040fe20000000000 */
[----:B------:R-:W-:Y:S01]  /*5270*/  BSSY.RECONVERGENT B1, `(.L_x_524) ;  /* 0x0000050000017945 */ /* 0x000fe20003800200 */
[----:B------:R-:W-:-:S03]  /*5280*/  VIADD R50, R4, 0x100 ;  /* 0x0000010004327836 */ /* 0x000fc60000000000 */
[----:B0-----:R-:W-:Y:S01]  /*5290*/  ISETP.GT.AND P1, PT, R5, UR4, PT ;  /* 0x0000000405007c0c */ /* 0x001fe2000bf24270 */
        /* <DEDUP_REMOVED lines=28> */
[----:B--2---:R-:W-:Y:S01]  /*5460*/  IMAD.MOV.U32 R36, RZ, RZ, R18 ;  /* 0x000000ffff247224 */ /* 0x004fe200078e0012 */
[----:B------:R-:W-:Y:S01]  /*5470*/  MOV R37, R19 ;  /* 0x0000001300257202 */ /* 0x000fe20000000f00 */
[----:B---3--:R-:W-:-:S02]  /*5480*/  IMAD.MOV.U32 R34, RZ, RZ, R20 ;  /* 0x000000ffff227224 */ /* 0x008fc400078e0014 */
[----:B------:R-:W-:Y:S02]  /*5490*/  IMAD.MOV.U32 R35, RZ, RZ, R21 ;  /* 0x000000ffff237224 */ /* 0x000fe400078e0015 */
[----:B----4-:R-:W-:Y:S02]  /*54a0*/  IMAD.MOV.U32 R32, RZ, RZ, R38 ;  /* 0x000000ffff207224 */ /* 0x010fe400078e0026 */
[----:B------:R-:W-:Y:S02]  /*54b0*/  IMAD.MOV.U32 R33, RZ, RZ, R39 ;  /* 0x000000ffff217224 */ /* 0x000fe400078e0027 */
[----:B-----5:R-:W-:Y:S01]  /*54c0*/  IMAD.MOV.U32 R30, RZ, RZ, R40 ;  /* 0x000000ffff1e7224 */ /* 0x020fe200078e0028 */
[----:B------:R-:W-:Y:S01]  /*54d0*/  MOV R31, R41 ;  /* 0x00000029001f7202 */ /* 0x000fe20000000f00 */
[----:B------:R-:W-:Y:S02]  /*54e0*/  IMAD.MOV.U32 R28, RZ, RZ, R42 ;  /* 0x000000ffff1c7224 */ /* 0x000fe400078e002a */
        /* <DEDUP_REMOVED lines=21> */
[----:B------:R-:W-:Y:S02]  /*5640*/  IMAD.MOV.U32 R33, RZ, RZ, R9 ;  /* 0x000000ffff217224 */ /* 0x000fe400078e0009 */
[----:B------:R-:W-:Y:S02]  /*5650*/  IMAD.MOV.U32 R34, RZ, RZ, R6 ;  /* 0x000000ffff227224 */ /* 0x000fe400078e0006 */
        /* <DEDUP_REMOVED lines=17> */
.L_x_525:
[----:B------:R-:W-:Y:S05]  /*5770*/  BSYNC.RECONVERGENT B1 ;  /* 0x0000000000017941 */ /* 0x000fea0003800200 */
.L_x_524:
[----:B------:R-:W-:Y:S01]  /*5780*/  IMAD.MOV.U32 R4, RZ, RZ, R50 ;  /* 0x000000ffff047224 */ /* 0x000fe200078e0032 */
[----:B------:R-:W-:Y:S06]  /*5790*/  @!P1 BRA `(.L_x_526) ;  /* 0xfffffff800a09947 */ /* 0x000fec000383ffff */
.L_x_523:
[----:B------:R-:W-:-:S13]  /*57a0*/  ISETP.GE.AND P0, PT, R4, UR4, PT ;  /* 0x0000000404007c0c */ /* 0x000fda000bf06270 */
        /* <DEDUP_REMOVED lines=12> */
[----:B------:R-:W-:Y:S01]  /*5870*/  LEA.HI R2, R3, 0x1, RZ, 0x18 ;  /* 0x0000000103027811 */ /* 0x000fe200078fc0ff */
[----:B------:R-:W-:Y:S01]  /*5880*/  IMAD.IADD R7, R0, 0x1, R4 ;  /* 0x0000000100077824 */ /* 0x000fe200078e0204 */
[----:B------:R-:W-:Y:S02]  /*5890*/  MOV R5, R0 ;  /* 0x0000000000057202 */ /* 0x000fe40000000f00 */
[----:B------:R-:W-:-:S05]  /*58a0*/  LOP3.LUT R2, R2, 0x3, RZ, 0xc0, !PT ;  /* 0x0000000302027812 */ /* 0x000fca00078ec0ff */
[----:B------:R-:W-:-:S07]  /*58b0*/  IMAD.MOV R20, RZ, RZ, -R2 ;  /* 0x000000ffff147224 */ /* 0x000fce00078e0a02 */
.L_x_533:
[----:B------:R-:W0:Y:S02]  /*58c0*/  LDC.64 R54, c[0x0][0x380] ;  /* 0x0000e000ff367b82 */ /* 0x000e240000000a00 */
[----:B0-----:R-:W-:-:S05]  /*58d0*/  IMAD.WIDE.U32 R54, R7, 0x40, R54 ;  /* 0x0000004007367825 */ /* 0x001fca00078e0036 */
        /* <DEDUP_REMOVED lines=12> */
[----:B------:R0:W5:Y:S01]  /*59a0*/  LDG.E.64.CONSTANT R38, desc[UR6][R54.64+0x38] ;  /* 0x0000380636267981 */ /* 0x000162000c1e9b00 */
        /* <DEDUP_REMOVED lines=19> */
[----:B--2---:R-:W-:-:S02]  /*5ae0*/  IMAD.MOV.U32 R36, RZ, RZ, R8 ;  /* 0x000000ffff247224 */ /* 0x004fc400078e0008 */
[----:B------:R-:W-:Y:S02]  /*5af0*/  IMAD.MOV.U32 R37, RZ, RZ, R9 ;  /* 0x000000ffff257224 */ /* 0x000fe400078e0009 */
[----:B---3--:R-:W-:Y:S01]  /*5b00*/  IMAD.MOV.U32 R34, RZ, RZ, R10 ;  /* 0x000000ffff227224 */ /* 0x008fe200078e000a */
[----:B------:R-:W-:Y:S01]  /*5b10*/  MOV R35, R11 ;  /* 0x0000000b00237202 */ /* 0x000fe20000000f00 */
[----:B----4-:R-:W-:Y:S02]  /*5b20*/  IMAD.MOV.U32 R32, RZ, RZ, R12 ;  /* 0x000000ffff207224 */ /* 0x010fe400078e000c */
        /* <DEDUP_REMOVED lines=30> */
.L_x_532:
[----:B------:R-:W-:Y:S05]  /*5d10*/  BSYNC.RECONVERGENT B3 ;  /* 0x0000000000037941 */ /* 0x000fea0003800200 */
.L_x_531:
[----:B------:R-:W-:Y:S01]  /*5d20*/  VIADD R5, R5, 0x100 ;  /* 0x0000010005057836 */ /* 0x000fe20000000000 */
[----:B------:R-:W-:Y:S01]  /*5d30*/  IADD3 R7, PT, PT, R7, 0x100, RZ ;  /* 0x0000010007077810 */ /* 0x000fe20007ffe0ff */
[----:B------:R-:W-:Y:S06]  /*5d40*/  @P2 BRA `(.L_x_533) ;  /* 0xfffffff800dc2947 */ /* 0x000fec000383ffff */
.L_x_530:
[----:B------:R-:W-:Y:S05]  /*5d50*/  BSYNC.RECONVERGENT B2 ;  /* 0x0000000000027941 */ /* 0x000fea0003800200 */
.L_x_529:
[----:B------:R-:W0:Y:S01]  /*5d60*/  LDCU UR5, c[0x0][0x390] ;  /* 0x00007200ff0577ac */ /* 0x000e220008000800 */
[----:B------:R-:W-:-:S04]  /*5d70*/  LOP3.LUT R3, RZ, R0, RZ, 0x33, !PT ;  /* 0x00000000ff037212 */ /* 0x000fc800078e33ff */
[----:B0-----:R-:W-:-:S04]  /*5d80*/  IADD3 R3, PT, PT, -R4, UR5, R3 ;  /* 0x0000000504037c10 */ /* 0x001fc8000fffe103 */
[----:B------:R-:W-:-:S13]  /*5d90*/  ISETP.GE.U32.AND P0, PT, R3, 0x300, PT ;  /* 0x000003000300780c */ /* 0x000fda0003f06070 */
[----:B------:R-:W-:Y:S05]  /*5da0*/  @!P0 BRA `(.L_x_528) ;  /* 0x0000000c00988947 */ /* 0x000fea0003800000 */
[----:B------:R-:W0:Y:S01]  /*5db0*/  LDCU.64 UR8, c[0x0][0x380] ;  /* 0x00007000ff0877ac */ /* 0x000e220008000a00 */
[C---:B------:R-:W-:Y:S01]  /*5dc0*/  IADD3 R3, P0, PT, R5.reuse, R4, RZ ;  /* 0x0000000405037210 */ /* 0x040fe20007f1e0ff */
[----:B------:R-:W-:-:S04]  /*5dd0*/  IMAD.IADD R4, R5, 0x1, R4 ;  /* 0x0000000105047824 */ /* 0x000fc800078e0204 */
[----:B------:R-:W-:Y:S01]  /*5de0*/  IMAD.X R8, RZ, RZ, RZ, P0 ;  /* 0x000000ffff087224 */ /* 0x000fe200000e06ff */
[----:B0-----:R-:W-:-:S04]  /*5df0*/  LEA R2, P1, R3, UR8, 0x6 ;  /* 0x0000000803027c11 */ /* 0x001fc8000f8230ff */
[----:B------:R-:W-:Y:S02]  /*5e00*/  IADD3 R2, P0, PT, R2, 0xc038, RZ ;  /* 0x0000c03802027810 */ /* 0x000fe40007f1e0ff */
[----:B------:R-:W-:-:S05]  /*5e10*/  LEA.HI.X R3, R3, UR9, R8, 0x6, P1 ;  /* 0x0000000903037c11 */ /* 0x000fca00088f3408 */
[----:B------:R-:W-:-:S07]  /*5e20*/  IMAD.X R3, RZ, RZ, R3, P0 ;  /* 0x000000ffff037224 */ /* 0x000fce00000e0603 */
.L_x_542:
[----:B------:R-:W0:Y:S02]  /*5e30*/  LDC.64 R42, c[0x0][0x380] ;  /* 0x0000e000ff2a7b82 */ /* 0x000e240000000a00 */
[----:B0-----:R-:W-:-:S05]  /*5e40*/  IMAD.WIDE.U32 R42, R4, 0x40, R42 ;  /* 0x00000040042a7825 */ /* 0x001fca00078e002a */
        /* <DEDUP_REMOVED lines=30> */
[----:B--2---:R-:W-:Y:S02]  /*6030*/  IMAD.MOV.U32 R38, RZ, RZ, R44 ;  /* 0x000000ffff267224 */ /* 0x004fe400078e002c */
[----:B------:R-:W-:-:S07]  /*6040*/  IMAD.MOV.U32 R39, RZ, RZ, R45 ;  /* 0x000000ffff277224 */ /* 0x000fce00078e002d */
        /* <DEDUP_REMOVED lines=21> */
.L_x_535:
[----:B------:R-:W-:Y:S05]  /*61a0*/  BSYNC.RECONVERGENT B2 ;  /* 0x0000000000027941 */ /* 0x000fea0003800200 */
.L_x_534:
[----:B------:R-:W2:Y:S01]  /*61b0*/  LDG.E.64.CONSTANT R40, desc[UR6][R2.64+-0x8008] ;  /* 0xff7ff80602287981 */ /* 0x000ea2000c1e9b00 */
[----:B------:R-:W-:Y:S01]  /*61c0*/  BSSY.RECONVERGENT B2, `(.L_x_536) ;  /* 0x0000034000027945 */ /* 0x000fe20003800200 */
[----:B------:R-:W-:Y:S01]  /*61d0*/  MOV R36, R38 ;  /* 0x0000002600247202 */ /* 0x000fe20000000f00 */
        /* <DEDUP_REMOVED lines=50> */
.L_x_537:
[----:B------:R-:W-:Y:S05]  /*6500*/  BSYNC.RECONVERGENT B2 ;  /* 0x0000000000027941 */ /* 0x000fea0003800200 */
.L_x_536:
        /* <DEDUP_REMOVED lines=53> */
.L_x_539:
[----:B------:R-:W-:Y:S05]  /*6860*/  BSYNC.RECONVERGENT B2 ;  /* 0x0000000000027941 */ /* 0x000fea0003800200 */
.L_x_538:
        /* <DEDUP_REMOVED lines=51> */
.L_x_541:
[----:B------:R-:W-:Y:S05]  /*6ba0*/  BSYNC.RECONVERGENT B2 ;  /* 0x0000000000027941 */ /* 0x000fea0003800200 */
.L_x_540:
[----:B------:R-:W-:Y:S01]  /*6bb0*/  VIADD R5, R5, 0x400 ;  /* 0x0000040005057836 */ /* 0x000fe20000000000 */
[----:B------:R-:W-:Y:S01]  /*6bc0*/  IADD3 R2, P1, PT, R2, 0x10000, RZ ;  /* 0x0001000002027810 */ /* 0x000fe20007f3e0ff */
[----:B------:R-:W-:-:S03]  /*6bd0*/  VIADD R4, R4, 0x400 ;  /* 0x0000040004047836 */ /* 0x000fc60000000000 */
[----:B------:R-:W-:Y:S02]  /*6be0*/  ISETP.GE.AND P0, PT, R5, R6, PT ;  /* 0x000000060500720c */ /* 0x000fe40003f06270 */
[----:B------:R-:W-:-:S11]  /*6bf0*/  IADD3.X R3, PT, PT, RZ, R3, RZ, P1, !PT ;  /* 0x00000003ff037210 */ /* 0x000fd60000ffe4ff */
[----:B------:R-:W-:Y:S05]  /*6c00*/  @!P0 BRA `(.L_x_542) ;  /* 0xfffffff000888947 */ /* 0x000fea000383ffff */
.L_x_528:
[----:B------:R-:W-:Y:S05]  /*6c10*/  BSYNC.RECONVERGENT B1 ;  /* 0x0000000000017941 */ /* 0x000fea0003800200 */
.L_x_527:
        /* <DEDUP_REMOVED lines=75> */
.L_x_544:
[----:B------:R-:W-:Y:S05]  /*70d0*/  BSYNC.RECONVERGENT B1 ;  /* 0x0000000000017941 */ /* 0x000fea0003800200 */
.L_x_543:
        /* <DEDUP_REMOVED lines=74> */
.L_x_546:
[----:B------:R-:W-:Y:S05]  /*7580*/  BSYNC.RECONVERGENT B1 ;  /* 0x0000000000017941 */ /* 0x000fea0003800200 */
.L_x_545:
        /* <DEDUP_REMOVED lines=74> */
.L_x_548:
[----:B------:R-:W-:Y:S05]  /*7a30*/  BSYNC.RECONVERGENT B1 ;  /* 0x0000000000017941 */ /* 0x000fea0003800200 */
.L_x_547:
        /* <DEDUP_REMOVED lines=74> */
.L_x_550:
[----:B------:R-:W-:Y:S05]  /*7ee0*/  BSYNC.RECONVERGENT B1 ;  /* 0x0000000000017941 */ /* 0x000fea0003800200 */
.L_x_549:
        /* <DEDUP_REMOVED lines=75> */
.L_x_552:
[----:B------:R-:W-:Y:S05]  /*83a0*/  BSYNC.RECONVERGENT B1 ;  /* 0x0000000000017941 */ /* 0x000fea0003800200 */
.L_x_551:
        /* <DEDUP_REMOVED lines=13> */
.L_x_554:
[----:B------:R-:W-:Y:S05]  /*8480*/  BSYNC.RECONVERGENT B1 ;  /* 0x0000000000017941 */ /* 0x000fea0003800200 */
.L_x_553:
        /* <DEDUP_REMOVED lines=62> */
.L_x_556:
[----:B------:R-:W-:Y:S05]  /*8870*/  BSYNC.RECONVERGENT B1 ;  /* 0x0000000000017941 */ /* 0x000fea0003800200 */
.L_x_555:
        /* <DEDUP_REMOVED lines=56> */
.L_x_558:
[----:B------:R-:W-:Y:S05]  /*8c00*/  BSYNC.RECONVERGENT B1 ;  /* 0x0000000000017941 */ /* 0x000fea0003800200 */
.L_x_557:
        /* <DEDUP_REMOVED lines=53> */
.L_x_560:
[----:B------:R-:W-:Y:S05]  /*8f60*/  BSYNC.RECONVERGENT B1 ;  /* 0x0000000000017941 */ /* 0x000fea0003800200 */
.L_x_559:
        /* <DEDUP_REMOVED lines=53> */
.L_x_562:
[----:B------:R-:W-:Y:S05]  /*92c0*/  BSYNC.RECONVERGENT B1 ;  /* 0x0000000000017941 */ /* 0x000fea0003800200 */
.L_x_561:
        /* <DEDUP_REMOVED lines=53> */
.L_x_564:
[----:B------:R-:W-:Y:S05]  /*9620*/  BSYNC.RECONVERGENT B1 ;  /* 0x0000000000017941 */ /* 0x000fea0003800200 */
.L_x_563:
        /* <DEDUP_REMOVED lines=57> */
.L_x_566:
[----:B------:R-:W-:Y:S05]  /*99c0*/  BSYNC.RECONVERGENT B1 ;  /* 0x0000000000017941 */ /* 0x000fea0003800200 */
.L_x_565:
        /* <DEDUP_REMOVED lines=50> */
.L_x_510:
[----:B------:R-:W-:Y:S05]  /*9cf0*/  BSYNC.RECONVERGENT B0 ;  /* 0x0000000000007941 */ /* 0x000fea0003800200 */
.L_x_480:
        /* <DEDUP_REMOVED lines=11> */
.L_x_567:
        /* <DEDUP_REMOVED lines=13> */
.L_x_785:


//--------------------- .text._ZN6thrust24THRUST_300001_SM_1000_NS8cuda_cub4core6detail13_kernel_agentINS1_8__reduce10DrainAgentIiEEJN3cub18CUB_300001_SM_10009GridQueueIjEEiEEEvDpT0_ --------------------------
	.section	.text._ZN6thrust24THRUST_300001_SM_1000_NS8cuda_cub4core6detail13_kernel_agentINS1_8__reduce10DrainAgentIiEEJN3cub18CUB_300001_SM_10009GridQueueIjEEiEEEvDpT0_,"ax",@progbits
	.align	128
        .global         _ZN6thrust24THRUST_300001_SM_1000_NS8cuda_cub4core6detail13_kernel_agentINS1_8__reduce10DrainAgentIiEEJN3cub18CUB_300001_SM_10009GridQueueIjEEiEEEvDpT0_
        .type           _ZN6thrust24THRUST_300001_SM_1000_NS8cuda_cub4core6detail13_kernel_agentINS1_8__reduce10DrainAgentIiEEJN3cub18CUB_300001_SM_10009GridQueueIjEEiEEEvDpT0_,@function
        .size           _ZN6thrust24THRUST_300001_SM_1000_NS8cuda_cub4core6detail13_kernel_agentINS1_8__reduce10DrainAgentIiEEJN3cub18CUB_300001_SM_10009GridQueueIjEEiEEEvDpT0_,(.L_x_786 - _ZN6thrust24THRUST_300001_SM_1000_NS8cuda_cub4core6detail13_kernel_agentINS1_8__reduce10DrainAgentIiEEJN3cub18CUB_300001_SM_10009GridQueueIjEEiEEEvDpT0_)
        .other          _ZN6thrust24THRUST_300001_SM_1000_NS8cuda_cub4core6detail13_kernel_agentINS1_8__reduce10DrainAgentIiEEJN3cub18CUB_300001_SM_10009GridQueueIjEEiEEEvDpT0_,@"STO_CUDA_ENTRY STV_DEFAULT"
_ZN6thrust24THRUST_300001_SM_1000_NS8cuda_cub4core6detail13_kernel_agentINS1_8__reduce10DrainAgentIiEEJN3cub18CUB_300001_SM_10009GridQueueIjEEiEEEvDpT0_:
.text._ZN6thrust24THRUST_300001_SM_1000_NS8cuda_cub4core6detail13_kernel_agentINS1_8__reduce10DrainAgentIiEEJN3cub18CUB_300001_SM_10009GridQueueIjEEiEEEvDpT0_:
[----:B------:R-:W-:Y:S08]  /*0000*/  LDC R1, c[0x0][0x37c] ;  /* 0x0000df00ff017b82 */ /* 0x000ff00000000800 */
[----:B------:R-:W0:Y:S01]  /*0010*/  LDC.64 R2, c[0x0][0x380] ;  /* 0x0000e000ff027b82 */ /* 0x000e220000000a00 */
[----:B------:R-:W0:Y:S07]  /*0020*/  LDCU.64 UR4, c[0x0][0x358] ;  /* 0x00006b00ff0477ac */ /* 0x000e2e0008000a00 */
[----:B------:R-:W1:Y:S01]  /*0030*/  LDC R5, c[0x0][0x388] ;  /* 0x0000e200ff057b82 */ /* 0x000e620000000800 */
[----:B0-----:R-:W-:Y:S04]  /*0040*/  STG.E desc[UR4][R2.64+0x4], RZ ;  /* 0x000004ff02007986 */ /* 0x001fe8000c101904 */
[----:B-1----:R-:W-:Y:S01]  /*0050*/  STG.E desc[UR4][R2.64], R5 ;  /* 0x0000000502007986 */ /* 0x002fe2000c101904 */
[----:B------:R-:W-:Y:S05]  /*0060*/  EXIT ;  /* 0x000000000000794d */ /* 0x000fea0003800000 */
.L_x_568:
        /* <DEDUP_REMOVED lines=9> */
.L_x_786:


//--------------------- .text._ZN6thrust24THRUST_300001_SM_1000_NS8cuda_cub4core6detail13_kernel_agentINS1_8__reduce11ReduceAgentINS0_12zip_iteratorIN4cuda3std3__45tupleIJNS0_6detail15normal_iteratorINS0_10device_ptrI8ParticleEEEENS0_17counting_iteratorIlNS0_11use_defaultESJ_SJ_EEEEEEEPNSB_IJSF_lEEESN_iNS1_9__extrema9arg_min_fISF_l16CompareParticlesEEEEJSM_SO_iN3cub18CUB_300001_SM_100013GridEvenShareIiEENSV_9GridQueueIjEESS_EEEvDpT0_ --------------------------
	.section	.text._ZN6thrust24THRUST_300001_SM_1000_NS8cuda_cub4core6detail13_kernel_agentINS1_8__reduce11ReduceAgentINS0_12zip_iteratorIN4cuda3std3__45tupleIJNS0_6detail15normal_iteratorINS0_10device_ptrI8ParticleEEEENS0_17counting_iteratorIlNS0_11use_defaultESJ_SJ_EEEEEEEPNSB_IJSF_lEEESN_iNS1_9__extrema9arg_min_fISF_l16CompareParticlesEEEEJSM_SO_iN3cub18CUB_300001_SM_100013GridEvenShareIiEENSV_9GridQueueIjEESS_EEEvDpT0_,"ax",@progbits
	.align	128
        .global         _ZN6thrust24THRUST_300001_SM_1000_NS8cuda_cub4core6detail13_kernel_agentINS1_8__reduce11ReduceAgentINS0_12zip_iteratorIN4cuda3std3__45tupleIJNS0_6detail15normal_iteratorINS0_10device_ptrI8ParticleEEEENS0_17counting_iteratorIlNS0_11use_defaultESJ_SJ_EEEEEEEPNSB_IJSF_lEEESN_iNS1_9__extrema9arg_min_fISF_l16CompareParticlesEEEEJSM_SO_iN3cub18CUB_300001_SM_100013GridEvenShareIiEENSV_9GridQueueIjEESS_EEEvDpT0_
        .type           _ZN6thrust24THRUST_300001_SM_1000_NS8cuda_cub4core6detail13_kernel_agentINS1_8__reduce11ReduceAgentINS0_12zip_iteratorIN4cuda3std3__45tupleIJNS0_6detail15normal_iteratorINS0_10device_ptrI8ParticleEEEENS0_17counting_iteratorIlNS0_11use_defaultESJ_SJ_EEEEEEEPNSB_IJSF_lEEESN_iNS1_9__extrema9arg_min_fISF_l16CompareParticlesEEEEJSM_SO_iN3cub18CUB_300001_SM_100013GridEvenShareIiEENSV_9GridQueueIjEESS_EEEvDpT0_,@function
        .size           _ZN6thrust24THRUST_300001_SM_1000_NS8cuda_cub4core6detail13_kernel_agentINS1_8__reduce11ReduceAgentINS0_12zip_iteratorIN4cuda3std3__45tupleIJNS0_6detail15normal_iteratorINS0_10device_ptrI8ParticleEEEENS0_17counting_iteratorIlNS0_11use_defaultESJ_SJ_EEEEEEEPNSB_IJSF_lEEESN_iNS1_9__extrema9arg_min_fISF_l16CompareParticlesEEEEJSM_SO_iN3cub18CUB_300001_SM_100013GridEvenShareIiEENSV_9GridQueueIjEESS_EEEvDpT0_,(.L_x_787 - _ZN6thrust24THRUST_300001_SM_1000_NS8cuda_cub4core6detail13_kernel_agentINS1_8__reduce11ReduceAgentINS0_12zip_iteratorIN4cuda3std3__45tupleIJNS0_6detail15normal_iteratorINS0_10device_ptrI8ParticleEEEENS0_17counting_iteratorIlNS0_11use_defaultESJ_SJ_EEEEEEEPNSB_IJSF_lEEESN_iNS1_9__extrema9arg_min_fISF_l16CompareParticlesEEEEJSM_SO_iN3cub18CUB_300001_SM_100013GridEvenShareIiEENSV_9GridQueueIjEESS_EEEvDpT0_)
        .other          _ZN6thrust24THRUST_300001_SM_1000_NS8cuda_cub4core6detail13_kernel_agentINS1_8__reduce11ReduceAgentINS0_12zip_iteratorIN4cuda3std3__45tupleIJNS0_6detail15normal_iteratorINS0_10device_ptrI8ParticleEEEENS0_17counting_iteratorIlNS0_11use_defaultESJ_SJ_EEEEEEEPNSB_IJSF_lEEESN_iNS1_9__extrema9arg_min_fISF_l16CompareParticlesEEEEJSM_SO_iN3cub18CUB_300001_SM_100013GridEvenShareIiEENSV_9GridQueueIjEESS_EEEvDpT0_,@"STO_CUDA_ENTRY STV_DEFAULT"
_ZN6thrust24THRUST_300001_SM_1000_NS8cuda_cub4core6detail13_kernel_agentINS1_8__reduce11ReduceAgentINS0_12zip_iteratorIN4cuda3std3__45tupleIJNS0_6detail15normal_iteratorINS0_10device_ptrI8ParticleEEEENS0_17counting_iteratorIlNS0_11use_defaultESJ_SJ_EEEEEEEPNSB_IJSF_lEEESN_iNS1_9__extrema9arg_min_fISF_l16CompareParticlesEEEEJSM_SO_iN3cub18CUB_300001_SM_100013GridEvenShareIiEENSV_9GridQueueIjEESS_EEEvDpT0_:
.text._ZN6thrust24THRUST_300001_SM_1000_NS8cuda_cub4core6detail13_kernel_agentINS1_8__reduce11ReduceAgentINS0_12zip_iteratorIN4cuda3std3__45tupleIJNS0_6detail15normal_iteratorINS0_10device_ptrI8ParticleEEEENS0_17counting_iteratorIlNS0_11use_defaultESJ_SJ_EEEEEEEPNSB_IJSF_lEEESN_iNS1_9__extrema9arg_min_fISF_l16CompareParticlesEEEEJSM_SO_iN3cub18CUB_300001_SM_100013GridEvenShareIiEENSV_9GridQueueIjEESS_EEEvDpT0_:
[----:B------:R-:W-:Y:S01]  /*0000*/  LDC R1, c[0x0][0x37c] ;  /* 0x0000df00ff017b82 */ /* 0x000fe20000000800 */
[----:B------:R-:W0:Y:S01]  /*0010*/  S2R R8, SR_CTAID.X ;  /* 0x0000000000087919 */ /* 0x000e220000002500 */
[----:B------:R-:W1:Y:S01]  /*0020*/  LDCU UR4, c[0x0][0x398] ;  /* 0x00007300ff0477ac */ /* 0x000e620008000800 */
[----:B------:R-:W-:Y:S01]  /*0030*/  BSSY.RECONVERGENT B0, `(.L_x_569) ;  /* 0x0000d6b000007945 */ /* 0x000fe20003800200 */
[----:B------:R-:W2:Y:S01]  /*0040*/  LDCU UR6, c[0x0][0x370] ;  /* 0x00006e00ff0677ac */ /* 0x000ea20008000800 */
[----:B------:R-:W3:Y:S01]  /*0050*/  LDCU.64 UR10, c[0x0][0x358] ;  /* 0x00006b00ff0a77ac */ /* 0x000ee20008000a00 */
[----:B-1----:R-:W-:Y:S01]  /*0060*/  IMAD.U32 R4, RZ, RZ, UR4 ;  /* 0x00000004ff047e24 */ /* 0x002fe2000f8e00ff */
[----:B--2---:R-:W-:Y:S01]  /*0070*/  USHF.L.U32 UR6, UR6, 0x8, URZ ;  /* 0x0000000806067899 */ /* 0x004fe200080006ff */
[----:B0-----:R-:W-:-:S04]  /*0080*/  IMAD.SHL.U32 R8, R8, 0x100, RZ ;  /* 0x0000010008087824 */ /* 0x001fc800078e00ff */
[----:B------:R-:W-:-:S05]  /*0090*/  VIADD R3, R8, 0x100 ;  /* 0x0000010008037836 */ /* 0x000fca0000000000 */
[----:B------:R-:W-:-:S13]  /*00a0*/  ISETP.GT.AND P0, PT, R3, R4, PT ;  /* 0x000000040300720c */ /* 0x000fda0003f04270 */
        /* <DEDUP_REMOVED lines=9> */
[----:B------:R-:W-:Y:S01]  /*0140*/  CS2R R12, SRZ ;  /* 0x00000000000c7805 */ /* 0x000fe2000001ff00 */
[----:B------:R-:W-:Y:S01]  /*0150*/  IMAD.MOV.U32 R26, RZ, RZ, RZ ;  /* 0x000000ffff1a7224 */ /* 0x000fe200078e00ff */
[----:B------:R-:W1:Y:S01]  /*0160*/  LDCU.64 UR4, c[0x0][0x388] ;  /* 0x00007100ff0477ac */ /* 0x000e620008000a00 */
[----:B------:R-:W2:Y:S01]  /*0170*/  LDCU.64 UR6, c[0x0][0x388] ;  /* 0x00007100ff0677ac */ /* 0x000ea20008000a00 */
[----:B0-----:R-:W-:-:S13]  /*0180*/  ISETP.GE.AND P0, PT, R3, R2, PT ;  /* 0x000000020300720c */ /* 0x001fda0003f06270 */
[----:B------:R-:W0:Y:S01]  /*0190*/  @!P0 LDC.64 R6, c[0x0][0x380] ;  /* 0x0000e000ff068b82 */ /* 0x000e220000000a00 */
[----:B------:R-:W-:-:S07]  /*01a0*/  @!P0 IMAD.IADD R5, R8, 0x1, R3 ;  /* 0x0000000108058824 */ /* 0x000fce00078e0203 */
[----:B------:R-:W3:Y:S01]  /*01b0*/  @!P0 LDC.64 R10, c[0x0][0x388] ;  /* 0x0000e200ff0a8b82 */ /* 0x000ee20000000a00 */
[----:B0-----:R-:W-:-:S05]  /*01c0*/  @!P0 IMAD.WIDE R6, R5, 0x38, R6 ;  /* 0x0000003805068825 */ /* 0x001fca00078e0206 */
[----:B------:R0:W5:Y:S04]  /*01d0*/  @!P0 LDG.E.64 R24, desc[UR10][R6.64] ;  /* 0x0000000a06188981 */ /* 0x000168000c1e1b00 */
[----:B------:R0:W5:Y:S04]  /*01e0*/  @!P0 LDG.E.64 R22, desc[UR10][R6.64+0x8] ;  /* 0x0000080a06168981 */ /* 0x000168000c1e1b00 */
[----:B------:R0:W5:Y:S04]  /*01f0*/  @!P0 LDG.E.64 R20, desc[UR10][R6.64+0x10] ;  /* 0x0000100a06148981 */ /* 0x000168000c1e1b00 */
[----:B------:R0:W5:Y:S04]  /*0200*/  @!P0 LDG.E.64 R18, desc[UR10][R6.64+0x18] ;  /* 0x0000180a06128981 */ /* 0x000168000c1e1b00 */
[----:B------:R0:W5:Y:S04]  /*0210*/  @!P0 LDG.E.64 R16, desc[UR10][R6.64+0x20] ;  /* 0x0000200a06108981 */ /* 0x000168000c1e1b00 */
[----:B------:R0:W5:Y:S04]  /*0220*/  @!P0 LDG.E.64 R14, desc[UR10][R6.64+0x28] ;  /* 0x0000280a060e8981 */ /* 0x000168000c1e1b00 */
[----:B------:R0:W5:Y:S01]  /*0230*/  @!P0 LDG.E.64 R12, desc[UR10][R6.64+0x30] ;  /* 0x0000300a060c8981 */ /* 0x000162000c1e1b00 */
[----:B------:R-:W-:Y:S01]  /*0240*/  @!P0 IADD3 R3, PT, PT, R3, 0x100, RZ ;  /* 0x0000010003038810 */ /* 0x000fe20007ffe0ff */
[----:B------:R-:W-:Y:S01]  /*0250*/  BSSY.RECONVERGENT B1, `(.L_x_571) ;  /* 0x000013d000017945 */ /* 0x000fe20003800200 */
[----:B---3--:R-:W-:Y:S01]  /*0260*/  @!P0 IADD3 R26, P2, PT, R5, R10, RZ ;  /* 0x0000000a051a8210 */ /* 0x008fe20007f5e0ff */
[----:B------:R-:W-:Y:S01]  /*0270*/  IMAD.MOV.U32 R9, RZ, RZ, RZ ;  /* 0x000000ffff097224 */ /* 0x000fe200078e00ff */
[----:B------:R-:W-:-:S02]  /*0280*/  ISETP.GE.AND P1, PT, R3, R2, PT ;  /* 0x000000020300720c */ /* 0x000fc40003f26270 */
[----:B------:R-:W-:-:S11]  /*0290*/  @!P0 LEA.HI.X.SX32 R9, R5, R11, 0x1, P2 ;  /* 0x0000000b05098211 */ /* 0x000fd600010f0eff */
[----:B012---:R-:W-:Y:S05]  /*02a0*/  @P1 BRA `(.L_x_572) ;  /* 0x0000001000dc1947 */ /* 0x007fea0003800000 */
[----:B------:R-:W-:Y:S01]  /*02b0*/  LOP3.LUT R5, RZ, R3, RZ, 0x33, !PT ;  /* 0x00000003ff057212 */ /* 0x000fe200078e33ff */
[----:B------:R-:W-:Y:S03]  /*02c0*/  BSSY.RECONVERGENT B2, `(.L_x_573) ;  /* 0x0000052000027945 */ /* 0x000fe60003800200 */
[----:B------:R-:W-:-:S04]  /*02d0*/  IADD3 R0, PT, PT, -R8, R4, R5 ;  /* 0x0000000408007210 */ /* 0x000fc80007ffe105 */
[----:B------:R-:W-:-:S04]  /*02e0*/  LOP3.LUT R4, R0, 0x300, RZ, 0xc0, !PT ;  /* 0x0000030000047812 */ /* 0x000fc800078ec0ff */
[----:B------:R-:W-:-:S13]  /*02f0*/  ISETP.NE.AND P0, PT, R4, 0x300, PT ;  /* 0x000003000400780c */ /* 0x000fda0003f05270 */
[----:B------:R-:W-:Y:S05]  /*0300*/  @!P0 BRA `(.L_x_574) ;  /* 0x0000000400348947 */ /* 0x000fea0003800000 */
[----:B------:R-:W-:Y:S01]  /*0310*/  LEA.HI R4, R0, 0x1, RZ, 0x18 ;  /* 0x0000000100047811 */ /* 0x000fe200078fc0ff */
[----:B------:R-:W-:-:S03]  /*0320*/  IMAD.IADD R27, R8, 0x1, R3 ;  /* 0x00000001081b7824 */ /* 0x000fc600078e0203 */
[----:B------:R-:W-:-:S05]  /*0330*/  LOP3.LUT R4, R4, 0x3, RZ, 0xc0, !PT ;  /* 0x0000000304047812 */ /* 0x000fca00078ec0ff */
[----:B------:R-:W-:-:S07]  /*0340*/  IMAD.MOV R36, RZ, RZ, -R4 ;  /* 0x000000ffff247224 */ /* 0x000fce00078e0a04 */
.L_x_577:
[----:B------:R-:W0:Y:S02]  /*0350*/  LDC.64 R38, c[0x0][0x380] ;  /* 0x0000e000ff267b82 */ /* 0x000e240000000a00 */
[----:B0-----:R-:W-:-:S05]  /*0360*/  IMAD.WIDE R38, R27, 0x38, R38 ;  /* 0x000000381b267825 */ /* 0x001fca00078e0226 */
        /* <DEDUP_REMOVED lines=13> */
[----:B------:R-:W-:Y:S01]  /*0440*/  IADD3 R37, P2, PT, R27, UR4, RZ ;  /* 0x000000041b257c10 */ /* 0x000fe2000ff5e0ff */
        /* <DEDUP_REMOVED lines=14> */
[----:B0-----:R-:W-:Y:S01]  /*0530*/  IMAD.MOV.U32 R38, RZ, RZ, R26 ;  /* 0x000000ffff267224 */ /* 0x001fe200078e001a */
[----:B------:R-:W-:Y:S01]  /*0540*/  MOV R26, R37 ;  /* 0x00000025001a7202 */ /* 0x000fe20000000f00 */
[----:B------:R-:W-:Y:S01]  /*0550*/  IMAD.MOV.U32 R39, RZ, RZ, R9 ;  /* 0x000000ffff277224 */ /* 0x000fe200078e0009 */
[----:B------:R-:W-:Y:S01]  /*0560*/  LEA.HI.X.SX32 R9, R27, UR5, 0x1, P2 ;  /* 0x000000051b097c11 */ /* 0x000fe200090f0eff */
[----:B------:R-:W-:-:S02]  /*0570*/  IMAD.MOV.U32 R12, RZ, RZ, R34 ;  /* 0x000000ffff0c7224 */ /* 0x000fc400078e0022 */
        /* <DEDUP_REMOVED lines=34> */
.L_x_576:
[----:B------:R-:W-:Y:S05]  /*07a0*/  BSYNC.RECONVERGENT B3 ;  /* 0x0000000000037941 */ /* 0x000fea0003800200 */
.L_x_575:
[----:B------:R-:W-:Y:S02]  /*07b0*/  VIADD R3, R3, 0x100 ;  /* 0x0000010003037836 */ /* 0x000fe40000000000 */
[----:B------:R-:W-:Y:S01]  /*07c0*/  VIADD R27, R27, 0x100 ;  /* 0x000001001b1b7836 */ /* 0x000fe20000000000 */
[----:B------:R-:W-:Y:S06]  /*07d0*/  @P1 BRA `(.L_x_577) ;  /* 0xfffffff800dc1947 */ /* 0x000fec000383ffff */
.L_x_574:
[----:B------:R-:W-:Y:S05]  /*07e0*/  BSYNC.RECONVERGENT B2 ;  /* 0x0000000000027941 */ /* 0x000fea0003800200 */
.L_x_573:
[----:B------:R-:W-:-:S13]  /*07f0*/  ISETP.GE.U32.AND P0, PT, R0, 0x300, PT ;  /* 0x000003000000780c */ /* 0x000fda0003f06070 */
[----:B------:R-:W-:Y:S05]  /*0800*/  @!P0 BRA `(.L_x_572) ;  /* 0x0000000c00848947 */ /* 0x000fea0003800000 */
[----:B------:R-:W-:-:S04]  /*0810*/  IMAD.IADD R0, R8, 0x1, R3 ;  /* 0x0000000108007824 */ /* 0x000fc800078e0203 */
[C---:B------:R-:W-:Y:S02]  /*0820*/  VIADD R4, R0.reuse, 0x100 ;  /* 0x0000010000047836 */ /* 0x040fe40000000000 */
[C---:B------:R-:W-:Y:S02]  /*0830*/  VIADD R5, R0.reuse, 0x200 ;  /* 0x0000020000057836 */ /* 0x040fe40000000000 */
[----:B------:R-:W-:-:S07]  /*0840*/  VIADD R6, R0, 0x300 ;  /* 0x0000030000067836 */ /* 0x000fce0000000000 */
.L_x_586:
[----:B------:R-:W0:Y:S02]  /*0850*/  LDC.64 R28, c[0x0][0x380] ;  /* 0x0000e000ff1c7b82 */ /* 0x000e240000000a00 */
[----:B0-----:R-:W-:-:S05]  /*0860*/  IMAD.WIDE R28, R0, 0x38, R28 ;  /* 0x00000038001c7825 */ /* 0x001fca00078e021c */
[----:B------:R-:W2:Y:S01]  /*0870*/  LDG.E.64 R42, desc[UR10][R28.64+0x30] ;  /* 0x0000300a1c2a7981 */ /* 0x000ea2000c1e1b00 */
        /* <DEDUP_REMOVED lines=26> */
[----:B------:R-:W-:Y:S01]  /*0a20*/  IADD3 R8, P1, PT, R0, UR6, RZ ;  /* 0x0000000600087c10 */ /* 0x000fe2000ff3e0ff */
[----:B------:R-:W-:-:S02]  /*0a30*/  IMAD.MOV.U32 R10, RZ, RZ, R42 ;  /* 0x000000ffff0a7224 */ /* 0x000fc400078e002a */
[----:B------:R-:W-:Y:S01]  /*0a40*/  IMAD.MOV.U32 R11, RZ, RZ, R43 ;  /* 0x000000ffff0b7224 */ /* 0x000fe200078e002b */
[----:B------:R-:W-:-:S09]  /*0a50*/  LEA.HI.X.SX32 R7, R0, UR7, 0x1, P1 ;  /* 0x0000000700077c11 */ /* 0x000fd200088f0eff */
        /* <DEDUP_REMOVED lines=21> */
.L_x_579:
[----:B------:R-:W-:Y:S05]  /*0bb0*/  BSYNC.RECONVERGENT B2 ;  /* 0x0000000000027941 */ /* 0x000fea0003800200 */
.L_x_578:
[----:B------:R-:W2:Y:S01]  /*0bc0*/  LDG.E.64 R12, desc[UR10][R28.64+0x3830] ;  /* 0x0038300a1c0c7981 */ /* 0x000ea2000c1e1b00 */
        /* <DEDUP_REMOVED lines=27> */
[----:B------:R-:W-:Y:S01]  /*0d80*/  IMAD.MOV.U32 R26, RZ, RZ, R12 ;  /* 0x000000ffff1a7224 */ /* 0x000fe200078e000c */
[----:B------:R-:W-:-:S02]  /*0d90*/  MOV R27, R13 ;  /* 0x0000000d001b7202 */ /* 0x000fc40000000f00 */
        /* <DEDUP_REMOVED lines=22> */
.L_x_581:
[----:B------:R-:W-:Y:S05]  /*0f00*/  BSYNC.RECONVERGENT B2 ;  /* 0x0000000000027941 */ /* 0x000fea0003800200 */
.L_x_580:
[----:B------:R-:W2:Y:S01]  /*0f10*/  LDG.E.64 R12, desc[UR10][R28.64+0x7030] ;  /* 0x0070300a1c0c7981 */ /* 0x000ea2000c1e1b00 */
        /* <DEDUP_REMOVED lines=51> */
.L_x_583:
[----:B------:R-:W-:Y:S05]  /*1250*/  BSYNC.RECONVERGENT B2 ;  /* 0x0000000000027941 */ /* 0x000fea0003800200 */
.L_x_582:
        /* <DEDUP_REMOVED lines=52> */
.L_x_585:
[----:B------:R-:W-:Y:S05]  /*15a0*/  BSYNC.RECONVERGENT B2 ;  /* 0x0000000000027941 */ /* 0x000fea0003800200 */
.L_x_584:
[----:B------:R-:W-:Y:S02]  /*15b0*/  VIADD R3, R3, 0x400 ;  /* 0x0000040003037836 */ /* 0x000fe40000000000 */
[----:B------:R-:W-:Y:S02]  /*15c0*/  VIADD R4, R4, 0x400 ;  /* 0x0000040004047836 */ /* 0x000fe40000000000 */
[----:B------:R-:W-:Y:S01]  /*15d0*/  VIADD R5, R5, 0x400 ;  /* 0x0000040005057836 */ /* 0x000fe20000000000 */
[----:B------:R-:W-:Y:S01]  /*15e0*/  ISETP.GE.AND P0, PT, R3, R2, PT ;  /* 0x000000020300720c */ /* 0x000fe20003f06270 */
[----:B------:R-:W-:Y:S02]  /*15f0*/  VIADD R6, R6, 0x400 ;  /* 0x0000040006067836 */ /* 0x000fe40000000000 */
[----:B------:R-:W-:-:S10]  /*1600*/  VIADD R0, R0, 0x400 ;  /* 0x0000040000007836 */ /* 0x000fd40000000000 */
[----:B------:R-:W-:Y:S05]  /*1610*/  @!P0 BRA `(.L_x_586) ;  /* 0xfffffff0008c8947 */ /* 0x000fea000383ffff */
.L_x_572:
[----:B------:R-:W-:Y:S05]  /*1620*/  BSYNC.RECONVERGENT B1 ;  /* 0x0000000000017941 */ /* 0x000fea0003800200 */
.L_x_571:
[----:B------:R-:W0:Y:S01]  /*1630*/  S2R R34, SR_TID.X ;  /* 0x0000000000227919 */ /* 0x000e220000002100 */
[----:B------:R-:W-:-:S13]  /*1640*/  ISETP.GE.AND P0, PT, R2, 0x100, PT ;  /* 0x000001000200780c */ /* 0x000fda0003f06270 */
[----:B------:R-:W-:Y:S05]  /*1650*/  @!P0 BRA `(.L_x_587) ;  /* 0x0000003000d88947 */ /* 0x000fea0003800000 */
[----:B------:R-:W1:Y:S01]  /*1660*/  S2R R0, SR_LANEID ;  /* 0x0000000000007919 */ /* 0x000e620000000000 */
[----:B------:R-:W-:Y:S01]  /*1670*/  BSSY.RECONVERGENT B1, `(.L_x_588) ;  /* 0x000004a000017945 */ /* 0x000fe20003800200 */
[----:B------:R-:W-:Y:S01]  /*1680*/  MOV R27, R26 ;  /* 0x0000001a001b7202 */ /* 0x000fe20000000f00 */
[----:B------:R-:W-:Y:S01]  /*1690*/  IMAD.MOV.U32 R35, RZ, RZ, R9 ;  /* 0x000000ffff237224 */ /* 0x000fe200078e0009 */
[----:B-----5:R-:W-:Y:S01]  /*16a0*/  SHFL.DOWN PT, R36, R12, 0x1, 0x1f ;  /* 0x08201f000c247f89 */ /* 0x020fe200000e0000 */
[----:B------:R-:W-:Y:S01]  /*16b0*/  IMAD.MOV.U32 R32, RZ, RZ, R12 ;  /* 0x000000ffff207224 */ /* 0x000fe200078e000c */
[----:B------:R-:W-:Y:S01]  /*16c0*/  MOV R29, R17 ;  /* 0x00000011001d7202 */ /* 0x000fe20000000f00 */
[----:B------:R-:W-:Y:S01]  /*16d0*/  IMAD.MOV.U32 R33, RZ, RZ, R13 ;  /* 0x000000ffff217224 */ /* 0x000fe200078e000d */
[----:B------:R-:W2:Y:S01]  /*16e0*/  SHFL.DOWN PT, R37, R13, 0x1, 0x1f ;  /* 0x08201f000d257f89 */ /* 0x000ea200000e0000 */
        /* <DEDUP_REMOVED lines=15> */
[----:B------:R3:W0:Y:S01]  /*17e0*/  SHFL.DOWN PT, R43, R20, 0x1, 0x1f ;  /* 0x08201f00142b7f89 */ /* 0x00062200000e0000 */
[----:B--2---:R-:W-:-:S03]  /*17f0*/  DSETP.GEU.AND P0, PT, R12, R36, PT ;  /* 0x000000240c00722a */ /* 0x004fc60003f0e000 */
[----:B------:R3:W2:Y:S04]  /*1800*/  SHFL.DOWN PT, R40, R21, 0x1, 0x1f ;  /* 0x08201f0015287f89 */ /* 0x0006a800000e0000 */
[----:B------:R3:W0:Y:S01]  /*1810*/  SHFL.DOWN PT, R45, R18, 0x1, 0x1f ;  /* 0x08201f00122d7f89 */ /* 0x00062200000e0000 */
[----:B-1----:R-:W-:-:S03]  /*1820*/  ISETP.GT.OR P0, PT, R0, 0x1e, !P0 ;  /* 0x0000001e0000780c */ /* 0x002fc60004704670 */
[----:B------:R3:W1:Y:S04]  /*1830*/  SHFL.DOWN PT, R42, R19, 0x1, 0x1f ;  /* 0x08201f00132a7f89 */ /* 0x00066800000e0000 */
        /* <DEDUP_REMOVED lines=45> */
.L_x_589:
[----:B------:R-:W-:Y:S05]  /*1b10*/  BSYNC.RECONVERGENT B1 ;  /* 0x0000000000017941 */ /* 0x000fea0003800200 */
.L_x_588:
[----:B---3--:R-:W-:Y:S01]  /*1b20*/  SHFL.DOWN PT, R24, R32, 0x2, 0x1f ;  /* 0x08401f0020187f89 */ /* 0x008fe200000e0000 */
[----:B------:R-:W-:Y:S01]  /*1b30*/  BSSY.RECONVERGENT B1, `(.L_x_590) ;  /* 0x0000049000017945 */ /* 0x000fe20003800200 */
[----:B------:R-:W-:Y:S01]  /*1b40*/  IMAD.MOV.U32 R36, RZ, RZ, R27 ;  /* 0x000000ffff247224 */ /* 0x000fe200078e001b */
[----:B------:R-:W-:Y:S01]  /*1b50*/  MOV R23, R33 ;  /* 0x0000002100177202 */ /* 0x000fe20000000f00 */
[----:B------:R-:W1:Y:S01]  /*1b60*/  SHFL.DOWN PT, R25, R33, 0x2, 0x1f ;  /* 0x08401f0021197f89 */ /* 0x000e6200000e0000 */
[----:B------:R-:W-:Y:S01]  /*1b70*/  IMAD.MOV.U32 R37, RZ, RZ, R35 ;  /* 0x000000ffff257224 */ /* 0x000fe200078e0023 */
[----:B------:R-:W-:Y:S01]  /*1b80*/  MOV R14, R6 ;  /* 0x00000006000e7202 */ /* 0x000fe20000000f00 */
[----:B------:R-:W-:Y:S01]  /*1b90*/  IMAD.MOV.U32 R22, RZ, RZ, R32 ;  /* 0x000000ffff167224 */ /* 0x000fe200078e0020 */
[----:B------:R2:W3:Y:S01]  /*1ba0*/  SHFL.DOWN PT, R39, R2, 0x2, 0x1f ;  /* 0x08401f0002277f89 */ /* 0x0004e200000e0000 */
[----:B------:R-:W-:Y:S02]  /*1bb0*/  IMAD.MOV.U32 R20, RZ, RZ, R30 ;  /* 0x000000ffff147224 */ /* 0x000fe400078e001e */
[----:B------:R-:W-:Y:S01]  /*1bc0*/  IMAD.MOV.U32 R21, RZ, RZ, R31 ;  /* 0x000000ffff157224 */ /* 0x000fe200078e001f */
[----:B------:R2:W4:Y:S01]  /*1bd0*/  SHFL.DOWN PT, R26, R3, 0x2, 0x1f ;  /* 0x08401f00031a7f89 */ /* 0x00052200000e0000 */
[----:B------:R-:W-:-:S02]  /*1be0*/  IMAD.MOV.U32 R18, RZ, RZ, R28 ;  /* 0x000000ffff127224 */ /* 0x000fc400078e001c */
[----:B------:R-:W-:Y:S01]  /*1bf0*/  IMAD.MOV.U32 R19, RZ, RZ, R29 ;  /* 0x000000ffff137224 */ /* 0x000fe200078e001d */
[----:B0-----:R2:W0:Y:S01]  /*1c00*/  SHFL.DOWN PT, R41, R4, 0x2, 0x1f ;  /* 0x08401f0004297f89 */ /* 0x00142200000e0000 */
        /* <DEDUP_REMOVED lines=9> */
[----:B------:R2:W1:Y:S01]  /*1ca0*/  SHFL.DOWN PT, R40, R7, 0x2, 0x1f ;  /* 0x08401f0007287f89 */ /* 0x00046200000e0000 */
        /* <DEDUP_REMOVED lines=49> */
.L_x_591:
[----:B------:R-:W-:Y:S05]  /*1fc0*/  BSYNC.RECONVERGENT B1 ;  /* 0x0000000000017941 */ /* 0x000fea0003800200 */
.L_x_590:
[----:B------:R-:W-:Y:S01]  /*1fd0*/  SHFL.DOWN PT, R32, R22, 0x4, 0x1f ;  /* 0x08801f0016207f89 */ /* 0x000fe200000e0000 */
[----:B------:R-:W-:Y:S01]  /*1fe0*/  BSSY.RECONVERGENT B1, `(.L_x_592) ;  /* 0x0000049000017945 */ /* 0x000fe20003800200 */
[----:B--2---:R-:W-:Y:S01]  /*1ff0*/  IMAD.MOV.U32 R30, RZ, RZ, R36 ;  /* 0x000000ffff1e7224 */ /* 0x004fe200078e0024 */
        /* <DEDUP_REMOVED lines=8> */
[----:B0-----:R2:W0:Y:S01]  /*2080*/  SHFL.DOWN PT, R38, R9, 0x4, 0x1f ;  /* 0x08801f0009267f89 */ /* 0x00142200000e0000 */
        /* <DEDUP_REMOVED lines=62> */
.L_x_593:
[----:B------:R-:W-:Y:S05]  /*2470*/  BSYNC.RECONVERGENT B1 ;  /* 0x0000000000017941 */ /* 0x000fea0003800200 */
.L_x_592:
        /* <DEDUP_REMOVED lines=74> */
.L_x_595:
[----:B------:R-:W-:Y:S05]  /*2920*/  BSYNC.RECONVERGENT B1 ;  /* 0x0000000000017941 */ /* 0x000fea0003800200 */
.L_x_594:
        /* <DEDUP_REMOVED lines=75> */
.L_x_597:
[----:B------:R-:W-:Y:S05]  /*2de0*/  BSYNC.RECONVERGENT B1 ;  /* 0x0000000000017941 */ /* 0x000fea0003800200 */
.L_x_596:
        /* <DEDUP_REMOVED lines=13> */
.L_x_599:
[----:B------:R-:W-:Y:S05]  /*2ec0*/  BSYNC.RECONVERGENT B1 ;  /* 0x0000000000017941 */ /* 0x000fea0003800200 */
.L_x_598:
[----:B------:R-:W-:Y:S01]  /*2ed0*/  BAR.SYNC.DEFER_BLOCKING 0x0 ;  /* 0x0000000000007b1d */ /* 0x000fe20000010000 */
[----:B------:R-:W-:-:S13]  /*2ee0*/  ISETP.NE.AND P1, PT, R34, RZ, PT ;  /* 0x000000ff2200720c */ /* 0x000fda0003f25270 */
[----:B------:R-:W-:Y:S05]  /*2ef0*/  @P1 BRA `(.L_x_600) ;  /* 0x000000a400f81947 */ /* 0x000fea0003800000 */
[----:B-1----:R-:W1:Y:S01]  /*2f00*/  S2R R3, SR_CgaCtaId ;  /* 0x0000000000037919 */ /* 0x002e620000008800 */
[----:B0-----:R-:W-:Y:S01]  /*2f10*/  MOV R0, 0x400 ;  /* 0x0000040000007802 */ /* 0x001fe20000000f00 */
        /* <DEDUP_REMOVED lines=17> */
[----:B-1----:R-:W-:-:S05]  /*3030*/  LEA R0, R3, R0, 0x18 ;  /* 0x0000000003007211 */ /* 0x002fca00078ec0ff */
        /* <DEDUP_REMOVED lines=14> */
[----:B0-----:R-:W-:Y:S02]  /*3120*/  IMAD.MOV.U32 R52, RZ, RZ, R14 ;  /* 0x000000ffff347224 */ /* 0x001fe400078e000e */
[----:B------:R-:W-:Y:S02]  /*3130*/  IMAD.MOV.U32 R53, RZ, RZ, R15 ;  /* 0x000000ffff357224 */ /* 0x000fe400078e000f */
[----:B------:R-:W-:Y:S01]  /*3140*/  IMAD.MOV.U32 R50, RZ, RZ, R12 ;  /* 0x000000ffff327224 */ /* 0x000fe200078e000c */
[----:B-1----:R-:W-:Y:S01]  /*3150*/  MOV R59, R19 ;  /* 0x00000013003b7202 */ /* 0x002fe20000000f00 */
[----:B------:R-:W-:Y:S02]  /*3160*/  IMAD.MOV.U32 R51, RZ, RZ, R13 ;  /* 0x000000ffff337224 */ /* 0x000fe400078e000d */
        /* <DEDUP_REMOVED lines=24> */
.L_x_602:
[----:B------:R-:W-:Y:S05]  /*32f0*/  BSYNC.RECONVERGENT B1 ;  /* 0x0000000000017941 */ /* 0x000fea0003800200 */
.L_x_601:
        /* <DEDUP_REMOVED lines=64> */
.L_x_604:
[----:B------:R-:W-:Y:S05]  /*3700*/  BSYNC.RECONVERGENT B1 ;  /* 0x0000000000017941 */ /* 0x000fea0003800200 */
.L_x_603:
        /* <DEDUP_REMOVED lines=34> */
[----:B------:R-:W-:Y:S01]  /*3930*/  IMAD.MOV.U32 R50, RZ, RZ, R16 ;  /* 0x000000ffff327224 */ /* 0x000fe200078e0010 */
[----:B-1----:R-:W-:Y:S01]  /*3940*/  MOV R54, R22 ;  /* 0x0000001600367202 */ /* 0x002fe20000000f00 */
[----:B------:R-:W-:-:S02]  /*3950*/  IMAD.MOV.U32 R51, RZ, RZ, R17 ;  /* 0x000000ffff337224 */ /* 0x000fc400078e0011 */
        /* <DEDUP_REMOVED lines=24> */
.L_x_606:
[----:B------:R-:W-:Y:S05]  /*3ae0*/  BSYNC.RECONVERGENT B1 ;  /* 0x0000000000017941 */ /* 0x000fea0003800200 */
.L_x_605:
        /* <DEDUP_REMOVED lines=31> */
[----:B------:R-:W-:Y:S01]  /*3ce0*/  IMAD.MOV.U32 R37, RZ, RZ, R15 ;  /* 0x000000ffff257224 */ /* 0x000fe200078e000f */
[----:B0-----:R-:W-:Y:S01]  /*3cf0*/  MOV R32, R18 ;  /* 0x0000001200207202 */ /* 0x001fe20000000f00 */
        /* <DEDUP_REMOVED lines=28> */
.L_x_608:
[----:B------:R-:W-:Y:S05]  /*3ec0*/  BSYNC.RECONVERGENT B1 ;  /* 0x0000000000017941 */ /* 0x000fea0003800200 */
.L_x_607:
        /* <DEDUP_REMOVED lines=61> */
.L_x_610:
[----:B------:R-:W-:Y:S05]  /*42a0*/  BSYNC.RECONVERGENT B1 ;  /* 0x0000000000017941 */ /* 0x000fea0003800200 */
.L_x_609:
        /* <DEDUP_REMOVED lines=23> */
[----:B------:R-:W-:Y:S01]  /*4420*/  MOV R3, R12 ;  /* 0x0000000c00037202 */ /* 0x000fe20000000f00 */
[----:B------:R-:W-:Y:S01]  /*4430*/  IMAD.MOV.U32 R0, RZ, RZ, R13 ;  /* 0x000000ffff007224 */ /* 0x000fe200078e000d */
        /* <DEDUP_REMOVED lines=36> */
.L_x_612:
[----:B------:R-:W-:Y:S05]  /*4680*/  BSYNC.RECONVERGENT B1 ;  /* 0x0000000000017941 */ /* 0x000fea0003800200 */
.L_x_611:
        /* <DEDUP_REMOVED lines=51> */
.L_x_587:
[----:B0-----:R-:W-:Y:S01]  /*49c0*/  LOP3.LUT R0, R34, 0x3e0, RZ, 0xc0, !PT ;  /* 0x000003e022007812 */ /* 0x001fe200078ec0ff */
[----:B------:R-:W-:Y:S01]  /*49d0*/  BSSY.RECONVERGENT B1, `(.L_x_613) ;  /* 0x0000050000017945 */ /* 0x000fe20003800200 */
[----:B------:R-:W-:Y:S01]  /*49e0*/  IMAD.MOV.U32 R40, RZ, RZ, R26 ;  /* 0x000000ffff287224 */ /* 0x000fe200078e001a */
[----:B-----5:R-:W-:Y:S01]  /*49f0*/  MOV R36, R12 ;  /* 0x0000000c00247202 */ /* 0x020fe20000000f00 */
[----:B------:R-:W-:Y:S01]  /*4a00*/  IMAD.MOV.U32 R38, RZ, RZ, R9 ;  /* 0x000000ffff267224 */ /* 0x000fe200078e0009 */
[----:B------:R-:W-:Y:S01]  /*4a10*/  LOP3.LUT R5, RZ, R0, RZ, 0x33, !PT ;  /* 0x00000000ff057212 */ /* 0x000fe200078e33ff */
[----:B------:R-:W-:Y:S01]  /*4a20*/  VIADD R3, R0, 0x20 ;  /* 0x0000002000037836 */ /* 0x000fe20000000000 */
[----:B------:R-:W-:Y:S01]  /*4a30*/  MOV R29, R19 ;  /* 0x00000013001d7202 */ /* 0x000fe20000000f00 */
[----:B------:R-:W0:Y:S01]  /*4a40*/  S2R R0, SR_LANEID ;  /* 0x0000000000007919 */ /* 0x000e220000000000 */
[----:B------:R-:W-:Y:S02]  /*4a50*/  IMAD.MOV.U32 R37, RZ, RZ, R13 ;  /* 0x000000ffff257224 */ /* 0x000fe400078e000d */
[----:B------:R-:W-:Y:S01]  /*4a60*/  ISETP.GT.AND P0, PT, R3, R2, PT ;  /* 0x000000020300720c */ /* 0x000fe20003f04270 */
[----:B------:R-:W-:-:S02]  /*4a70*/  IMAD.IADD R3, R2, 0x1, R5 ;  /* 0x0000000102037824 */ /* 0x000fc400078e0205 */
[----:B------:R-:W-:Y:S02]  /*4a80*/  IMAD.MOV.U32 R32, RZ, RZ, R14 ;  /* 0x000000ffff207224 */ /* 0x000fe400078e000e */
[----:B------:R-:W-:Y:S01]  /*4a90*/  IMAD.MOV.U32 R33, RZ, RZ, R15 ;  /* 0x000000ffff217224 */ /* 0x000fe200078e000f */
[----:B------:R-:W-:Y:S01]  /*4aa0*/  SEL R3, R3, 0x1f, P0 ;  /* 0x0000001f03037807 */ /* 0x000fe20000000000 */
[----:B------:R-:W-:Y:S02]  /*4ab0*/  IMAD.MOV.U32 R30, RZ, RZ, R16 ;  /* 0x000000ffff1e7224 */ /* 0x000fe400078e0010 */
[----:B------:R-:W-:Y:S02]  /*4ac0*/  IMAD.MOV.U32 R31, RZ, RZ, R17 ;  /* 0x000000ffff1f7224 */ /* 0x000fe400078e0011 */
[----:B------:R-:W-:Y:S01]  /*4ad0*/  SHFL.DOWN PT, R42, R12, 0x1, R3 ;  /* 0x082000000c2a7989 */ /* 0x000fe200000e0003 */
[----:B------:R-:W-:Y:S02]  /*4ae0*/  IMAD.MOV.U32 R28, RZ, RZ, R18 ;  /* 0x000000ffff1c7224 */ /* 0x000fe400078e0012 */
[----:B------:R-:W-:Y:S01]  /*4af0*/  IMAD.MOV.U32 R10, RZ, RZ, R20 ;  /* 0x000000ffff0a7224 */ /* 0x000fe200078e0014 */
[----:B------:R-:W1:Y:S01]  /*4b00*/  SHFL.DOWN PT, R43, R13, 0x1, R3 ;  /* 0x082000000d2b7989 */ /* 0x000e6200000e0003 */
[----:B------:R-:W-:-:S02]  /*4b10*/  IMAD.MOV.U32 R11, RZ, RZ, R21 ;  /* 0x000000ffff0b7224 */ /* 0x000fc400078e0015 */
[----:B------:R-:W-:Y:S01]  /*4b20*/  IMAD.MOV.U32 R6, RZ, RZ, R22 ;  /* 0x000000ffff067224 */ /* 0x000fe200078e0016 */
[----:B------:R2:W3:Y:S01]  /*4b30*/  SHFL.DOWN PT, R27, R24, 0x1, R3 ;  /* 0x08200000181b7989 */ /* 0x0004e200000e0003 */
[----:B------:R-:W-:Y:S02]  /*4b40*/  IMAD.MOV.U32 R7, RZ, RZ, R23 ;  /* 0x000000ffff077224 */ /* 0x000fe400078e0017 */
[----:B------:R-:W-:Y:S01]  /*4b50*/  IMAD.MOV.U32 R4, RZ, RZ, R24 ;  /* 0x000000ffff047224 */ /* 0x000fe200078e0018 */
[----:B------:R2:W4:Y:S01]  /*4b60*/  SHFL.DOWN PT, R8, R25, 0x1, R3 ;  /* 0x0820000019087989 */ /* 0x00052200000e0003 */
[----:B------:R-:W-:-:S03]  /*4b70*/  IMAD.MOV.U32 R5, RZ, RZ, R25 ;  /* 0x000000ffff057224 */ /* 0x000fc600078e0019 */
        /* <DEDUP_REMOVED lines=53> */
.L_x_614:
[----:B------:R-:W-:Y:S05]  /*4ed0*/  BSYNC.RECONVERGENT B1 ;  /* 0x0000000000017941 */ /* 0x000fea0003800200 */
.L_x_613:
[----:B------:R-:W-:Y:S01]  /*4ee0*/  SHFL.DOWN PT, R24, R36, 0x2, R3 ;  /* 0x0840000024187989 */ /* 0x000fe200000e0003 */
[----:B------:R-:W-:Y:S01]  /*4ef0*/  VIADD R8, R0, 0x2 ;  /* 0x0000000200087836 */ /* 0x000fe20000000000 */
[----:B------:R-:W-:Y:S01]  /*4f00*/  BSSY.RECONVERGENT B1, `(.L_x_615) ;  /* 0x0000049000017945 */ /* 0x000fe20003800200 */
[----:B------:R-:W-:Y:S01]  /*4f10*/  IMAD.MOV.U32 R42, RZ, RZ, R40 ;  /* 0x000000ffff2a7224 */ /* 0x000fe200078e0028 */
[----:B------:R-:W1:Y:S01]  /*4f20*/  SHFL.DOWN PT, R25, R37, 0x2, R3 ;  /* 0x0840000025197989 */ /* 0x000e6200000e0003 */
[----:B------:R-:W-:Y:S01]  /*4f30*/  IMAD.MOV.U32 R44, RZ, RZ, R38 ;  /* 0x000000ffff2c7224 */ /* 0x000fe200078e0026 */
[----:B------:R-:W-:Y:S01]  /*4f40*/  MOV R20, R32 ;  /* 0x0000002000147202 */ /* 0x000fe20000000f00 */
[----:B------:R-:W-:Y:S01]  /*4f50*/  IMAD.MOV.U32 R22, RZ, RZ, R36 ;  /* 0x000000ffff167224 */ /* 0x000fe200078e0024 */
[----:B------:R2:W3:Y:S01]  /*4f60*/  SHFL.DOWN PT, R27, R4, 0x2, R3 ;  /* 0x08400000041b7989 */ /* 0x0004e200000e0003 */
[----:B------:R-:W-:Y:S01]  /*4f70*/  IMAD.MOV.U32 R23, RZ, RZ, R37 ;  /* 0x000000ffff177224 */ /* 0x000fe200078e0025 */
[----:B0-----:R-:W-:Y:S01]  /*4f80*/  MOV R15, R11 ;  /* 0x0000000b000f7202 */ /* 0x001fe20000000f00 */
[----:B------:R-:W-:Y:S01]  /*4f90*/  IMAD.MOV.U32 R21, RZ, RZ, R33 ;  /* 0x000000ffff157224 */ /* 0x000fe200078e0021 */
[----:B------:R2:W0:Y:S01]  /*4fa0*/  SHFL.DOWN PT, R26, R5, 0x2, R3 ;  /* 0x08400000051a7989 */ /* 0x00042200000e0003 */
        /* <DEDUP_REMOVED lines=12> */
[----:B------:R2:W1:Y:S04]  /*5070*/  SHFL.DOWN PT, R43, R11, 0x2, R3 ;  /* 0x084000000b2b7989 */ /* 0x00046800000e0003 */
        /* <DEDUP_REMOVED lines=49> */
.L_x_616:
[----:B------:R-:W-:Y:S05]  /*5390*/  BSYNC.RECONVERGENT B1 ;  /* 0x0000000000017941 */ /* 0x000fea0003800200 */
.L_x_615:
[----:B--2---:R-:W-:Y:S01]  /*53a0*/  SHFL.DOWN PT, R4, R22, 0x4, R3 ;  /* 0x0880000016047989 */ /* 0x004fe200000e0003 */
        /* <DEDUP_REMOVED lines=74> */
.L_x_618:
[----:B------:R-:W-:Y:S05]  /*5850*/  BSYNC.RECONVERGENT B1 ;  /* 0x0000000000017941 */ /* 0x000fea0003800200 */
.L_x_617:
[----:B0-----:R-:W-:Y:S01]  /*5860*/  SHFL.DOWN PT, R20, R24, 0x8, R3 ;  /* 0x0900000018147989 */ /* 0x001fe200000e0003 */
[----:B------:R-:W-:Y:S01]  /*5870*/  VIADD R4, R0, 0x8 ;  /* 0x0000000800047836 */ /* 0x000fe20000000000 */
        /* <DEDUP_REMOVED lines=73> */
.L_x_620:
[----:B------:R-:W-:Y:S05]  /*5d10*/  BSYNC.RECONVERGENT B1 ;  /* 0x0000000000017941 */ /* 0x000fea0003800200 */
.L_x_619:
[----:B------:R-:W-:Y:S01]  /*5d20*/  SHFL.DOWN PT, R32, R4, 0x10, R3 ;  /* 0x0a00000004207989 */ /* 0x000fe200000e0003 */
[C---:B------:R-:W-:Y:S01]  /*5d30*/  VIADD R20, R0.reuse, 0x10 ;  /* 0x0000001000147836 */ /* 0x040fe20000000000 */
[----:B------:R-:W-:Y:S01]  /*5d40*/  ISETP.NE.AND P1, PT, R0, RZ, PT ;  /* 0x000000ff0000720c */ /* 0x000fe20003f25270 */
[----:B------:R-:W-:Y:S01]  /*5d50*/  BSSY.RECONVERGENT B1, `(.L_x_621) ;  /* 0x0000049000017945 */ /* 0x000fe20003800200 */
[----:B0-----:R-:W0:Y:S01]  /*5d60*/  SHFL.DOWN PT, R33, R5, 0x10, R3 ;  /* 0x0a00000005217989 */ /* 0x001e2200000e0003 */
        /* <DEDUP_REMOVED lines=71> */
.L_x_622:
[----:B------:R-:W-:Y:S05]  /*61e0*/  BSYNC.RECONVERGENT B1 ;  /* 0x0000000000017941 */ /* 0x000fea0003800200 */
.L_x_621:
[----:B------:R-:W-:Y:S04]  /*61f0*/  BSSY.RECONVERGENT B1, `(.L_x_623) ;  /* 0x000000d000017945 */ /* 0x000fe80003800200 */
[----:B------:R-:W-:Y:S05]  /*6200*/  @P1 BRA `(.L_x_624) ;  /* 0x00000000002c1947 */ /* 0x000fea0003800000 */
[----:B------:R-:W1:Y:S01]  /*6210*/  S2R R4, SR_CgaCtaId ;  /* 0x0000000000047919 */ /* 0x000e620000008800 */
[----:B------:R-:W-:Y:S01]  /*6220*/  IMAD.SHL.U32 R0, R34, 0x2, RZ ;  /* 0x0000000222007824 */ /* 0x000fe200078e00ff */
[----:B0-----:R-:W-:-:S04]  /*6230*/  MOV R3, 0x400 ;  /* 0x0000040000037802 */ /* 0x001fc80000000f00 */
        /* <DEDUP_REMOVED lines=8> */
.L_x_624:
[----:B------:R-:W-:Y:S05]  /*62c0*/  BSYNC.RECONVERGENT B1 ;  /* 0x0000000000017941 */ /* 0x000fea0003800200 */
.L_x_623:
[----:B------:R-:W-:Y:S01]  /*62d0*/  BAR.SYNC.DEFER_BLOCKING 0x0 ;  /* 0x0000000000007b1d */ /* 0x000fe20000010000 */
[----:B------:R-:W-:-:S13]  /*62e0*/  ISETP.NE.AND P1, PT, R34, RZ, PT ;  /* 0x000000ff2200720c */ /* 0x000fda0003f25270 */
[----:B------:R-:W-:Y:S05]  /*62f0*/  @P1 BRA `(.L_x_600) ;  /* 0x0000007000f81947 */ /* 0x000fea0003800000 */
[----:B------:R-:W-:Y:S01]  /*6300*/  ISETP.GE.AND P0, PT, R2, 0x21, PT ;  /* 0x000000210200780c */ /* 0x000fe20003f06270 */
        /* <DEDUP_REMOVED lines=80> */
.L_x_626:
[----:B------:R-:W-:Y:S05]  /*6810*/  BSYNC.RECONVERGENT B1 ;  /* 0x0000000000017941 */ /* 0x000fea0003800200 */
.L_x_625:
[----:B------:R-:W-:Y:S01]  /*6820*/  ISETP.GE.AND P0, PT, R2, 0x41, PT ;  /* 0x000000410200780c */ /* 0x000fe20003f06270 */
[----:B-1----:R-:W-:Y:S01]  /*6830*/  IMAD.MOV.U32 R3, RZ, RZ, R5 ;  /* 0x000000ffff037224 */ /* 0x002fe200078e0005 */
        /* <DEDUP_REMOVED lines=51> */
[----:B------:R-:W-:Y:S01]  /*6b70*/  IMAD.MOV.U32 R43, RZ, RZ, R19 ;  /* 0x000000ffff2b7224 */ /* 0x000fe200078e0013 */
[----:B-1----:R-:W-:Y:S01]  /*6b80*/  MOV R41, R23 ;  /* 0x0000001700297202 */ /* 0x002fe20000000f00 */
        /* <DEDUP_REMOVED lines=26> */
.L_x_628:
[----:B------:R-:W-:Y:S05]  /*6d30*/  BSYNC.RECONVERGENT B1 ;  /* 0x0000000000017941 */ /* 0x000fea0003800200 */
.L_x_627:
        /* <DEDUP_REMOVED lines=81> */
.L_x_630:
[----:B------:R-:W-:Y:S05]  /*7250*/  BSYNC.RECONVERGENT B1 ;  /* 0x0000000000017941 */ /* 0x000fea0003800200 */
.L_x_629:
        /* <DEDUP_REMOVED lines=52> */
[----:B-1----:R-:W-:Y:S01]  /*75a0*/  IMAD.MOV.U32 R24, RZ, RZ, R12 ;  /* 0x000000ffff187224 */ /* 0x002fe200078e000c */
[----:B------:R-:W-:Y:S01]  /*75b0*/  MOV R33, R15 ;  /* 0x0000000f00217202 */ /* 0x000fe20000000f00 */
        /* <DEDUP_REMOVED lines=25> */
.L_x_632:
[----:B------:R-:W-:Y:S05]  /*7750*/  BSYNC.RECONVERGENT B1 ;  /* 0x0000000000017941 */ /* 0x000fea0003800200 */
.L_x_631:
        /* <DEDUP_REMOVED lines=81> */
.L_x_634:
[----:B------:R-:W-:Y:S05]  /*7c70*/  BSYNC.RECONVERGENT B1 ;  /* 0x0000000000017941 */ /* 0x000fea0003800200 */
.L_x_633:
        /* <DEDUP_REMOVED lines=79> */
.L_x_636:
[----:B------:R-:W-:Y:S05]  /*8170*/  BSYNC.RECONVERGENT B1 ;  /* 0x0000000000017941 */ /* 0x000fea0003800200 */
.L_x_635:
        /* <DEDUP_REMOVED lines=71> */
.L_x_570:
[----:B------:R-:W0:Y:S01]  /*85f0*/  S2R R0, SR_TID.X ;  /* 0x0000000000007919 */ /* 0x000e220000002100 */
[----:B------:R-:W1:Y:S01]  /*8600*/  LDC.64 R2, c[0x0][0x380] ;  /* 0x0000e000ff027b82 */ /* 0x000e620000000a00 */
[----:B------:R-:W2:Y:S01]  /*8610*/  LDCU.64 UR4, c[0x0][0x388] ;  /* 0x00007100ff0477ac */ /* 0x000ea20008000a00 */
[----:B0-----:R-:W-:-:S04]  /*8620*/  IADD3 R5, P0, PT, R8, R0, RZ ;  /* 0x0000000008057210 */ /* 0x001fc80007f1e0ff */
[----:B------:R-:W-:Y:S01]  /*8630*/  LEA.HI.X.SX32 R8, R8, RZ, 0x1, P0 ;  /* 0x000000ff08087211 */ /* 0x000fe200000f0eff */
[----:B-1----:R-:W-:-:S04]  /*8640*/  IMAD.WIDE.U32 R2, R5, 0x38, R2 ;  /* 0x0000003805027825 */ /* 0x002fc800078e0002 */
        /* <DEDUP_REMOVED lines=9> */
[----:B------:R-:W-:-:S02]  /*86e0*/  ISETP.LE.AND P0, PT, R4, UR6, PT ;  /* 0x0000000604007c0c */ /* 0x000fc4000bf03270 */
[----:B--2---:R-:W-:-:S04]  /*86f0*/  IADD3 R26, P1, PT, R5, UR4, RZ ;  /* 0x00000004051a7c10 */ /* 0x004fc8000ff3e0ff */
[----:B------:R-:W-:-:S07]  /*8700*/  IADD3.X R9, PT, PT, R8, UR5, RZ, P1, !PT ;  /* 0x0000000508097c10 */ /* 0x000fce0008ffe4ff */
        /* <DEDUP_REMOVED lines=10> */
[----:B------:R-:W-:Y:S01]  /*87b0*/  MOV R37, UR7 ;  /* 0x0000000700257c02 */ /* 0x000fe20008000f00 */
[----:B------:R-:W-:Y:S06]  /*87c0*/  @P0 BRA `(.L_x_639) ;  /* 0x0000000000440947 */ /* 0x000fec0003800000 */
[----:B------:R-:W0:Y:S01]  /*87d0*/  S2R R6, SR_LANEID ;  /* 0x0000000000067919 */ /* 0x000e220000000000 */
[----:B------:R-:W-:Y:S02]  /*87e0*/  VOTEU.ANY UR4, UPT, PT ;  /* 0x0000000000047886 */ /* 0x000fe400038e0100 */
[----:B------:R-:W-:Y:S08]  /*87f0*/  FLO.U32 R5, UR4 ;  /* 0x0000000400057d00 */ /* 0x000ff000080e0000 */
[----:B------:R-:W1:Y:S02]  /*8800*/  POPC R2, UR4 ;  /* 0x0000000400027d09 */ /* 0x000e640008000000 */
[----:B-1----:R-:W-:Y:S01]  /*8810*/  IMAD.SHL.U32 R3, R2, 0x100, RZ ;  /* 0x0000010002037824 */ /* 0x002fe200078e00ff */
[----:B0-----:R-:W-:-:S13]  /*8820*/  ISETP.EQ.U32.AND P0, PT, R5, R6, PT ;  /* 0x000000060500720c */ /* 0x001fda0003f02070 */
[----:B------:R-:W2:Y:S01]  /*8830*/  @P0 ATOMG.E.ADD.STRONG.GPU PT, R6, desc[UR10][R36.64], R3 ;  /* 0x80000003240609a8 */ /* 0x000ea200081ef10a */
[----:B------:R-:W0:Y:S01]  /*8840*/  S2UR UR5, SR_CgaCtaId ;  /* 0x00000000000579c3 */ /* 0x000e220000008800 */
[----:B------:R-:W1:Y:S02]  /*8850*/  S2R R7, SR_LTMASK ;  /* 0x0000000000077919 */ /* 0x000e640000003900 */
[----:B-1----:R-:W-:Y:S01]  /*8860*/  LOP3.LUT R7, R7, UR4, RZ, 0xc0, !PT ;  /* 0x0000000407077c12 */ /* 0x002fe2000f8ec0ff */
[----:B------:R-:W-:Y:S02]  /*8870*/  UMOV UR4, 0x400 ;  /* 0x0000040000047882 */ /* 0x000fe40000000000 */
[----:B0-----:R-:W-:-:S03]  /*8880*/  ULEA UR4, UR5, UR4, 0x18 ;  /* 0x0000000405047291 */ /* 0x001fc6000f8ec0ff */
[----:B------:R-:W0:Y:S01]  /*8890*/  POPC R7, R7 ;  /* 0x0000000700077309 */ /* 0x000e220000000000 */
[----:B--2---:R-:W0:Y:S02]  /*88a0*/  SHFL.IDX PT, R2, R6, R5, 0x1f ;  /* 0x00001f0506027589 */ /* 0x004e2400000e0000 */
[----:B0-----:R-:W-:-:S04]  /*88b0*/  IMAD R2, R7, 0x100, R2 ;  /* 0x0000010007027824 */ /* 0x001fc800078e0202 */
[----:B------:R-:W-:-:S05]  /*88c0*/  VIADD R2, R2, UR6 ;  /* 0x0000000602027c36 */ /* 0x000fca0008000000 */
[----:B------:R0:W-:Y:S02]  /*88d0*/  STS [UR4+0x248], R2 ;  /* 0x00024802ff007988 */ /* 0x0001e40008000804 */
.L_x_639:
[----:B------:R-:W-:Y:S05]  /*88e0*/  BSYNC.RECONVERGENT B1 ;  /* 0x0000000000017941 */ /* 0x000fea0003800200 */
.L_x_638:
[----:B------:R-:W1:Y:S08]  /*88f0*/  S2UR UR5, SR_CgaCtaId ;  /* 0x00000000000579c3 */ /* 0x000e700000008800 */
[----:B------:R-:W-:Y:S06]  /*8900*/  BAR.SYNC.DEFER_BLOCKING 0x0 ;  /* 0x0000000000007b1d */ /* 0x000fec0000010000 */
[----:B------:R-:W-:-:S02]  /*8910*/  UMOV UR4, 0x400 ;  /* 0x0000040000047882 */ /* 0x000fc40000000000 */
[----:B-1----:R-:W-:-:S06]  /*8920*/  ULEA UR4, UR5, UR4, 0x18 ;  /* 0x0000000405047291 */ /* 0x002fcc000f8ec0ff */
[----:B------:R-:W-:-:S05]  /*8930*/  IMAD.U32 R8, RZ, RZ, UR4 ;  /* 0x00000004ff087e24 */ /* 0x000fca000f8e00ff */
[----:B------:R-:W1:Y:S02]  /*8940*/  LDS R5, [R8+0x248] ;  /* 0x0002480008057984 */ /* 0x000e640000000800 */
[----:B-1----:R-:W-:-:S05]  /*8950*/  VIADD R3, R5, 0x100 ;  /* 0x0000010005037836 */ /* 0x002fca0000000000 */
[----:B------:R-:W-:-:S13]  /*8960*/  ISETP.GT.AND P0, PT, R3, R4, PT ;  /* 0x000000040300720c */ /* 0x000fda0003f04270 */
[----:B------:R-:W-:Y:S05]  /*8970*/  @P0 BRA `(.L_x_640) ;  /* 0x0000000800200947 */ /* 0x000fea0003800000 */
[----:B------:R-:W-:Y:S01]  /*8980*/  BSSY.RECONVERGENT B1, `(.L_x_640) ;  /* 0x0000087000017945 */ /* 0x000fe20003800200 */
[----:B------:R-:W-:Y:S01]  /*8990*/  MOV R27, R26 ;  /* 0x0000001a001b7202 */ /* 0x000fe20000000f00 */
[----:B------:R-:W-:Y:S01]  /*89a0*/  IMAD.MOV.U32 R40, RZ, RZ, R9 ;  /* 0x000000ffff287224 */ /* 0x000fe200078e0009 */
[----:B-----5:R-:W-:Y:S01]  /*89b0*/  MOV R30, R16 ;  /* 0x00000010001e7202 */ /* 0x020fe20000000f00 */
[----:B------:R-:W-:Y:S01]  /*89c0*/  IMAD.MOV.U32 R34, RZ, RZ, R12 ;  /* 0x000000ffff227224 */ /* 0x000fe200078e000c */
[----:B------:R-:W-:Y:S01]  /*89d0*/  MOV R6, R22 ;  /* 0x0000001600067202 */ /* 0x000fe20000000f00 */
[----:B------:R-:W-:Y:S01]  /*89e0*/  IMAD.MOV.U32 R35, RZ, RZ, R13 ;  /* 0x000000ffff237224 */ /* 0x000fe200078e000d */
[----:B------:R-:W1:Y:S01]  /*89f0*/  LDCU UR7, c[0x0][0x398] ;  /* 0x00007300ff0777ac */ /* 0x000e620008000800 */
[----:B------:R-:W-:Y:S02]  /*8a00*/  IMAD.MOV.U32 R32, RZ, RZ, R14 ;  /* 0x000000ffff207224 */ /* 0x000fe400078e000e */
[----:B------:R-:W-:Y:S01]  /*8a10*/  IMAD.MOV.U32 R33, RZ, RZ, R15 ;  /* 0x000000ffff217224 */ /* 0x000fe200078e000f */
[----:B------:R-:W2:Y:S01]  /*8a20*/  LDCU.64 UR8, c[0x0][0x388] ;  /* 0x00007100ff0877ac */ /* 0x000ea20008000a00 */
[----:B------:R-:W-:-:S02]  /*8a30*/  IMAD.MOV.U32 R31, RZ, RZ, R17 ;  /* 0x000000ffff1f7224 */ /* 0x000fc400078e0011 */
[----:B------:R-:W-:Y:S02]  /*8a40*/  IMAD.MOV.U32 R28, RZ, RZ, R18 ;  /* 0x000000ffff1c7224 */ /* 0x000fe400078e0012 */
[----:B------:R-:W-:Y:S02]  /*8a50*/  IMAD.MOV.U32 R29, RZ, RZ, R19 ;  /* 0x000000ffff1d7224 */ /* 0x000fe400078e0013 */
[----:B------:R-:W-:Y:S02]  /*8a60*/  IMAD.MOV.U32 R10, RZ, RZ, R20 ;  /* 0x000000ffff0a7224 */ /* 0x000fe400078e0014 */
[----:B------:R-:W-:Y:S02]  /*8a70*/  IMAD.MOV.U32 R11, RZ, RZ, R21 ;  /* 0x000000ffff0b7224 */ /* 0x000fe400078e0015 */
[----:B------:R-:W-:Y:S02]  /*8a80*/  IMAD.MOV.U32 R7, RZ, RZ, R23 ;  /* 0x000000ffff077224 */ /* 0x000fe400078e0017 */
[----:B0-----:R-:W-:-:S02]  /*8a90*/  IMAD.MOV.U32 R2, RZ, RZ, R24 ;  /* 0x000000ffff027224 */ /* 0x001fc400078e0018 */
[----:B-1----:R-:W-:-:S07]  /*8aa0*/  IMAD.MOV.U32 R3, RZ, RZ, R25 ;  /* 0x000000ffff037224 */ /* 0x002fce00078e0019 */
.L_x_645:
[----:B------:R-:W0:Y:S01]  /*8ab0*/  LDC.64 R38, c[0x0][0x380] ;  /* 0x0000e000ff267b82 */ /* 0x000e220000000a00 */
[----:B------:R-:W-:-:S04]  /*8ac0*/  IADD3 R41, P0, PT, R0, R5, RZ ;  /* 0x0000000500297210 */ /* 0x000fc80007f1e0ff */
[----:B------:R-:W-:-:S05]  /*8ad0*/  LEA.HI.X.SX32 R42, R5, RZ, 0x1, P0 ;  /* 0x000000ff052a7211 */ /* 0x000fca00000f0eff */
[----:B------:R-:W-:Y:S02]  /*8ae0*/  IMAD R5, R42, 0x38, RZ ;  /* 0x000000382a057824 */ /* 0x000fe400078e02ff */
[----:B0-----:R-:W-:-:S04]  /*8af0*/  IMAD.WIDE.U32 R38, R41, 0x38, R38 ;  /* 0x0000003829267825 */ /* 0x001fc800078e0026 */
[----:B------:R-:W-:-:S05]  /*8b00*/  IMAD.IADD R39, R39, 0x1, R5 ;  /* 0x0000000127277824 */ /* 0x000fca00078e0205 */
[----:B------:R-:W3:Y:S01]  /*8b10*/  LDG.E.64 R4, desc[UR10][R38.64+0x30] ;  /* 0x0000300a26047981 */ /* 0x000ee2000c1e1b00 */
[----:B--2---:R-:W-:Y:S01]  /*8b20*/  IADD3 R54, P1, PT, R41, UR8, RZ ;  /* 0x0000000829367c10 */ /* 0x004fe2000ff3e0ff */
[----:B------:R-:W-:Y:S03]  /*8b30*/  BSSY.RECONVERGENT B2, `(.L_x_641) ;  /* 0x000003e000027945 */ /* 0x000fe60003800200 */
[----:B------:R-:W-:Y:S01]  /*8b40*/  IADD3.X R41, PT, PT, R42, UR9, RZ, P1, !PT ;  /* 0x000000092a297c10 */ /* 0x000fe20008ffe4ff */
[----:B---3--:R-:W-:-:S14]  /*8b50*/  DSETP.GEU.AND P0, PT, R34, R4, PT ;  /* 0x000000042200722a */ /* 0x008fdc0003f0e000 */
        /* <DEDUP_REMOVED lines=10> */
[----:B------:R-:W-:-:S02]  /*8c00*/  IMAD.MOV.U32 R12, RZ, RZ, R4 ;  /* 0x000000ffff0c7224 */ /* 0x000fc400078e0004 */
[----:B------:R-:W-:Y:S02]  /*8c10*/  IMAD.MOV.U32 R13, RZ, RZ, R5 ;  /* 0x000000ffff0d7224 */ /* 0x000fe400078e0005 */
[----:B--2---:R-:W-:Y:S02]  /*8c20*/  IMAD.MOV.U32 R24, RZ, RZ, R42 ;  /* 0x000000ffff187224 */ /* 0x004fe400078e002a */
[----:B------:R-:W-:Y:S02]  /*8c30*/  IMAD.MOV.U32 R25, RZ, RZ, R43 ;  /* 0x000000ffff197224 */ /* 0x000fe400078e002b */
[----:B---3--:R-:W-:Y:S01]  /*8c40*/  IMAD.MOV.U32 R22, RZ, RZ, R44 ;  /* 0x000000ffff167224 */ /* 0x008fe200078e002c */
[----:B------:R-:W-:Y:S01]  /*8c50*/  MOV R23, R45 ;  /* 0x0000002d00177202 */ /* 0x000fe20000000f00 */
[----:B----4-:R-:W-:Y:S02]  /*8c60*/  IMAD.MOV.U32 R20, RZ, RZ, R46 ;  /* 0x000000ffff147224 */ /* 0x010fe400078e002e */
[----:B------:R-:W-:-:S02]  /*8c70*/  IMAD.MOV.U32 R21, RZ, RZ, R47 ;  /* 0x000000ffff157224 */ /* 0x000fc400078e002f */
[----:B-----5:R-:W-:Y:S02]  /*8c80*/  IMAD.MOV.U32 R18, RZ, RZ, R48 ;  /* 0x000000ffff127224 */ /* 0x020fe400078e0030 */
[----:B------:R-:W-:Y:S02]  /*8c90*/  IMAD.MOV.U32 R19, RZ, RZ, R49 ;  /* 0x000000ffff137224 */ /* 0x000fe400078e0031 */
[----:B------:R-:W-:Y:S01]  /*8ca0*/  IMAD.MOV.U32 R16, RZ, RZ, R50 ;  /* 0x000000ffff107224 */ /* 0x000fe200078e0032 */
[----:B------:R-:W-:Y:S01]  /*8cb0*/  MOV R17, R51 ;  /* 0x0000003300117202 */ /* 0x000fe20000000f00 */
        /* <DEDUP_REMOVED lines=37> */
.L_x_642:
[----:B------:R-:W-:Y:S05]  /*8f10*/  BSYNC.RECONVERGENT B2 ;  /* 0x0000000000027941 */ /* 0x000fea0003800200 */
.L_x_641:
[----:B------:R-:W-:Y:S01]  /*8f20*/  BAR.SYNC.DEFER_BLOCKING 0x0 ;  /* 0x0000000000007b1d */ /* 0x000fe20000010000 */
[----:B------:R-:W-:-:S05]  /*8f30*/  ISETP.NE.AND P0, PT, R0, RZ, PT ;  /* 0x000000ff0000720c */ /* 0x000fca0003f05270 */
[----:B------:R-:W-:Y:S08]  /*8f40*/  BSSY.RECONVERGENT B2, `(.L_x_643) ;  /* 0x0000014000027945 */ /* 0x000ff00003800200 */
[----:B------:R-:W-:Y:S05]  /*8f50*/  @P0 BRA `(.L_x_644) ;  /* 0x0000000000480947 */ /* 0x000fea0003800000 */
        /* <DEDUP_REMOVED lines=11> */
[----:B0-----:R-:W-:Y:S01]  /*9010*/  ULEA UR4, UR5, UR4, 0x18 ;  /* 0x0000000405047291 */ /* 0x001fe2000f8ec0ff */
[----:B------:R-:W0:Y:S05]  /*9020*/  POPC R3, R6 ;  /* 0x0000000600037309 */ /* 0x000e2a0000000000 */
[----:B------:R-:W-:Y:S01]  /*9030*/  IMAD.U32 R8, RZ, RZ, UR4 ;  /* 0x00000004ff087e24 */ /* 0x000fe2000f8e00ff */
[----:B--2---:R-:W0:Y:S02]  /*9040*/  SHFL.IDX PT, R2, R5, R4, 0x1f ;  /* 0x00001f0405027589 */ /* 0x004e2400000e0000 */
[----:B0-----:R-:W-:-:S05]  /*9050*/  LEA R2, R3, R2, 0x8 ;  /* 0x0000000203027211 */ /* 0x001fca00078e40ff */
[----:B------:R-:W-:-:S05]  /*9060*/  VIADD R3, R2, UR6 ;  /* 0x0000000602037c36 */ /* 0x000fca0008000000 */
[----:B------:R0:W-:Y:S02]  /*9070*/  STS [R8+0x248], R3 ;  /* 0x0002480308007388 */ /* 0x0001e40000000800 */
.L_x_644:
[----:B------:R-:W-:Y:S05]  /*9080*/  BSYNC.RECONVERGENT B2 ;  /* 0x0000000000027941 */ /* 0x000fea0003800200 */
.L_x_643:
[----:B------:R-:W-:Y:S01]  /*9090*/  BAR.SYNC.DEFER_BLOCKING 0x0 ;  /* 0x0000000000007b1d */ /* 0x000fe20000010000 */
[----:B------:R-:W-:Y:S01]  /*90a0*/  IMAD.U32 R4, RZ, RZ, UR7 ;  /* 0x00000007ff047e24 */ /* 0x000fe2000f8e00ff */
        /* <DEDUP_REMOVED lines=14> */
[----:B------:R-:W0:Y:S01]  /*9190*/  LDS R5, [R8+0x248] ;  /* 0x0002480008057984 */ /* 0x000e220000000800 */
[----:B------:R-:W-:-:S02]  /*91a0*/  IMAD.MOV.U32 R2, RZ, RZ, R24 ;  /* 0x000000ffff027224 */ /* 0x000fc400078e0018 */
[----:B0-----:R-:W-:-:S05]  /*91b0*/  VIADD R3, R5, 0x100 ;  /* 0x0000010005037836 */ /* 0x001fca0000000000 */
[----:B------:R-:W-:Y:S01]  /*91c0*/  ISETP.GT.AND P0, PT, R3, R4, PT ;  /* 0x000000040300720c */ /* 0x000fe20003f04270 */
[----:B------:R-:W-:-:S12]  /*91d0*/  IMAD.MOV.U32 R3, RZ, RZ, R25 ;  /* 0x000000ffff037224 */ /* 0x000fd800078e0019 */
[----:B------:R-:W-:Y:S05]  /*91e0*/  @!P0 BRA `(.L_x_645) ;  /* 0xfffffff800308947 */ /* 0x000fea000383ffff */
[----:B------:R-:W-:Y:S05]  /*91f0*/  BSYNC.RECONVERGENT B1 ;  /* 0x0000000000017941 */ /* 0x000fea0003800200 */
.L_x_640:
[----:B------:R-:W-:Y:S01]  /*9200*/  ISETP.GE.AND P0, PT, R5, R4, PT ;  /* 0x000000040500720c */ /* 0x000fe20003f06270 */
[----:B------:R-:W1:Y:S01]  /*9210*/  LDCU.64 UR4, c[0x0][0x388] ;  /* 0x00007100ff0477ac */ /* 0x000e620008000a00 */
[----:B------:R-:W-:Y:S01]  /*9220*/  BSSY.RECONVERGENT B1, `(.L_x_637) ;  /* 0x000013d000017945 */ /* 0x000fe20003800200 */
[----:B------:R-:W2:Y:S10]  /*9230*/  LDCU.64 UR6, c[0x0][0x388] ;  /* 0x00007100ff0677ac */ /* 0x000eb40008000a00 */
[----:B------:R-:W-:Y:S05]  /*9240*/  @P0 BRA `(.L_x_646) ;  /* 0x0000001000e80947 */ /* 0x000fea0003800000 */
[----:B------:R-:W-:-:S05]  /*9250*/  IMAD.IADD R3, R4, 0x1, -R5 ;  /* 0x0000000104037824 */ /* 0x000fca00078e0a05 */
[----:B------:R-:W-:-:S13]  /*9260*/  ISETP.GE.AND P0, PT, R0, R3, PT ;  /* 0x000000030000720c */ /* 0x000fda0003f06270 */
[----:B------:R-:W-:Y:S05]  /*9270*/  @P0 BRA `(.L_x_646) ;  /* 0x0000001000dc0947 */ /* 0x000fea0003800000 */
[----:B0-----:R-:W-:Y:S01]  /*9280*/  LOP3.LUT R2, RZ, R0, RZ, 0x33, !PT ;  /* 0x00000000ff027212 */ /* 0x001fe200078e33ff */
[----:B------:R-:W-:Y:S03]  /*9290*/  BSSY.RECONVERGENT B2, `(.L_x_647) ;  /* 0x0000052000027945 */ /* 0x000fe60003800200 */
[----:B------:R-:W-:-:S04]  /*92a0*/  IADD3 R4, PT, PT, -R5, R4, R2 ;  /* 0x0000000405047210 */ /* 0x000fc80007ffe102 */
[----:B------:R-:W-:-:S04]  /*92b0*/  LOP3.LUT R2, R4, 0x300, RZ, 0xc0, !PT ;  /* 0x0000030004027812 */ /* 0x000fc800078ec0ff */
[----:B------:R-:W-:-:S13]  /*92c0*/  ISETP.NE.AND P0, PT, R2, 0x300, PT ;  /* 0x000003000200780c */ /* 0x000fda0003f05270 */
[----:B------:R-:W-:Y:S05]  /*92d0*/  @!P0 BRA `(.L_x_648) ;  /* 0x0000000400348947 */ /* 0x000fea0003800000 */
[----:B------:R-:W-:-:S04]  /*92e0*/  LEA.HI R2, R4, 0x1, RZ, 0x18 ;  /* 0x0000000104027811 */ /* 0x000fc800078fc0ff */
[----:B------:R-:W-:Y:S01]  /*92f0*/  LOP3.LUT R8, R2, 0x3, RZ, 0xc0, !PT ;  /* 0x0000000302087812 */ /* 0x000fe200078ec0ff */
[----:B------:R-:W-:-:S04]  /*9300*/  IMAD.IADD R2, R0, 0x1, R5 ;  /* 0x0000000100027824 */ /* 0x000fc800078e0205 */
[----:B------:R-:W-:-:S07]  /*9310*/  IMAD.MOV R8, RZ, RZ, -R8 ;  /* 0x000000ffff087224 */ /* 0x000fce00078e0a08 */
.L_x_651:
[----:B------:R-:W0:Y:S02]  /*9320*/  LDC.64 R38, c[0x0][0x380] ;  /* 0x0000e000ff267b82 */ /* 0x000e240000000a00 */
[----:B0-----:R-:W-:-:S05]  /*9330*/  IMAD.WIDE R38, R2, 0x38, R38 ;  /* 0x0000003802267825 */ /* 0x001fca00078e0226 */
[----:B------:R-:W3:Y:S01]  /*9340*/  LDG.E.64 R36, desc[UR10][R38.64+0x30] ;  /* 0x0000300a26247981 */ /* 0x000ee2000c1e1b00 */
[----:B------:R-:W-:Y:S01]  /*9350*/  IADD3 R8, PT, PT, R8, 0x1, RZ ;  /* 0x0000000108087810 */ /* 0x000fe20007ffe0ff */
[----:B------:R-:W-:Y:S03]  /*9360*/  BSSY.RECONVERGENT B3, `(.L_x_649) ;  /* 0x0000041000037945 */ /* 0x000fe60003800200 */
[----:B------:R-:W-:Y:S01]  /*9370*/  ISETP.NE.AND P1, PT, R8, RZ, PT ;  /* 0x000000ff0800720c */ /* 0x000fe20003f25270 */
[----:B---3-5:R-:W-:-:S14]  /*9380*/  DSETP.GEU.AND P0, PT, R12, R36, PT ;  /* 0x000000240c00722a */ /* 0x028fdc0003f0e000 */
[----:B------:R-:W-:Y:S05]  /*9390*/  @!P0 BRA `(.L_x_650) ;  /* 0x0000000000f48947 */ /* 0x000fea0003800000 */
[----:B------:R-:W3:Y:S04]  /*93a0*/  LDG.E.64 R34, desc[UR10][R38.64] ;  /* 0x0000000a26227981 */ /* 0x000ee8000c1e1b00 */
[----:B------:R-:W4:Y:S04]  /*93b0*/  LDG.E.64 R32, desc[UR10][R38.64+0x8] ;  /* 0x0000080a26207981 */ /* 0x000f28000c1e1b00 */
[----:B------:R-:W5:Y:S04]  /*93c0*/  LDG.E.64 R30, desc[UR10][R38.64+0x10] ;  /* 0x0000100a261e7981 */ /* 0x000f68000c1e1b00 */
[----:B------:R-:W2:Y:S04]  /*93d0*/  LDG.E.64 R28, desc[UR10][R38.64+0x18] ;  /* 0x0000180a261c7981 */ /* 0x000ea8000c1e1b00 */
[----:B------:R-:W2:Y:S04]  /*93e0*/  LDG.E.64 R10, desc[UR10][R38.64+0x20] ;  /* 0x0000200a260a7981 */ /* 0x000ea8000c1e1b00 */
[----:B------:R0:W2:Y:S01]  /*93f0*/  LDG.E.64 R6, desc[UR10][R38.64+0x28] ;  /* 0x0000280a26067981 */ /* 0x0000a2000c1e1b00 */
[----:B------:R-:W-:Y:S01]  /*9400*/  DSETP.GEU.AND P0, PT, R36, R12, PT ;  /* 0x0000000c2400722a */ /* 0x000fe20003f0e000 */
[----:B-1----:R-:W-:Y:S01]  /*9410*/  IADD3 R27, P2, PT, R2, UR4, RZ ;  /* 0x00000004021b7c10 */ /* 0x002fe2000ff5e0ff */
        /* <DEDUP_REMOVED lines=15> */
[----:B0-----:R-:W-:Y:S02]  /*9510*/  IMAD.MOV.U32 R38, RZ, RZ, R26 ;  /* 0x000000ffff267224 */ /* 0x001fe400078e001a */
[----:B------:R-:W-:Y:S01]  /*9520*/  IMAD.MOV.U32 R39, RZ, RZ, R9 ;  /* 0x000000ffff277224 */ /* 0x000fe200078e0009 */
[----:B------:R-:W-:Y:S01]  /*9530*/  LEA.HI.X.SX32 R9, R2, UR5, 0x1, P2 ;  /* 0x0000000502097c11 */ /* 0x000fe200090f0eff */
        /* <DEDUP_REMOVED lines=35> */
.L_x_650:
[----:B-12---:R-:W-:Y:S05]  /*9770*/  BSYNC.RECONVERGENT B3 ;  /* 0x0000000000037941 */ /* 0x006fea0003800200 */
.L_x_649:
[----:B------:R-:W-:Y:S02]  /*9780*/  VIADD R0, R0, 0x100 ;  /* 0x0000010000007836 */ /* 0x000fe40000000000 */
[----:B------:R-:W-:Y:S01]  /*9790*/  VIADD R2, R2, 0x100 ;  /* 0x0000010002027836 */ /* 0x000fe20000000000 */
[----:B------:R-:W-:Y:S06]  /*97a0*/  @P1 BRA `(.L_x_651) ;  /* 0xfffffff800dc1947 */ /* 0x000fec000383ffff */
.L_x_648:
[----:B-12---:R-:W-:Y:S05]  /*97b0*/  BSYNC.RECONVERGENT B2 ;  /* 0x0000000000027941 */ /* 0x006fea0003800200 */
.L_x_647:
[----:B------:R-:W-:-:S13]  /*97c0*/  ISETP.GE.U32.AND P0, PT, R4, 0x300, PT ;  /* 0x000003000400780c */ /* 0x000fda0003f06070 */
[----:B------:R-:W-:Y:S05]  /*97d0*/  @!P0 BRA `(.L_x_646) ;  /* 0x0000000c00848947 */ /* 0x000fea0003800000 */
[----:B------:R-:W-:-:S04]  /*97e0*/  IMAD.IADD R2, R0, 0x1, R5 ;  /* 0x0000000100027824 */ /* 0x000fc800078e0205 */
[C---:B------:R-:W-:Y:S01]  /*97f0*/  VIADD R4, R2.reuse, 0x100 ;  /* 0x0000010002047836 */ /* 0x040fe20000000000 */
[C---:B------:R-:W-:Y:S01]  /*9800*/  IADD3 R5, PT, PT, R2.reuse, 0x200, RZ ;  /* 0x0000020002057810 */ /* 0x040fe20007ffe0ff */
[----:B------:R-:W-:-:S07]  /*9810*/  VIADD R6, R2, 0x300 ;  /* 0x0000030002067836 */ /* 0x000fce0000000000 */
.L_x_660:
[----:B------:R-:W0:Y:S02]  /*9820*/  LDC.64 R28, c[0x0][0x380] ;  /* 0x0000e000ff1c7b82 */ /* 0x000e240000000a00 */
[----:B0-----:R-:W-:-:S05]  /*9830*/  IMAD.WIDE R28, R2, 0x38, R28 ;  /* 0x00000038021c7825 */ /* 0x001fca00078e021c */
        /* <DEDUP_REMOVED lines=52> */
.L_x_653:
[----:B------:R-:W-:Y:S05]  /*9b80*/  BSYNC.RECONVERGENT B2 ;  /* 0x0000000000027941 */ /* 0x000fea0003800200 */
.L_x_652:
        /* <DEDUP_REMOVED lines=52> */
.L_x_655:
[----:B------:R-:W-:Y:S05]  /*9ed0*/  BSYNC.RECONVERGENT B2 ;  /* 0x0000000000027941 */ /* 0x000fea0003800200 */
.L_x_654:
        /* <DEDUP_REMOVED lines=52> */
.L_x_657:
[----:B------:R-:W-:Y:S05]  /*a220*/  BSYNC.RECONVERGENT B2 ;  /* 0x0000000000027941 */ /* 0x000fea0003800200 */
.L_x_656:
        /* <DEDUP_REMOVED lines=52> */
.L_x_659:
[----:B------:R-:W-:Y:S05]  /*a570*/  BSYNC.RECONVERGENT B2 ;  /* 0x0000000000027941 */ /* 0x000fea0003800200 */
.L_x_658:
[----:B------:R-:W-:Y:S01]  /*a580*/  VIADD R0, R0, 0x400 ;  /* 0x0000040000007836 */ /* 0x000fe20000000000 */
[----:B------:R-:W-:Y:S01]  /*a590*/  IADD3 R2, PT, PT, R2, 0x400, RZ ;  /* 0x0000040002027810 */ /* 0x000fe20007ffe0ff */
[----:B------:R-:W-:Y:S02]  /*a5a0*/  VIADD R4, R4, 0x400 ;  /* 0x0000040004047836 */ /* 0x000fe40000000000 */
[----:B------:R-:W-:Y:S01]  /*a5b0*/  VIADD R5, R5, 0x400 ;  /* 0x0000040005057836 */ /* 0x000fe20000000000 */
[----:B------:R-:W-:Y:S01]  /*a5c0*/  ISETP.GE.AND P0, PT, R0, R3, PT ;  /* 0x000000030000720c */ /* 0x000fe20003f06270 */
[----:B------:R-:W-:-:S12]  /*a5d0*/  VIADD R6, R6, 0x400 ;  /* 0x0000040006067836 */ /* 0x000fd80000000000 */
[----:B------:R-:W-:Y:S05]  /*a5e0*/  @!P0 BRA `(.L_x_660) ;  /* 0xfffffff0008c8947 */ /* 0x000fea000383ffff */
.L_x_646:
[----:B-12---:R-:W-:Y:S05]  /*a5f0*/  BSYNC.RECONVERGENT B1 ;  /* 0x0000000000017941 */ /* 0x006fea0003800200 */
.L_x_637:
[----:B------:R-:W1:Y:S01]  /*a600*/  S2R R0, SR_LANEID ;  /* 0x0000000000007919 */ /* 0x000e620000000000 */
[----:B------:R-:W-:Y:S01]  /*a610*/  BSSY.RECONVERGENT B1, `(.L_x_661) ;  /* 0x000004a000017945 */ /* 0x000fe20003800200 */
[----:B------:R-:W-:Y:S01]  /*a620*/  IMAD.MOV.U32 R8, RZ, RZ, R26 ;  /* 0x000000ffff087224 */ /* 0x000fe200078e001a */
[----:B-----5:R-:W-:Y:S01]  /*a630*/  MOV R5, R23 ;  /* 0x0000001700057202 */ /* 0x020fe20000000f00 */
[----:B------:R-:W-:Y:S01]  /*a640*/  SHFL.DOWN PT, R34, R12, 0x1, 0x1f ;  /* 0x08201f000c227f89 */ /* 0x000fe200000e0000 */
[----:B------:R-:W-:Y:S01]  /*a650*/  IMAD.MOV.U32 R27, RZ, RZ, R9 ;  /* 0x000000ffff1b7224 */ /* 0x000fe200078e0009 */
[----:B------:R-:W-:Y:S01]  /*a660*/  MOV R29, R17 ;  /* 0x00000011001d7202 */ /* 0x000fe20000000f00 */
[----:B0-----:R-:W-:Y:S01]  /*a670*/  IMAD.MOV.U32 R2, RZ, RZ, R24 ;  /* 0x000000ffff027224 */ /* 0x001fe200078e0018 */
[----:B------:R-:W0:Y:S01]  /*a680*/  SHFL.DOWN PT, R35, R13, 0x1, 0x1f ;  /* 0x08201f000d237f89 */ /* 0x000e2200000e0000 */
        /* <DEDUP_REMOVED lines=16> */
[----:B0-----:R-:W-:Y:S02]  /*a790*/  DSETP.GEU.AND P0, PT, R12, R34, PT ;  /* 0x000000220c00722a */ /* 0x001fe40003f0e000 */
[----:B------:R0:W0:Y:S04]  /*a7a0*/  SHFL.DOWN PT, R40, R21, 0x1, 0x1f ;  /* 0x08201f0015287f89 */ /* 0x00002800000e0000 */
[----:B------:R0:W0:Y:S01]  /*a7b0*/  SHFL.DOWN PT, R43, R18, 0x1, 0x1f ;  /* 0x08201f00122b7f89 */ /* 0x00002200000e0000 */
[----:B-1----:R-:W-:-:S03]  /*a7c0*/  ISETP.GT.OR P0, PT, R0, 0x1e, !P0 ;  /* 0x0000001e0000780c */ /* 0x002fc60004704670 */
        /* <DEDUP_REMOVED lines=46> */
.L_x_662:
[----:B------:R-:W-:Y:S05]  /*aab0*/  BSYNC.RECONVERGENT B1 ;  /* 0x0000000000017941 */ /* 0x000fea0003800200 */
.L_x_661:
[----:B------:R-:W-:Y:S01]  /*aac0*/  SHFL.DOWN PT, R34, R32, 0x2, 0x1f ;  /* 0x08401f0020227f89 */ /* 0x000fe200000e0000 */
[----:B------:R-:W-:Y:S01]  /*aad0*/  BSSY.RECONVERGENT B1, `(.L_x_663) ;  /* 0x0000049000017945 */ /* 0x000fe20003800200 */
[----:B-1----:R-:W-:Y:S01]  /*aae0*/  IMAD.MOV.U32 R9, RZ, RZ, R8 ;  /* 0x000000ffff097224 */ /* 0x002fe200078e0008 */
[----:B------:R-:W-:Y:S01]  /*aaf0*/  MOV R13, R3 ;  /* 0x00000003000d7202 */ /* 0x000fe20000000f00 */
        /* <DEDUP_REMOVED lines=12> */
[----:B0-----:R-:W-:Y:S02]  /*abc0*/  IMAD.MOV.U32 R18, RZ, RZ, R10 ;  /* 0x000000ffff127224 */ /* 0x001fe400078e000a */
        /* <DEDUP_REMOVED lines=57> */
.L_x_664:
[----:B------:R-:W-:Y:S05]  /*af60*/  BSYNC.RECONVERGENT B1 ;  /* 0x0000000000017941 */ /* 0x000fea0003800200 */
.L_x_663:
[----:B------:R-:W-:Y:S01]  /*af70*/  SHFL.DOWN PT, R2, R24, 0x4, 0x1f ;  /* 0x08801f0018027f89 */ /* 0x000fe200000e0000 */
[----:B------:R-:W-:Y:S01]  /*af80*/  BSSY.RECONVERGENT B1, `(.L_x_665) ;  /* 0x0000049000017945 */ /* 0x000fe20003800200 */
[----:B-1----:R-:W-:Y:S01]  /*af90*/  IMAD.MOV.U32 R27, RZ, RZ, R9 ;  /* 0x000000ffff1b7224 */ /* 0x002fe200078e0009 */
        /* <DEDUP_REMOVED lines=71> */
.L_x_666:
[----:B------:R-:W-:Y:S05]  /*b410*/  BSYNC.RECONVERGENT B1 ;  /* 0x0000000000017941 */ /* 0x000fea0003800200 */
.L_x_665:
        /* <DEDUP_REMOVED lines=74> */
.L_x_668:
[----:B------:R-:W-:Y:S05]  /*b8c0*/  BSYNC.RECONVERGENT B1 ;  /* 0x0000000000017941 */ /* 0x000fea0003800200 */
.L_x_667:
        /* <DEDUP_REMOVED lines=8> */
[----:B------:R-:W1:Y:S01]  /*b950*/  S2R R32, SR_TID.X ;  /* 0x0000000000207919 */ /* 0x000e620000002100 */
        /* <DEDUP_REMOVED lines=67> */
.L_x_670:
[----:B------:R-:W-:Y:S05]  /*bd90*/  BSYNC.RECONVERGENT B1 ;  /* 0x0000000000017941 */ /* 0x000fea0003800200 */
.L_x_669:
        /* <DEDUP_REMOVED lines=13> */
.L_x_672:
[----:B------:R-:W-:Y:S05]  /*be70*/  BSYNC.RECONVERGENT B1 ;  /* 0x0000000000017941 */ /* 0x000fea0003800200 */
.L_x_671:
[----:B------:R-:W-:Y:S01]  /*be80*/  BAR.SYNC.DEFER_BLOCKING 0x0 ;  /* 0x0000000000007b1d */ /* 0x000fe20000010000 */
[----:B------:R-:W-:-:S13]  /*be90*/  ISETP.NE.AND P1, PT, R32, RZ, PT ;  /* 0x000000ff2000720c */ /* 0x000fda0003f25270 */
[----:B------:R-:W-:Y:S05]  /*bea0*/  @P1 BRA `(.L_x_600) ;  /* 0x00000018000c1947 */ /* 0x000fea0003800000 */
[----:B-1----:R-:W1:Y:S01]  /*beb0*/  S2R R3, SR_CgaCtaId ;  /* 0x0000000000037919 */ /* 0x002e620000008800 */
[----:B0-----:R-:W-:Y:S01]  /*bec0*/  MOV R0, 0x400 ;  /* 0x0000040000007802 */ /* 0x001fe20000000f00 */
[----:B------:R-:W-:Y:S01]  /*bed0*/  BSSY.RECONVERGENT B1, `(.L_x_673) ;  /* 0x0000039000017945 */ /* 0x000fe20003800200 */
[----:B--2---:R-:W-:Y:S01]  /*bee0*/  IMAD.MOV.U32 R5, RZ, RZ, R46 ;  /* 0x000000ffff057224 */ /* 0x004fe200078e002e */
        /* <DEDUP_REMOVED lines=14> */
[----:B-1----:R-:W-:Y:S01]  /*bfd0*/  LEA R0, R3, R0, 0x18 ;  /* 0x0000000003007211 */ /* 0x002fe200078ec0ff */
        /* <DEDUP_REMOVED lines=40> */
.L_x_674:
[----:B------:R-:W-:Y:S05]  /*c260*/  BSYNC.RECONVERGENT B1 ;  /* 0x0000000000017941 */ /* 0x000fea0003800200 */
.L_x_673:
        /* <DEDUP_REMOVED lines=56> */
.L_x_676:
[----:B------:R-:W-:Y:S05]  /*c5f0*/  BSYNC.RECONVERGENT B1 ;  /* 0x0000000000017941 */ /* 0x000fea0003800200 */
.L_x_675:
        /* <DEDUP_REMOVED lines=53> */
.L_x_678:
[----:B------:R-:W-:Y:S05]  /*c950*/  BSYNC.RECONVERGENT B1 ;  /* 0x0000000000017941 */ /* 0x000fea0003800200 */
.L_x_677:
        /* <DEDUP_REMOVED lines=53> */
.L_x_680:
[----:B------:R-:W-:Y:S05]  /*ccb0*/  BSYNC.RECONVERGENT B1 ;  /* 0x0000000000017941 */ /* 0x000fea0003800200 */
.L_x_679:
        /* <DEDUP_REMOVED lines=53> */
.L_x_682:
[----:B------:R-:W-:Y:S05]  /*d010*/  BSYNC.RECONVERGENT B1 ;  /* 0x0000000000017941 */ /* 0x000fea0003800200 */
.L_x_681:
        /* <DEDUP_REMOVED lines=57> */
.L_x_684:
[----:B------:R-:W-:Y:S05]  /*d3b0*/  BSYNC.RECONVERGENT B1 ;  /* 0x0000000000017941 */ /* 0x000fea0003800200 */
.L_x_683:
        /* <DEDUP_REMOVED lines=50> */
.L_x_600:
[----:B------:R-:W-:Y:S05]  /*d6e0*/  BSYNC.RECONVERGENT B0 ;  /* 0x0000000000007941 */ /* 0x000fea0003800200 */
.L_x_569:
[----:B------:R-:W-:Y:S05]  /*d6f0*/  @P1 EXIT ;  /* 0x000000000000194d */ /* 0x000fea0003800000 */
[----:B--2---:R-:W2:Y:S01]  /*d700*/  S2R R5, SR_CTAID.X ;  /* 0x0000000000057919 */ /* 0x004ea20000002500 */
[----:B01----:R-:W2:Y:S02]  /*d710*/  LDC.64 R2, c[0x0][0x390] ;  /* 0x0000e400ff027b82 */ /* 0x003ea40000000a00 */
[----:B--2---:R-:W-:-:S05]  /*d720*/  IMAD.WIDE.U32 R2, R5, 0x40, R2 ;  /* 0x0000004005027825 */ /* 0x004fca00078e0002 */
        /* <DEDUP_REMOVED lines=9> */
.L_x_685:
        /* <DEDUP_REMOVED lines=12> */
.L_x_787:


//--------------------- .text._ZN6thrust24THRUST_300001_SM_1000_NS8cuda_cub4core6detail13_kernel_agentINS1_8__reduce11ReduceAgentINS0_12zip_iteratorIN4cuda3std3__45tupleIJNS0_6detail15normal_iteratorINS0_10device_ptrI8ParticleEEEENS0_17counting_iteratorIlNS0_11use_defaultESJ_SJ_EEEEEEEPNSB_IJSF_lEEESN_iNS1_9__extrema9arg_min_fISF_l16CompareParticlesEEEEJSM_SO_iSS_EEEvDpT0_ --------------------------
	.section	.text._ZN6thrust24THRUST_300001_SM_1000_NS8cuda_cub4core6detail13_kernel_agentINS1_8__reduce11ReduceAgentINS0_12zip_iteratorIN4cuda3std3__45tupleIJNS0_6detail15normal_iteratorINS0_10device_ptrI8ParticleEEEENS0_17counting_iteratorIlNS0_11use_defaultESJ_SJ_EEEEEEEPNSB_IJSF_lEEESN_iNS1_9__extrema9arg_min_fISF_l16CompareParticlesEEEEJSM_SO_iSS_EEEvDpT0_,"ax",@progbits
	.align	128
        .global         _ZN6thrust24THRUST_300001_SM_1000_NS8cuda_cub4core6detail13_kernel_agentINS1_8__reduce11ReduceAgentINS0_12zip_iteratorIN4cuda3std3__45tupleIJNS0_6detail15normal_iteratorINS0_10device_ptrI8ParticleEEEENS0_17counting_iteratorIlNS0_11use_defaultESJ_SJ_EEEEEEEPNSB_IJSF_lEEESN_iNS1_9__extrema9arg_min_fISF_l16CompareParticlesEEEEJSM_SO_iSS_EEEvDpT0_
        .type           _ZN6thrust24THRUST_300001_SM_1000_NS8cuda_cub4core6detail13_kernel_agentINS1_8__reduce11ReduceAgentINS0_12zip_iteratorIN4cuda3std3__45tupleIJNS0_6detail15normal_iteratorINS0_10device_ptrI8ParticleEEEENS0_17counting_iteratorIlNS0_11use_defaultESJ_SJ_EEEEEEEPNSB_IJSF_lEEESN_iNS1_9__extrema9arg_min_fISF_l16CompareParticlesEEEEJSM_SO_iSS_EEEvDpT0_,@function
        .size           _ZN6thrust24THRUST_300001_SM_1000_NS8cuda_cub4core6detail13_kernel_agentINS1_8__reduce11ReduceAgentINS0_12zip_iteratorIN4cuda3std3__45tupleIJNS0_6detail15normal_iteratorINS0_10device_ptrI8ParticleEEEENS0_17counting_iteratorIlNS0_11use_defaultESJ_SJ_EEEEEEEPNSB_IJSF_lEEESN_iNS1_9__extrema9arg_min_fISF_l16CompareParticlesEEEEJSM_SO_iSS_EEEvDpT0_,(.L_x_788 - _ZN6thrust24THRUST_300001_SM_1000_NS8cuda_cub4core6detail13_kernel_agentINS1_8__reduce11ReduceAgentINS0_12zip_iteratorIN4cuda3std3__45tupleIJNS0_6detail15normal_iteratorINS0_10device_ptrI8ParticleEEEENS0_17counting_iteratorIlNS0_11use_defaultESJ_SJ_EEEEEEEPNSB_IJSF_lEEESN_iNS1_9__extrema9arg_min_fISF_l16CompareParticlesEEEEJSM_SO_iSS_EEEvDpT0_)
        .other          _ZN6thrust24THRUST_300001_SM_1000_NS8cuda_cub4core6detail13_kernel_agentINS1_8__reduce11ReduceAgentINS0_12zip_iteratorIN4cuda3std3__45tupleIJNS0_6detail15normal_iteratorINS0_10device_ptrI8ParticleEEEENS0_17counting_iteratorIlNS0_11use_defaultESJ_SJ_EEEEEEEPNSB_IJSF_lEEESN_iNS1_9__extrema9arg_min_fISF_l16CompareParticlesEEEEJSM_SO_iSS_EEEvDpT0_,@"STO_CUDA_ENTRY STV_DEFAULT"
_ZN6thrust24THRUST_300001_SM_1000_NS8cuda_cub4core6detail13_kernel_agentINS1_8__reduce11ReduceAgentINS0_12zip_iteratorIN4cuda3std3__45tupleIJNS0_6detail15normal_iteratorINS0_10device_ptrI8ParticleEEEENS0_17counting_iteratorIlNS0_11use_defaultESJ_SJ_EEEEEEEPNSB_IJSF_lEEESN_iNS1_9__extrema9arg_min_fISF_l16CompareParticlesEEEEJSM_SO_iSS_EEEvDpT0_:
.text._ZN6thrust24THRUST_300001_SM_1000_NS8cuda_cub4core6detail13_kernel_agentINS1_8__reduce11ReduceAgentINS0_12zip_iteratorIN4cuda3std3__45tupleIJNS0_6detail15normal_iteratorINS0_10device_ptrI8ParticleEEEENS0_17counting_iteratorIlNS0_11use_defaultESJ_SJ_EEEEEEEPNSB_IJSF_lEEESN_iNS1_9__extrema9arg_min_fISF_l16CompareParticlesEEEEJSM_SO_iSS_EEEvDpT0_:
        /* <DEDUP_REMOVED lines=16> */
[----:B------:R-:W-:Y:S01]  /*0100*/  IMAD.MOV.U32 R18, RZ, RZ, RZ ;  /* 0x000000ffff127224 */ /* 0x000fe200078e00ff */
[----:B------:R-:W2:Y:S01]  /*0110*/  LDCU UR5, c[0x0][0x398] ;  /* 0x00007300ff0577ac */ /* 0x000ea20008000800 */
[----:B------:R-:W3:Y:S01]  /*0120*/  LDCU.64 UR10, c[0x0][0x388] ;  /* 0x00007100ff0a77ac */ /* 0x000ee20008000a00 */
[----:B-1----:R-:W-:-:S13]  /*0130*/  ISETP.GE.AND P0, PT, R3, UR4, PT ;  /* 0x0000000403007c0c */ /* 0x002fda000bf06270 */
[----:B------:R-:W1:Y:S08]  /*0140*/  @!P0 LDC.64 R20, c[0x0][0x380] ;  /* 0x0000e000ff148b82 */ /* 0x000e700000000a00 */
[----:B------:R-:W4:Y:S01]  /*0150*/  @!P0 LDC.64 R22, c[0x0][0x388] ;  /* 0x0000e200ff168b82 */ /* 0x000f220000000a00 */
        /* <DEDUP_REMOVED lines=8> */
[C---:B----4-:R-:W-:Y:S01]  /*01e0*/  @!P0 IADD3 R18, P2, PT, R3.reuse, R22, RZ ;  /* 0x0000001603128210 */ /* 0x050fe20007f5e0ff */
[----:B------:R-:W-:Y:S01]  /*01f0*/  @!P0 VIADD R3, R3, 0x100 ;  /* 0x0000010003038836 */ /* 0x000fe20000000000 */
[----:B------:R-:W-:Y:S01]  /*0200*/  BSSY.RECONVERGENT B1, `(.L_x_688) ;  /* 0x000013f000017945 */ /* 0x000fe20003800200 */
[----:B------:R-:W-:-:S02]  /*0210*/  IMAD.MOV.U32 R2, RZ, RZ, RZ ;  /* 0x000000ffff027224 */ /* 0x000fc400078e00ff */
[----:B------:R-:W-:Y:S01]  /*0220*/  @!P0 IMAD.X R2, RZ, RZ, R23, P2 ;  /* 0x000000ffff028224 */ /* 0x000fe200010e0617 */
[----:B------:R-:W-:-:S13]  /*0230*/  ISETP.GE.AND P1, PT, R3, UR4, PT ;  /* 0x0000000403007c0c */ /* 0x000fda000bf26270 */
[----:B0-23--:R-:W-:Y:S05]  /*0240*/  @P1 BRA `(.L_x_689) ;  /* 0x0000001000e81947 */ /* 0x00dfea0003800000 */
        /* <DEDUP_REMOVED lines=9> */
[----:B------:R-:W-:-:S04]  /*02e0*/  LOP3.LUT R22, R22, 0x3, RZ, 0xc0, !PT ;  /* 0x0000000316167812 */ /* 0x000fc800078ec0ff */
[----:B------:R-:W-:Y:S02]  /*02f0*/  IADD3 R37, PT, PT, -R22, RZ, RZ ;  /* 0x000000ff16257210 */ /* 0x000fe40007ffe1ff */
[C---:B-1----:R-:W-:Y:S01]  /*0300*/  IADD3 R19, P1, PT, R3.reuse, UR8, RZ ;  /* 0x0000000803137c10 */ /* 0x042fe2000ff3e0ff */
[----:B0-----:R-:W-:-:S04]  /*0310*/  IMAD.WIDE.U32 R20, R3, 0x38, R20 ;  /* 0x0000003803147825 */ /* 0x001fc800078e0014 */
[----:B------:R-:W-:Y:S01]  /*0320*/  IMAD.X R36, RZ, RZ, UR9, P1 ;  /* 0x00000009ff247e24 */ /* 0x000fe200088e06ff */
[----:B------:R-:W-:-:S05]  /*0330*/  IADD3 R20, P0, PT, R20, 0x18, RZ ;  /* 0x0000001814147810 */ /* 0x000fca0007f1e0ff */
[----:B------:R-:W-:-:S08]  /*0340*/  IMAD.X R21, RZ, RZ, R21, P0 ;  /* 0x000000ffff157224 */ /* 0x000fd000000e0615 */
.L_x_694:
        /* <DEDUP_REMOVED lines=33> */
[----:B--2---:R-:W-:Y:S02]  /*0560*/  IMAD.MOV.U32 R16, RZ, RZ, R22 ;  /* 0x000000ffff107224 */ /* 0x004fe400078e0016 */
[----:B------:R-:W-:Y:S02]  /*0570*/  IMAD.MOV.U32 R17, RZ, RZ, R23 ;  /* 0x000000ffff117224 */ /* 0x000fe400078e0017 */
[----:B---3--:R-:W-:Y:S02]  /*0580*/  IMAD.MOV.U32 R14, RZ, RZ, R24 ;  /* 0x000000ffff0e7224 */ /* 0x008fe400078e0018 */
[----:B------:R-:W-:-:S02]  /*0590*/  IMAD.MOV.U32 R15, RZ, RZ, R25 ;  /* 0x000000ffff0f7224 */ /* 0x000fc400078e0019 */
[----:B----4-:R-:W-:Y:S01]  /*05a0*/  IMAD.MOV.U32 R12, RZ, RZ, R26 ;  /* 0x000000ffff0c7224 */ /* 0x010fe200078e001a */
[----:B------:R-:W-:Y:S01]  /*05b0*/  MOV R13, R27 ;  /* 0x0000001b000d7202 */ /* 0x000fe20000000f00 */
[----:B-----5:R-:W-:Y:S02]  /*05c0*/  IMAD.MOV.U32 R10, RZ, RZ, R28 ;  /* 0x000000ffff0a7224 */ /* 0x020fe400078e001c */
[----:B------:R-:W-:Y:S02]  /*05d0*/  IMAD.MOV.U32 R11, RZ, RZ, R29 ;  /* 0x000000ffff0b7224 */ /* 0x000fe400078e001d */
[----:B------:R-:W-:Y:S02]  /*05e0*/  IMAD.MOV.U32 R8, RZ, RZ, R30 ;  /* 0x000000ffff087224 */ /* 0x000fe400078e001e */
[----:B------:R-:W-:Y:S02]  /*05f0*/  IMAD.MOV.U32 R9, RZ, RZ, R31 ;  /* 0x000000ffff097224 */ /* 0x000fe400078e001f */
[----:B------:R-:W-:-:S02]  /*0600*/  IMAD.MOV.U32 R6, RZ, RZ, R32 ;  /* 0x000000ffff067224 */ /* 0x000fc400078e0020 */
        /* <DEDUP_REMOVED lines=22> */
.L_x_693:
[----:B------:R-:W-:Y:S05]  /*0770*/  BSYNC.RECONVERGENT B3 ;  /* 0x0000000000037941 */ /* 0x000fea0003800200 */
.L_x_692:
[----:B------:R-:W-:Y:S01]  /*0780*/  IADD3 R19, P0, PT, R19, 0x100, RZ ;  /* 0x0000010013137810 */ /* 0x000fe20007f1e0ff */
[----:B------:R-:W-:Y:S01]  /*0790*/  VIADD R3, R3, 0x100 ;  /* 0x0000010003037836 */ /* 0x000fe20000000000 */
[----:B------:R-:W-:-:S03]  /*07a0*/  IADD3 R20, P2, PT, R20, 0x3800, RZ ;  /* 0x0000380014147810 */ /* 0x000fc60007f5e0ff */
[----:B------:R-:W-:Y:S01]  /*07b0*/  IMAD.X R36, RZ, RZ, R36, P0 ;  /* 0x000000ffff247224 */ /* 0x000fe200000e0624 */
[----:B------:R-:W-:Y:S01]  /*07c0*/  IADD3.X R21, PT, PT, RZ, R21, RZ, P2, !PT ;  /* 0x00000015ff157210 */ /* 0x000fe200017fe4ff */
[----:B------:R-:W-:Y:S08]  /*07d0*/  @P1 BRA `(.L_x_694) ;  /* 0xfffffff800dc1947 */ /* 0x000ff0000383ffff */
.L_x_691:
[----:B------:R-:W-:Y:S05]  /*07e0*/  BSYNC.RECONVERGENT B2 ;  /* 0x0000000000027941 */ /* 0x000fea0003800200 */
.L_x_690:
[----:B------:R-:W-:-:S13]  /*07f0*/  ISETP.GE.U32.AND P0, PT, R0, 0x300, PT ;  /* 0x000003000000780c */ /* 0x000fda0003f06070 */
[----:B------:R-:W-:Y:S05]  /*0800*/  @!P0 BRA `(.L_x_689) ;  /* 0x0000000c00788947 */ /* 0x000fea0003800000 */
[----:B------:R-:W-:-:S07]  /*0810*/  VIADD R0, R3, 0x200 ;  /* 0x0000020003007836 */ /* 0x000fce0000000000 */
.L_x_703:
[----:B------:R-:W0:Y:S01]  /*0820*/  LDC.64 R20, c[0x0][0x380] ;  /* 0x0000e000ff147b82 */ /* 0x000e220000000a00 */
[----:B------:R-:W-:-:S04]  /*0830*/  VIADD R39, R0, 0xfffffe00 ;  /* 0xfffffe0000277836 */ /* 0x000fc80000000000 */
        /* <DEDUP_REMOVED lines=53> */
.L_x_696:
[----:B------:R-:W-:Y:S05]  /*0b90*/  BSYNC.RECONVERGENT B2 ;  /* 0x0000000000027941 */ /* 0x000fea0003800200 */
.L_x_695:
        /* <DEDUP_REMOVED lines=27> */
[----:B------:R-:W-:-:S02]  /*0d50*/  VIADD R2, R0, 0xffffff00 ;  /* 0xffffff0000027836 */ /* 0x000fc40000000000 */
[----:B------:R-:W-:Y:S02]  /*0d60*/  IMAD.MOV.U32 R12, RZ, RZ, R36 ;  /* 0x000000ffff0c7224 */ /* 0x000fe400078e0024 */
[----:B------:R-:W-:Y:S01]  /*0d70*/  IMAD.MOV.U32 R13, RZ, RZ, R37 ;  /* 0x000000ffff0d7224 */ /* 0x000fe200078e0025 */
[----:B------:R-:W-:-:S04]  /*0d80*/  IADD3 R18, P1, PT, R2, UR10, RZ ;  /* 0x0000000a02127c10 */ /* 0x000fc8000ff3e0ff */
[----:B------:R-:W-:-:S04]  /*0d90*/  LEA.HI.X.SX32 R2, R2, UR11, 0x1, P1 ;  /* 0x0000000b02027c11 */ /* 0x000fc800088f0eff */
        /* <DEDUP_REMOVED lines=21> */
.L_x_698:
[----:B------:R-:W-:Y:S05]  /*0ef0*/  BSYNC.RECONVERGENT B2 ;  /* 0x0000000000027941 */ /* 0x000fea0003800200 */
.L_x_697:
        /* <DEDUP_REMOVED lines=52> */
.L_x_700:
[----:B------:R-:W-:Y:S05]  /*1240*/  BSYNC.RECONVERGENT B2 ;  /* 0x0000000000027941 */ /* 0x000fea0003800200 */
.L_x_699:
        /* <DEDUP_REMOVED lines=27> */
[----:B------:R-:W-:Y:S01]  /*1400*/  VIADD R2, R0, 0x100 ;  /* 0x0000010000027836 */ /* 0x000fe20000000000 */
[----:B------:R-:W-:Y:S01]  /*1410*/  MOV R4, R36 ;  /* 0x0000002400047202 */ /* 0x000fe20000000f00 */
[----:B------:R-:W-:-:S03]  /*1420*/  IMAD.MOV.U32 R5, RZ, RZ, R37 ;  /* 0x000000ffff057224 */ /* 0x000fc600078e0025 */
        /* <DEDUP_REMOVED lines=23> */
.L_x_702:
[----:B------:R-:W-:Y:S05]  /*15a0*/  BSYNC.RECONVERGENT B2 ;  /* 0x0000000000027941 */ /* 0x000fea0003800200 */
.L_x_701:
[C---:B------:R-:W-:Y:S02]  /*15b0*/  VIADD R3, R0.reuse, 0x200 ;  /* 0x0000020000037836 */ /* 0x040fe40000000000 */
[----:B------:R-:W-:-:S03]  /*15c0*/  VIADD R0, R0, 0x400 ;  /* 0x0000040000007836 */ /* 0x000fc60000000000 */
[----:B------:R-:W-:-:S13]  /*15d0*/  ISETP.GE.AND P0, PT, R3, UR5, PT ;  /* 0x0000000503007c0c */ /* 0x000fda000bf06270 */
[----:B------:R-:W-:Y:S05]  /*15e0*/  @!P0 BRA `(.L_x_703) ;  /* 0xfffffff0008c8947 */ /* 0x000fea000383ffff */
.L_x_689:
[----:B------:R-:W-:Y:S05]  /*15f0*/  BSYNC.RECONVERGENT B1 ;  /* 0x0000000000017941 */ /* 0x000fea0003800200 */
.L_x_688:
[----:B------:R-:W0:Y:S01]  /*1600*/  S2R R19, SR_TID.X ;  /* 0x0000000000137919 */ /* 0x000e220000002100 */
[----:B------:R-:W1:Y:S01]  /*1610*/  LDCU UR4, c[0x0][0x398] ;  /* 0x00007300ff0477ac */ /* 0x000e620008000800 */
[----:B------:R-:W-:Y:S01]  /*1620*/  BSSY.RECONVERGENT B1, `(.L_x_704) ;  /* 0x0000051000017945 */ /* 0x000fe20003800200 */
[----:B------:R-:W-:Y:S01]  /*1630*/  IMAD.MOV.U32 R36, RZ, RZ, R18 ;  /* 0x000000ffff247224 */ /* 0x000fe200078e0012 */
[----:B------:R-:W-:Y:S01]  /*1640*/  MOV R34, R2 ;  /* 0x0000000200227202 */ /* 0x000fe20000000f00 */
[----:B-----5:R-:W-:Y:S01]  /*1650*/  IMAD.MOV.U32 R32, RZ, RZ, R4 ;  /* 0x000000ffff207224 */ /* 0x020fe200078e0004 */
        /* <DEDUP_REMOVED lines=13> */
[----:B0-----:R-:W-:-:S05]  /*1730*/  LOP3.LUT R0, R19, 0x3e0, RZ, 0xc0, !PT ;  /* 0x000003e013007812 */ /* 0x001fca00078ec0ff */
[----:B------:R-:W-:Y:S01]  /*1740*/  VIADD R3, R0, 0x20 ;  /* 0x0000002000037836 */ /* 0x000fe20000000000 */
[----:B------:R-:W-:-:S04]  /*1750*/  LOP3.LUT R0, RZ, R0, RZ, 0x33, !PT ;  /* 0x00000000ff007212 */ /* 0x000fc800078e33ff */
[----:B-1----:R-:W-:Y:S01]  /*1760*/  ISETP.GT.AND P0, PT, R3, UR4, PT ;  /* 0x0000000403007c0c */ /* 0x002fe2000bf04270 */
        /* <DEDUP_REMOVED lines=60> */
.L_x_705:
[----:B------:R-:W-:Y:S05]  /*1b30*/  BSYNC.RECONVERGENT B1 ;  /* 0x0000000000017941 */ /* 0x000fea0003800200 */
.L_x_704:
        /* <DEDUP_REMOVED lines=75> */
.L_x_707:
[----:B------:R-:W-:Y:S05]  /*1ff0*/  BSYNC.RECONVERGENT B1 ;  /* 0x0000000000017941 */ /* 0x000fea0003800200 */
.L_x_706:
        /* <DEDUP_REMOVED lines=75> */
.L_x_709:
[----:B------:R-:W-:Y:S05]  /*24b0*/  BSYNC.RECONVERGENT B1 ;  /* 0x0000000000017941 */ /* 0x000fea0003800200 */
.L_x_708:
        /* <DEDUP_REMOVED lines=75> */
.L_x_711:
[----:B------:R-:W-:Y:S05]  /*2970*/  BSYNC.RECONVERGENT B1 ;  /* 0x0000000000017941 */ /* 0x000fea0003800200 */
.L_x_710:
        /* <DEDUP_REMOVED lines=76> */
.L_x_713:
[----:B------:R-:W-:Y:S05]  /*2e40*/  BSYNC.RECONVERGENT B1 ;  /* 0x0000000000017941 */ /* 0x000fea0003800200 */
.L_x_712:
[----:B------:R-:W-:Y:S04]  /*2e50*/  BSSY.RECONVERGENT B1, `(.L_x_714) ;  /* 0x000000d000017945 */ /* 0x000fe80003800200 */
[----:B------:R-:W-:Y:S05]  /*2e60*/  @P1 BRA `(.L_x_715) ;  /* 0x00000000002c1947 */ /* 0x000fea0003800000 */
[----:B01----:R-:W0:Y:S01]  /*2e70*/  S2R R3, SR_CgaCtaId ;  /* 0x0000000000037919 */ /* 0x003e220000008800 */
[----:B------:R-:W-:Y:S01]  /*2e80*/  IMAD.SHL.U32 R0, R19, 0x2, RZ ;  /* 0x0000000213007824 */ /* 0x000fe200078e00ff */
[----:B------:R-:W-:-:S04]  /*2e90*/  MOV R2, 0x400 ;  /* 0x0000040000027802 */ /* 0x000fc80000000f00 */
        /* <DEDUP_REMOVED lines=8> */
.L_x_715:
[----:B------:R-:W-:Y:S05]  /*2f20*/  BSYNC.RECONVERGENT B1 ;  /* 0x0000000000017941 */ /* 0x000fea0003800200 */
.L_x_714:
        /* <DEDUP_REMOVED lines=8> */
[----:B------:R-:W-:Y:S02]  /*2fb0*/  IMAD.MOV.U32 R36, RZ, RZ, R30 ;  /* 0x000000ffff247224 */ /* 0x000fe400078e001e */
[----:B-1----:R-:W-:Y:S02]  /*2fc0*/  IMAD.MOV.U32 R18, RZ, RZ, R28 ;  /* 0x000000ffff127224 */ /* 0x002fe400078e001c */
        /* <DEDUP_REMOVED lines=11> */
[----:B--2---:R-:W0:Y:S01]  /*3080*/  S2R R3, SR_CgaCtaId ;  /* 0x0000000000037919 */ /* 0x004e220000008800 */
        /* <DEDUP_REMOVED lines=58> */
.L_x_718:
[----:B------:R-:W-:Y:S05]  /*3430*/  BSYNC.RECONVERGENT B1 ;  /* 0x0000000000017941 */ /* 0x000fea0003800200 */
.L_x_717:
[----:B------:R-:W-:Y:S01]  /*3440*/  UISETP.GE.AND UP0, UPT, UR4, 0x41, UPT ;  /* 0x000000410400788c */ /* 0x000fe2000bf06270 */
[----:B--2---:R-:W-:Y:S01]  /*3450*/  IMAD.MOV.U32 R3, RZ, RZ, R4 ;  /* 0x000000ffff037224 */ /* 0x004fe200078e0004 */
        /* <DEDUP_REMOVED lines=48> */
[----:B0-----:R-:W-:Y:S01]  /*3760*/  IMAD.MOV.U32 R44, RZ, RZ, R14 ;  /* 0x000000ffff2c7224 */ /* 0x001fe200078e000e */
[----:B------:R-:W-:Y:S01]  /*3770*/  MOV R26, R12 ;  /* 0x0000000c001a7202 */ /* 0x000fe20000000f00 */
        /* <DEDUP_REMOVED lines=25> */
.L_x_720:
[----:B------:R-:W-:Y:S05]  /*3910*/  BSYNC.RECONVERGENT B1 ;  /* 0x0000000000017941 */ /* 0x000fea0003800200 */
.L_x_719:
[----:B------:R-:W-:Y:S01]  /*3920*/  UISETP.GE.AND UP0, UPT, UR4, 0x61, UPT ;  /* 0x000000610400788c */ /* 0x000fe2000bf06270 */
[----:B------:R-:W-:Y:S01]  /*3930*/  IMAD.MOV.U32 R5, RZ, RZ, R3 ;  /* 0x000000ffff057224 */ /* 0x000fe200078e0003 */
[----:B------:R-:W-:Y:S01]  /*3940*/  MOV R29, R25 ;  /* 0x00000019001d7202 */ /* 0x000fe20000000f00 */
[----:B------:R-:W-:Y:S01]  /*3950*/  IMAD.MOV.U32 R2, RZ, RZ, R0 ;  /* 0x000000ffff027224 */ /* 0x000fe200078e0000 */
[----:B------:R-:W-:Y:S01]  /*3960*/  MOV R30, R44 ;  /* 0x0000002c001e7202 */ /* 0x000fe20000000f00 */
[----:B------:R-:W-:Y:S02]  /*3970*/  IMAD.MOV.U32 R28, RZ, RZ, R24 ;  /* 0x000000ffff1c7224 */ /* 0x000fe400078e0018 */
[----:B----4-:R-:W-:Y:S02]  /*3980*/  IMAD.MOV.U32 R38, RZ, RZ, R40 ;  /* 0x000000ffff267224 */ /* 0x010fe400078e0028 */
        /* <DEDUP_REMOVED lines=50> */
[----:B------:R-:W-:-:S02]  /*3cb0*/  IMAD.MOV.U32 R30, RZ, RZ, R22 ;  /* 0x000000ffff1e7224 */ /* 0x000fc400078e0016 */
        /* <DEDUP_REMOVED lines=23> */
.L_x_722:
[----:B------:R-:W-:Y:S05]  /*3e30*/  BSYNC.RECONVERGENT B1 ;  /* 0x0000000000017941 */ /* 0x000fea0003800200 */
.L_x_721:
        /* <DEDUP_REMOVED lines=79> */
.L_x_724:
[----:B------:R-:W-:Y:S05]  /*4330*/  BSYNC.RECONVERGENT B1 ;  /* 0x0000000000017941 */ /* 0x000fea0003800200 */
.L_x_723:
        /* <DEDUP_REMOVED lines=81> */
.L_x_726:
[----:B------:R-:W-:Y:S05]  /*4850*/  BSYNC.RECONVERGENT B1 ;  /* 0x0000000000017941 */ /* 0x000fea0003800200 */
.L_x_725:
        /* <DEDUP_REMOVED lines=79> */
.L_x_728:
[----:B------:R-:W-:Y:S05]  /*4d50*/  BSYNC.RECONVERGENT B1 ;  /* 0x0000000000017941 */ /* 0x000fea0003800200 */
.L_x_727:
        /* <DEDUP_REMOVED lines=42> */
[----:B------:R-:W-:Y:S01]  /*5000*/  MOV R30, R14 ;  /* 0x0000000e001e7202 */ /* 0x000fe20000000f00 */
[----:B------:R-:W-:Y:S01]  /*5010*/  IMAD.MOV.U32 R31, RZ, RZ, R15 ;  /* 0x000000ffff1f7224 */ /* 0x000fe200078e000f */
        /* <DEDUP_REMOVED lines=27> */
.L_x_687:
        /* <DEDUP_REMOVED lines=13> */
[----:B------:R-:W-:-:S03]  /*52a0*/  IMAD.MOV.U32 R23, RZ, RZ, 0x100 ;  /* 0x00000100ff177424 */ /* 0x000fc600078e00ff */
[----:B------:R-:W-:Y:S01]  /*52b0*/  MOV R6, R54 ;  /* 0x0000003600067202 */ /* 0x000fe20000000f00 */
[----:B------:R-:W-:-:S04]  /*52c0*/  IMAD.X R55, RZ, RZ, UR9, P0 ;  /* 0x00000009ff377e24 */ /* 0x000fc800080e06ff */
[----:B------:R-:W-:Y:S01]  /*52d0*/  IMAD.MOV.U32 R7, RZ, RZ, R55 ;  /* 0x000000ffff077224 */ /* 0x000fe200078e0037 */
[----:B0-----:R-:W-:Y:S06]  /*52e0*/  BRA.U !UP0, `(.L_x_729) ;  /* 0x00000005086c7547 */ /* 0x001fec000b800000 */
[----:B------:R-:W-:Y:S01]  /*52f0*/  IMAD.MOV.U32 R23, RZ, RZ, 0x100 ;  /* 0x00000100ff177424 */ /* 0x000fe200078e00ff */
[----:B------:R-:W0:Y:S01]  /*5300*/  LDCU UR4, c[0x0][0x398] ;  /* 0x00007300ff0477ac */ /* 0x000e220008000800 */
[----:B------:R-:W-:Y:S02]  /*5310*/  IMAD.MOV.U32 R6, RZ, RZ, R54 ;  /* 0x000000ffff067224 */ /* 0x000fe400078e0036 */
[----:B------:R-:W-:-:S07]  /*5320*/  IMAD.MOV.U32 R7, RZ, RZ, R55 ;  /* 0x000000ffff077224 */ /* 0x000fce00078e0037 */
.L_x_732:
[----:B------:R-:W-:-:S05]  /*5330*/  IMAD.WIDE.U32 R48, R23, 0x38, R4 ;  /* 0x0000003817307825 */ /* 0x000fca00078e0004 */
[----:B------:R-:W2:Y:S01]  /*5340*/  LDG.E.64 R2, desc[UR6][R48.64+0x30] ;  /* 0x0000300630027981 */ /* 0x000ea2000c1e1b00 */
[C---:B------:R-:W-:Y:S01]  /*5350*/  VIADD R8, R23.reuse, 0x200 ;  /* 0x0000020017087836 */ /* 0x040fe20000000000 */
[----:B------:R-:W-:Y:S01]  /*5360*/  BSSY.RECONVERGENT B1, `(.L_x_730) ;  /* 0x0000051000017945 */ /* 0x000fe20003800200 */
[----:B------:R-:W-:-:S03]  /*5370*/  IADD3 R50, PT, PT, R23, 0x100, RZ ;  /* 0x0000010017327810 */ /* 0x000fc60007ffe0ff */
[----:B0-----:R-:W-:Y:S01]  /*5380*/  ISETP.GT.AND P1, PT, R8, UR4, PT ;  /* 0x0000000408007c0c */ /* 0x001fe2000bf24270 */
        /* <DEDUP_REMOVED lines=13> */
[----:B------:R-:W-:Y:S01]  /*5460*/  MOV R19, R33 ;  /* 0x0000002100137202 */ /* 0x000fe20000000f00 */
[----:B------:R-:W-:-:S02]  /*5470*/  IMAD.MOV.U32 R28, RZ, RZ, R40 ;  /* 0x000000ffff1c7224 */ /* 0x000fc400078e0028 */
[----:B------:R-:W-:Y:S02]  /*5480*/  IMAD.MOV.U32 R29, RZ, RZ, R41 ;  /* 0x000000ffff1d7224 */ /* 0x000fe400078e0029 */
[----:B0-----:R-:W-:Y:S02]  /*5490*/  IMAD.X R48, RZ, RZ, R55, P2 ;  /* 0x000000ffff307224 */ /* 0x001fe400010e0637 */
[----:B------:R-:W-:Y:S02]  /*54a0*/  IMAD.MOV.U32 R26, RZ, RZ, R38 ;  /* 0x000000ffff1a7224 */ /* 0x000fe400078e0026 */
[----:B------:R-:W-:Y:S02]  /*54b0*/  IMAD.MOV.U32 R24, RZ, RZ, R36 ;  /* 0x000000ffff187224 */ /* 0x000fe400078e0024 */
[----:B------:R-:W-:Y:S02]  /*54c0*/  IMAD.MOV.U32 R25, RZ, RZ, R37 ;  /* 0x000000ffff197224 */ /* 0x000fe400078e0025 */
[----:B------:R-:W-:-:S02]  /*54d0*/  IMAD.MOV.U32 R20, RZ, RZ, R34 ;  /* 0x000000ffff147224 */ /* 0x000fc400078e0022 */
[----:B------:R-:W-:Y:S02]  /*54e0*/  IMAD.MOV.U32 R21, RZ, RZ, R35 ;  /* 0x000000ffff157224 */ /* 0x000fe400078e0023 */
[----:B------:R-:W-:Y:S02]  /*54f0*/  IMAD.MOV.U32 R18, RZ, RZ, R32 ;  /* 0x000000ffff127224 */ /* 0x000fe400078e0020 */
        /* <DEDUP_REMOVED lines=8> */
[----:B--2---:R-:W-:Y:S02]  /*5580*/  IMAD.MOV.U32 R42, RZ, RZ, R16 ;  /* 0x000000ffff2a7224 */ /* 0x004fe400078e0010 */
[----:B------:R-:W-:Y:S02]  /*5590*/  IMAD.MOV.U32 R43, RZ, RZ, R17 ;  /* 0x000000ffff2b7224 */ /* 0x000fe400078e0011 */
[----:B---3--:R-:W-:Y:S01]  /*55a0*/  IMAD.MOV.U32 R40, RZ, RZ, R14 ;  /* 0x000000ffff287224 */ /* 0x008fe200078e000e */
[----:B------:R-:W-:Y:S01]  /*55b0*/  MOV R41, R15 ;  /* 0x0000000f00297202 */ /* 0x000fe20000000f00 */
[----:B----4-:R-:W-:-:S02]  /*55c0*/  IMAD.MOV.U32 R38, RZ, RZ, R12 ;  /* 0x000000ffff267224 */ /* 0x010fc400078e000c */
[----:B------:R-:W-:Y:S02]  /*55d0*/  IMAD.MOV.U32 R39, RZ, RZ, R13 ;  /* 0x000000ffff277224 */ /* 0x000fe400078e000d */
        /* <DEDUP_REMOVED lines=41> */
.L_x_731:
[----:B------:R-:W-:Y:S05]  /*5870*/  BSYNC.RECONVERGENT B1 ;  /* 0x0000000000017941 */ /* 0x000fea0003800200 */
.L_x_730:
[----:B------:R-:W-:Y:S01]  /*5880*/  MOV R23, R50 ;  /* 0x0000003200177202 */ /* 0x000fe20000000f00 */
[----:B------:R-:W-:Y:S06]  /*5890*/  @!P1 BRA `(.L_x_732) ;  /* 0xfffffff800a49947 */ /* 0x000fec000383ffff */
.L_x_729:
[----:B------:R-:W-:-:S13]  /*58a0*/  ISETP.GE.AND P0, PT, R23, UR4, PT ;  /* 0x0000000417007c0c */ /* 0x000fda000bf06270 */
[----:B------:R-:W-:Y:S05]  /*58b0*/  @P0 BRA `(.L_x_733) ;  /* 0x0000001400600947 */ /* 0x000fea0003800000 */
[----:B------:R-:W-:Y:S01]  /*58c0*/  IADD3 R5, PT, PT, -R23, UR4, RZ ;  /* 0x0000000417057c10 */ /* 0x000fe2000fffe1ff */
[----:B------:R-:W0:Y:S01]  /*58d0*/  LDCU.64 UR10, c[0x0][0x388] ;  /* 0x00007100ff0a77ac */ /* 0x000e220008000a00 */
[----:B------:R-:W-:Y:S02]  /*58e0*/  BSSY.RECONVERGENT B1, `(.L_x_733) ;  /* 0x0000155000017945 */ /* 0x000fe40003800200 */
[----:B------:R-:W-:-:S13]  /*58f0*/  ISETP.GE.AND P0, PT, R0, R5, PT ;  /* 0x000000050000720c */ /* 0x000fda0003f06270 */
[----:B------:R-:W-:Y:S05]  /*5900*/  @P0 BRA `(.L_x_734) ;  /* 0x0000001400480947 */ /* 0x000fea0003800000 */
[----:B------:R-:W-:Y:S01]  /*5910*/  LOP3.LUT R2, RZ, R0, RZ, 0x33, !PT ;  /* 0x00000000ff027212 */ /* 0x000fe200078e33ff */
[----:B------:R-:W-:Y:S03]  /*5920*/  BSSY.RECONVERGENT B2, `(.L_x_735) ;  /* 0x0000059000027945 */ /* 0x000fe60003800200 */
[----:B------:R-:W-:-:S04]  /*5930*/  IADD3 R8, PT, PT, -R23, UR4, R2 ;  /* 0x0000000417087c10 */ /* 0x000fc8000fffe102 */
[----:B------:R-:W-:-:S04]  /*5940*/  LOP3.LUT R2, R8, 0x300, RZ, 0xc0, !PT ;  /* 0x0000030008027812 */ /* 0x000fc800078ec0ff */
[----:B------:R-:W-:-:S13]  /*5950*/  ISETP.NE.AND P0, PT, R2, 0x300, PT ;  /* 0x000003000200780c */ /* 0x000fda0003f05270 */
[----:B------:R-:W-:Y:S05]  /*5960*/  @!P0 BRA `(.L_x_736) ;  /* 0x0000000400508947 */ /* 0x000fea0003800000 */
[----:B------:R-:W1:Y:S01]  /*5970*/  LDC.64 R2, c[0x0][0x380] ;  /* 0x0000e000ff027b82 */ /* 0x000e620000000a00 */
[----:B------:R-:W2:Y:S01]  /*5980*/  LDCU.64 UR8, c[0x0][0x388] ;  /* 0x00007100ff0877ac */ /* 0x000ea20008000a00 */
[----:B------:R-:W-:Y:S01]  /*5990*/  IMAD.IADD R9, R0, 0x1, R23 ;  /* 0x0000000100097824 */ /* 0x000fe200078e0217 */
[----:B------:R-:W-:-:S04]  /*59a0*/  LEA.HI R8, R8, 0x1, RZ, 0x18 ;  /* 0x0000000108087811 */ /* 0x000fc800078fc0ff */
[----:B------:R-:W-:-:S05]  /*59b0*/  LOP3.LUT R8, R8, 0x3, RZ, 0xc0, !PT ;  /* 0x0000000308087812 */ /* 0x000fca00078ec0ff */
[----:B------:R-:W-:Y:S01]  /*59c0*/  IMAD.MOV R24, RZ, RZ, -R8 ;  /* 0x000000ffff187224 */ /* 0x000fe200078e0a08 */
[C---:B--2---:R-:W-:Y:S01]  /*59d0*/  IADD3 R4, P0, PT, R9.reuse, UR8, RZ ;  /* 0x0000000809047c10 */ /* 0x044fe2000ff1e0ff */
[----:B-1----:R-:W-:-:S04]  /*59e0*/  IMAD.WIDE.U32 R2, R9, 0x38, R2 ;  /* 0x0000003809027825 */ /* 0x002fc800078e0002 */
[----:B------:R-:W-:Y:S01]  /*59f0*/  IMAD.X R22, RZ, RZ, UR9, P0 ;  /* 0x00000009ff167e24 */ /* 0x000fe200080e06ff */
[----:B------:R-:W-:-:S05]  /*5a00*/  IADD3 R20, P1, PT, R2, 0x18, RZ ;  /* 0x0000001802147810 */ /* 0x000fca0007f3e0ff */
[----:B------:R-:W-:-:S08]  /*5a10*/  IMAD.X R21, RZ, RZ, R3, P1 ;  /* 0x000000ffff157224 */ /* 0x000fd000008e0603 */
.L_x_739:
        /* <DEDUP_REMOVED lines=33> */
[----:B--2---:R-:W-:Y:S02]  /*5c30*/  IMAD.MOV.U32 R42, RZ, RZ, R16 ;  /* 0x000000ffff2a7224 */ /* 0x004fe400078e0010 */
[----:B------:R-:W-:Y:S02]  /*5c40*/  IMAD.MOV.U32 R43, RZ, RZ, R17 ;  /* 0x000000ffff2b7224 */ /* 0x000fe400078e0011 */
[----:B---3--:R-:W-:Y:S02]  /*5c50*/  IMAD.MOV.U32 R40, RZ, RZ, R14 ;  /* 0x000000ffff287224 */ /* 0x008fe400078e000e */
[----:B------:R-:W-:Y:S01]  /*5c60*/  IMAD.MOV.U32 R41, RZ, RZ, R15 ;  /* 0x000000ffff297224 */ /* 0x000fe200078e000f */
[----:B----4-:R-:W-:Y:S01]  /*5c70*/  MOV R38, R12 ;  /* 0x0000000c00267202 */ /* 0x010fe20000000f00 */
[----:B------:R-:W-:Y:S02]  /*5c80*/  IMAD.MOV.U32 R39, RZ, RZ, R13 ;  /* 0x000000ffff277224 */ /* 0x000fe400078e000d */
[----:B-----5:R-:W-:-:S02]  /*5c90*/  IMAD.MOV.U32 R36, RZ, RZ, R10 ;  /* 0x000000ffff247224 */ /* 0x020fc400078e000a */
        /* <DEDUP_REMOVED lines=26> */
.L_x_738:
[----:B0-----:R-:W-:Y:S05]  /*5e40*/  BSYNC.RECONVERGENT B3 ;  /* 0x0000000000037941 */ /* 0x001fea0003800200 */
.L_x_737:
[----:B------:R-:W-:Y:S01]  /*5e50*/  IADD3 R20, P2, PT, R20, 0x3800, RZ ;  /* 0x0000380014147810 */ /* 0x000fe20007f5e0ff */
[----:B------:R-:W-:Y:S01]  /*5e60*/  VIADD R0, R0, 0x100 ;  /* 0x0000010000007836 */ /* 0x000fe20000000000 */
[----:B------:R-:W-:-:S03]  /*5e70*/  IADD3 R4, P0, PT, R4, 0x100, RZ ;  /* 0x0000010004047810 */ /* 0x000fc60007f1e0ff */
[----:B------:R-:W-:Y:S02]  /*5e80*/  IMAD.X R21, RZ, RZ, R21, P2 ;  /* 0x000000ffff157224 */ /* 0x000fe400010e0615 */
[----:B------:R-:W-:Y:S01]  /*5e90*/  IMAD.X R22, RZ, RZ, R22, P0 ;  /* 0x000000ffff167224 */ /* 0x000fe200000e0616 */
[----:B------:R-:W-:Y:S07]  /*5ea0*/  @P1 BRA `(.L_x_739) ;  /* 0xfffffff800dc1947 */ /* 0x000fee000383ffff */
.L_x_736:
[----:B0-----:R-:W-:Y:S05]  /*5eb0*/  BSYNC.RECONVERGENT B2 ;  /* 0x0000000000027941 */ /* 0x001fea0003800200 */
.L_x_735:
[----:B------:R-:W0:Y:S01]  /*5ec0*/  S2R R2, SR_TID.X ;  /* 0x0000000000027919 */ /* 0x000e220000002100 */
[----:B------:R-:W1:Y:S01]  /*5ed0*/  LDCU UR5, c[0x0][0x398] ;  /* 0x00007300ff0577ac */ /* 0x000e620008000800 */
[----:B0-----:R-:W-:-:S04]  /*5ee0*/  LOP3.LUT R2, RZ, R2, RZ, 0x33, !PT ;  /* 0x00000002ff027212 */ /* 0x001fc800078e33ff */
[----:B-1----:R-:W-:-:S04]  /*5ef0*/  IADD3 R2, PT, PT, -R23, UR5, R2 ;  /* 0x0000000517027c10 */ /* 0x002fc8000fffe102 */
[----:B------:R-:W-:-:S13]  /*5f00*/  ISETP.GE.U32.AND P0, PT, R2, 0x300, PT ;  /* 0x000003000200780c */ /* 0x000fda0003f06070 */
[----:B------:R-:W-:Y:S05]  /*5f10*/  @!P0 BRA `(.L_x_734) ;  /* 0x0000000c00c48947 */ /* 0x000fea0003800000 */
[----:B------:R-:W0:Y:S01]  /*5f20*/  LDC.64 R8, c[0x0][0x380] ;  /* 0x0000e000ff087b82 */ /* 0x000e220000000a00 */
[----:B------:R-:W1:Y:S01]  /*5f30*/  LDCU.64 UR8, c[0x0][0x388] ;  /* 0x00007100ff0877ac */ /* 0x000e620008000a00 */
[C---:B------:R-:W-:Y:S01]  /*5f40*/  IADD3 R11, P0, PT, R23.reuse, R0, RZ ;  /* 0x00000000170b7210 */ /* 0x040fe20007f1e0ff */
[----:B------:R-:W-:Y:S02]  /*5f50*/  IMAD.IADD R4, R23, 0x1, R0 ;  /* 0x0000000117047824 */ /* 0x000fe400078e0200 */
[----:B------:R-:W-:Y:S01]  /*5f60*/  VIADD R0, R0, 0x200 ;  /* 0x0000020000007836 */ /* 0x000fe20000000000 */
[----:B------:R-:W-:-:S05]  /*5f70*/  IADD3.X R2, PT, PT, RZ, RZ, RZ, P0, !PT ;  /* 0x000000ffff027210 */ /* 0x000fca00007fe4ff */
[----:B------:R-:W-:Y:S01]  /*5f80*/  IMAD R27, R2, 0x38, RZ ;  /* 0x00000038021b7824 */ /* 0x000fe200078e02ff */
[----:B-1----:R-:W-:Y:S01]  /*5f90*/  IADD3 R3, P0, PT, R4, UR8, RZ ;  /* 0x0000000804037c10 */ /* 0x002fe2000ff1e0ff */
[----:B0-----:R-:W-:-:S04]  /*5fa0*/  IMAD.WIDE.U32 R10, R11, 0x38, R8 ;  /* 0x000000380b0a7825 */ /* 0x001fc800078e0008 */
[----:B------:R-:W-:Y:S01]  /*5fb0*/  IMAD.WIDE.U32 R8, R4, 0x38, R8 ;  /* 0x0000003804087825 */ /* 0x000fe200078e0008 */
[----:B------:R-:W-:-:S03]  /*5fc0*/  IADD3 R26, P2, PT, R10, 0x7000, RZ ;  /* 0x000070000a1a7810 */ /* 0x000fc60007f5e0ff */
[----:B------:R-:W-:Y:S01]  /*5fd0*/  IMAD.X R2, RZ, RZ, UR9, P0 ;  /* 0x00000009ff027e24 */ /* 0x000fe200080e06ff */
[----:B------:R-:W-:Y:S01]  /*5fe0*/  IADD3 R28, P1, PT, R8, 0x18, RZ ;  /* 0x00000018081c7810 */ /* 0x000fe20007f3e0ff */
[----:B------:R-:W-:-:S04]  /*5ff0*/  IMAD.X R27, R11, 0x1, R27, P2 ;  /* 0x000000010b1b7824 */ /* 0x000fc800010e061b */
[----:B------:R-:W-:-:S08]  /*6000*/  IMAD.X R29, RZ, RZ, R9, P1 ;  /* 0x000000ffff1d7224 */ /* 0x000fd000008e0609 */
.L_x_748:
[----:B------:R-:W2:Y:S01]  /*6010*/  LDG.E.64 R24, desc[UR6][R28.64+0x18] ;  /* 0x000018061c187981 */ /* 0x000ea2000c1e1b00 */
        /* <DEDUP_REMOVED lines=51> */
.L_x_741:
[----:B------:R-:W-:Y:S05]  /*6350*/  BSYNC.RECONVERGENT B2 ;  /* 0x0000000000027941 */ /* 0x000fea0003800200 */
.L_x_740:
        /* <DEDUP_REMOVED lines=30> */
[----:B------:R-:W-:-:S05]  /*6540*/  IADD3 R43, P1, PT, R42, UR10, RZ ;  /* 0x0000000a2a2b7c10 */ /* 0x000fca000ff3e0ff */
[----:B------:R-:W-:-:S03]  /*6550*/  IMAD.X R42, RZ, RZ, UR11, P1 ;  /* 0x0000000bff2a7e24 */ /* 0x000fc600088e06ff */
        /* <DEDUP_REMOVED lines=21> */
.L_x_743:
[----:B------:R-:W-:Y:S05]  /*66b0*/  BSYNC.RECONVERGENT B2 ;  /* 0x0000000000027941 */ /* 0x000fea0003800200 */
.L_x_742:
[----:B------:R-:W2:Y:S01]  /*66c0*/  LDG.E.64 R10, desc[UR6][R26.64+0x30] ;  /* 0x000030061a0a7981 */ /* 0x000ea2000c1e1b00 */
        /* <DEDUP_REMOVED lines=52> */
.L_x_745:
[----:B------:R-:W-:Y:S05]  /*6a10*/  BSYNC.RECONVERGENT B2 ;  /* 0x0000000000027941 */ /* 0x000fea0003800200 */
.L_x_744:
        /* <DEDUP_REMOVED lines=31> */
[----:B------:R-:W-:-:S04]  /*6c10*/  IADD3.X R7, PT, PT, RZ, UR11, RZ, P1, !PT ;  /* 0x0000000bff077c10 */ /* 0x000fc80008ffe4ff */
        /* <DEDUP_REMOVED lines=21> */
.L_x_747:
[----:B------:R-:W-:Y:S05]  /*6d70*/  BSYNC.RECONVERGENT B2 ;  /* 0x0000000000027941 */ /* 0x000fea0003800200 */
.L_x_746:
[----:B------:R-:W-:Y:S01]  /*6d80*/  VIADD R8, R0, 0x200 ;  /* 0x0000020000087836 */ /* 0x000fe20000000000 */
[----:B------:R-:W-:Y:S01]  /*6d90*/  IADD3 R28, P2, PT, R28, 0xe000, RZ ;  /* 0x0000e0001c1c7810 */ /* 0x000fe20007f5e0ff */
[----:B------:R-:W-:Y:S01]  /*6da0*/  VIADD R0, R0, 0x400 ;  /* 0x0000040000007836 */ /* 0x000fe20000000000 */
[----:B------:R-:W-:Y:S01]  /*6db0*/  IADD3 R26, P0, PT, R26, 0xe000, RZ ;  /* 0x0000e0001a1a7810 */ /* 0x000fe20007f1e0ff */
[----:B------:R-:W-:Y:S01]  /*6dc0*/  VIADD R4, R4, 0x400 ;  /* 0x0000040004047836 */ /* 0x000fe20000000000 */
[----:B------:R-:W-:Y:S01]  /*6dd0*/  ISETP.GE.AND P1, PT, R8, R5, PT ;  /* 0x000000050800720c */ /* 0x000fe20003f26270 */
[----:B------:R-:W-:Y:S01]  /*6de0*/  IMAD.X R29, RZ, RZ, R29, P2 ;  /* 0x000000ffff1d7224 */ /* 0x000fe200010e061d */
[----:B------:R-:W-:Y:S01]  /*6df0*/  IADD3 R3, P2, PT, R3, 0x400, RZ ;  /* 0x0000040003037810 */ /* 0x000fe20007f5e0ff */
[----:B------:R-:W-:-:S03]  /*6e00*/  IMAD.X R27, RZ, RZ, R27, P0 ;  /* 0x000000ffff1b7224 */ /* 0x000fc600000e061b */
[----:B------:R-:W-:-:S07]  /*6e10*/  IADD3.X R2, PT, PT, RZ, R2, RZ, P2, !PT ;  /* 0x00000002ff027210 */ /* 0x000fce00017fe4ff */
[----:B------:R-:W-:Y:S05]  /*6e20*/  @!P1 BRA `(.L_x_748) ;  /* 0xfffffff000789947 */ /* 0x000fea000383ffff */
.L_x_734:
[----:B0-----:R-:W-:Y:S05]  /*6e30*/  BSYNC.RECONVERGENT B1 ;  /* 0x0000000000017941 */ /* 0x001fea0003800200 */
.L_x_733:
        /* <DEDUP_REMOVED lines=75> */
.L_x_750:
[----:B------:R-:W-:Y:S05]  /*72f0*/  BSYNC.RECONVERGENT B1 ;  /* 0x0000000000017941 */ /* 0x000fea0003800200 */
.L_x_749:
        /* <DEDUP_REMOVED lines=74> */
.L_x_752:
[----:B------:R-:W-:Y:S05]  /*77a0*/  BSYNC.RECONVERGENT B1 ;  /* 0x0000000000017941 */ /* 0x000fea0003800200 */
.L_x_751:
        /* <DEDUP_REMOVED lines=74> */
.L_x_754:
[----:B------:R-:W-:Y:S05]  /*7c50*/  BSYNC.RECONVERGENT B1 ;  /* 0x0000000000017941 */ /* 0x000fea0003800200 */
.L_x_753:
        /* <DEDUP_REMOVED lines=74> */
.L_x_756:
[----:B------:R-:W-:Y:S05]  /*8100*/  BSYNC.RECONVERGENT B1 ;  /* 0x0000000000017941 */ /* 0x000fea0003800200 */
.L_x_755:
        /* <DEDUP_REMOVED lines=76> */
.L_x_758:
[----:B------:R-:W-:Y:S05]  /*85d0*/  BSYNC.RECONVERGENT B1 ;  /* 0x0000000000017941 */ /* 0x000fea0003800200 */
.L_x_757:
        /* <DEDUP_REMOVED lines=13> */
.L_x_760:
[----:B------:R-:W-:Y:S05]  /*86b0*/  BSYNC.RECONVERGENT B1 ;  /* 0x0000000000017941 */ /* 0x000fea0003800200 */
.L_x_759:
        /* <DEDUP_REMOVED lines=62> */
.L_x_762:
[----:B------:R-:W-:Y:S05]  /*8aa0*/  BSYNC.RECONVERGENT B1 ;  /* 0x0000000000017941 */ /* 0x000fea0003800200 */
.L_x_761:
        /* <DEDUP_REMOVED lines=56> */
.L_x_764:
[----:B------:R-:W-:Y:S05]  /*8e30*/  BSYNC.RECONVERGENT B1 ;  /* 0x0000000000017941 */ /* 0x000fea0003800200 */
.L_x_763:
        /* <DEDUP_REMOVED lines=53> */
.L_x_766:
[----:B------:R-:W-:Y:S05]  /*9190*/  BSYNC.RECONVERGENT B1 ;  /* 0x0000000000017941 */ /* 0x000fea0003800200 */
.L_x_765:
        /* <DEDUP_REMOVED lines=53> */
.L_x_768:
[----:B------:R-:W-:Y:S05]  /*94f0*/  BSYNC.RECONVERGENT B1 ;  /* 0x0000000000017941 */ /* 0x000fea0003800200 */
.L_x_767:
        /* <DEDUP_REMOVED lines=53> */
.L_x_770:
[----:B------:R-:W-:Y:S05]  /*9850*/  BSYNC.RECONVERGENT B1 ;  /* 0x0000000000017941 */ /* 0x000fea0003800200 */
.L_x_769:
        /* <DEDUP_REMOVED lines=57> */
.L_x_772:
[----:B------:R-:W-:Y:S05]  /*9bf0*/  BSYNC.RECONVERGENT B1 ;  /* 0x0000000000017941 */ /* 0x000fea0003800200 */
.L_x_771:
        /* <DEDUP_REMOVED lines=50> */
.L_x_716:
[----:B------:R-:W-:Y:S05]  /*9f20*/  BSYNC.RECONVERGENT B0 ;  /* 0x0000000000007941 */ /* 0x000fea0003800200 */
.L_x_686:
[----:B------:R-:W-:Y:S05]  /*9f30*/  @P1 EXIT ;  /* 0x000000000000194d */ /* 0x000fea0003800000 */
[----:B0123--:R-:W4:Y:S02]  /*9f40*/  LDC.64 R2, c[0x0][0x390] ;  /* 0x0000e400ff027b82 */ /* 0x00ff240000000a00 */
[----:B----4-:R-:W-:Y:S04]  /*9f50*/  STG.E.64 desc[UR6][R2.64], R44 ;  /* 0x0000002c02007986 */ /* 0x010fe8000c101b06 */
        /* <DEDUP_REMOVED lines=8> */
.L_x_773:
        /* <DEDUP_REMOVED lines=10> */
.L_x_788:


//--------------------- .nv.global.init           --------------------------
	.section	.nv.global.init,"aw",@progbits
	.align	16
.nv.global.init:
	.type		__cudart_sin_cos_coeffs,@object
	.size		__cudart_sin_cos_coeffs,(__cudart_i2opi_d - __cudart_sin_cos_coeffs)
__cudart_sin_cos_coeffs:
        /*0000*/ 	.byte	0x46, 0xd2, 0xb0, 0x2c, 0xf1, 0xe5, 0x5a, 0xbe, 0x92, 0xe3, 0xac, 0x69, 0xe3, 0x1d, 0xc7, 0x3e
        /*0010*/ 	.byte	0xa1, 0x62, 0xdb, 0x19, 0xa0, 0x01, 0x2a, 0xbf, 0x18, 0x08, 0x11, 0x11, 0x11, 0x11, 0x81, 0x3f
        /*0020*/ 	.byte	0x54, 0x55, 0x55, 0x55, 0x55, 0x55, 0xc5, 0xbf, 0x00, 0x00, 0x00, 0x00, 0x00, 0x00, 0x00, 0x00
        /*0030*/ 	.byte	0x00, 0x00, 0x00, 0x00, 0x00, 0x00, 0x00, 0x00, 0x64, 0x81, 0xfd, 0x20, 0x83, 0xff, 0xa8, 0xbd
        /*0040*/ 	.byte	0x28, 0x85, 0xef, 0xc1, 0xa7, 0xee, 0x21, 0x3e, 0xd9, 0xe6, 0x06, 0x8e, 0x4f, 0x7e, 0x92, 0xbe
        /*0050*/ 	.byte	0xe9, 0xbc, 0xdd, 0x19, 0xa0, 0x01, 0xfa, 0x3e, 0x47, 0x5d, 0xc1, 0x16, 0x6c, 0xc1, 0x56, 0xbf
        /*0060*/ 	.byte	0x51, 0x55, 0x55, 0x55, 0x55, 0x55, 0xa5, 0x3f, 0x00, 0x00, 0x00, 0x00, 0x00, 0x00, 0xe0, 0xbf
        /*0070*/ 	.byte	0x00, 0x00, 0x00, 0x00, 0x00, 0x00, 0xf0, 0x3f, 0x00, 0x00, 0x00, 0x00, 0x00, 0x00, 0x00, 0x00
	.type		__cudart_i2opi_d,@object
	.size		__cudart_i2opi_d,(.L_45 - __cudart_i2opi_d)
__cudart_i2opi_d:
        /* <DEDUP_REMOVED lines=9> */
.L_45:


//--------------------- .nv.shared._ZN3cub18CUB_300001_SM_10006detail9transform16transform_kernelINS2_10policy_hubILb1EN4cuda3std3__45tupleIJN6thrust24THRUST_300001_SM_1000_NS6detail15normal_iteratorINSA_10device_ptrI8ParticleEEEEEEEE10policy1000El25UpdateVelocityAndPositionSG_JPSE_EEEvT0_iT1_T2_DpNS2_10kernel_argIT3_EE --------------------------
	.section	.nv.shared._ZN3cub18CUB_300001_SM_10006detail9transform16transform_kernelINS2_10policy_hubILb1EN4cuda3std3__45tupleIJN6thrust24THRUST_300001_SM_1000_NS6detail15normal_iteratorINSA_10device_ptrI8ParticleEEEEEEEE10policy1000El25UpdateVelocityAndPositionSG_JPSE_EEEvT0_iT1_T2_DpNS2_10kernel_argIT3_EE,"aw",@nobits
	.sectionflags	@""
	.align	16
	.zero		1024


//--------------------- .nv.shared.reserved.0     --------------------------
	.section	.nv.shared.reserved.0,"aw",@nobits
	.weak		__nv_reservedSMEM_offset_0_alias
	.size		__nv_reservedSMEM_offset_0_alias, 0, 64
	.other		__nv_reservedSMEM_offset_0_alias,@"STO_CUDA_RESERVED_SHARED STV_DEFAULT"
__nv_reservedSMEM_offset_0_alias:
	.zero		0
	.zero		64


//--------------------- .nv.global                --------------------------
	.section	.nv.global,"aw",@nobits
.nv.global:
	.type		_ZN30_INTERNAL_b6db7e2a_4_k_cu_main6thrust24THRUST_300001_SM_1000_NS12placeholders2_8E,@object
	.size		_ZN30_INTERNAL_b6db7e2a_4_k_cu_main6thrust24THRUST_300001_SM_1000_NS12placeholders2_8E,(_ZN30_INTERNAL_b6db7e2a_4_k_cu_main4cuda3std3__432_GLOBAL__N__b6db7e2a_4_k_cu_main6ignoreE - _ZN30_INTERNAL_b6db7e2a_4_k_cu_main6thrust24THRUST_300001_SM_1000_NS12placeholders2_8E)
_ZN30_INTERNAL_b6db7e2a_4_k_cu_main6thrust24THRUST_300001_SM_1000_NS12placeholders2_8E:
	.zero		1
	.type		_ZN30_INTERNAL_b6db7e2a_4_k_cu_main4cuda3std3__432_GLOBAL__N__b6db7e2a_4_k_cu_main6ignoreE,@object
	.size		_ZN30_INTERNAL_b6db7e2a_4_k_cu_main4cuda3std3__432_GLOBAL__N__b6db7e2a_4_k_cu_main6ignoreE,(_ZN30_INTERNAL_b6db7e2a_4_k_cu_main4cuda3std6ranges3__45__cpo4dataE - _ZN30_INTERNAL_b6db7e2a_4_k_cu_main4cuda3std3__432_GLOBAL__N__b6db7e2a_4_k_cu_main6ignoreE)
_ZN30_INTERNAL_b6db7e2a_4_k_cu_main4cuda3std3__432_GLOBAL__N__b6db7e2a_4_k_cu_main6ignoreE:
	.zero		1
	.type		_ZN30_INTERNAL_b6db7e2a_4_k_cu_main4cuda3std6ranges3__45__cpo4dataE,@object
	.size		_ZN30_INTERNAL_b6db7e2a_4_k_cu_main4cuda3std6ranges3__45__cpo4dataE,(_ZN30_INTERNAL_b6db7e2a_4_k_cu_main6thrust24THRUST_300001_SM_1000_NS6system3cpp3parE - _ZN30_INTERNAL_b6db7e2a_4_k_cu_main4cuda3std6ranges3__45__cpo4dataE)
_ZN30_INTERNAL_b6db7e2a_4_k_cu_main4cuda3std6ranges3__45__cpo4dataE:
	.zero		1
	.type		_ZN30_INTERNAL_b6db7e2a_4_k_cu_main6thrust24THRUST_300001_SM_1000_NS6system3cpp3parE,@object
	.size		_ZN30_INTERNAL_b6db7e2a_4_k_cu_main6thrust24THRUST_300001_SM_1000_NS6system3cpp3parE,(_ZN30_INTERNAL_b6db7e2a_4_k_cu_main4cuda3std3__45__cpo5beginE - _ZN30_INTERNAL_b6db7e2a_4_k_cu_main6thrust24THRUST_300001_SM_1000_NS6system3cpp3parE)
_ZN30_INTERNAL_b6db7e2a_4_k_cu_main6thrust24THRUST_300001_SM_1000_NS6system3cpp3parE:
	.zero		1
	.type		_ZN30_INTERNAL_b6db7e2a_4_k_cu_main4cuda3std3__45__cpo5beginE,@object
	.size		_ZN30_INTERNAL_b6db7e2a_4_k_cu_main4cuda3std3__45__cpo5beginE,(_ZN30_INTERNAL_b6db7e2a_4_k_cu_main4cuda3std6ranges3__45__cpo5beginE - _ZN30_INTERNAL_b6db7e2a_4_k_cu_main4cuda3std3__45__cpo5beginE)
_ZN30_INTERNAL_b6db7e2a_4_k_cu_main4cuda3std3__45__cpo5beginE:
	.zero		1
	.type		_ZN30_INTERNAL_b6db7e2a_4_k_cu_main4cuda3std6ranges3__45__cpo5beginE,@object
	.size		_ZN30_INTERNAL_b6db7e2a_4_k_cu_main4cuda3std6ranges3__45__cpo5beginE,(_ZN30_INTERNAL_b6db7e2a_4_k_cu_main6thrust24THRUST_300001_SM_1000_NS6deviceE - _ZN30_INTERNAL_b6db7e2a_4_k_cu_main4cuda3std6ranges3__45__cpo5beginE)
_ZN30_INTERNAL_b6db7e2a_4_k_cu_main4cuda3std6ranges3__45__cpo5beginE:
	.zero		1
	.type		_ZN30_INTERNAL_b6db7e2a_4_k_cu_main6thrust24THRUST_300001_SM_1000_NS6deviceE,@object
	.size		_ZN30_INTERNAL_b6db7e2a_4_k_cu_main6thrust24THRUST_300001_SM_1000_NS6deviceE,(_ZN30_INTERNAL_b6db7e2a_4_k_cu_main4cuda3std3__47nulloptE - _ZN30_INTERNAL_b6db7e2a_4_k_cu_main6thrust24THRUST_300001_SM_1000_NS6deviceE)
_ZN30_INTERNAL_b6db7e2a_4_k_cu_main6thrust24THRUST_300001_SM_1000_NS6deviceE:
	.zero		1
	.type		_ZN30_INTERNAL_b6db7e2a_4_k_cu_main4cuda3std3__47nulloptE,@object
	.size		_ZN30_INTERNAL_b6db7e2a_4_k_cu_main4cuda3std3__47nulloptE,(_ZN30_INTERNAL_b6db7e2a_4_k_cu_main4cuda3std6ranges3__45__cpo8distanceE - _ZN30_INTERNAL_b6db7e2a_4_k_cu_main4cuda3std3__47nulloptE)
_ZN30_INTERNAL_b6db7e2a_4_k_cu_main4cuda3std3__47nulloptE:
	.zero		1
	.type		_ZN30_INTERNAL_b6db7e2a_4_k_cu_main4cuda3std6ranges3__45__cpo8distanceE,@object
	.size		_ZN30_INTERNAL_b6db7e2a_4_k_cu_main4cuda3std6ranges3__45__cpo8distanceE,(_ZN30_INTERNAL_b6db7e2a_4_k_cu_main6thrust24THRUST_300001_SM_1000_NS12placeholders2_4E - _ZN30_INTERNAL_b6db7e2a_4_k_cu_main4cuda3std6ranges3__45__cpo8distanceE)
_ZN30_INTERNAL_b6db7e2a_4_k_cu_main4cuda3std6ranges3__45__cpo8distanceE:
	.zero		1
	.type		_ZN30_INTERNAL_b6db7e2a_4_k_cu_main6thrust24THRUST_300001_SM_1000_NS12placeholders2_4E,@object
	.size		_ZN30_INTERNAL_b6db7e2a_4_k_cu_main6thrust24THRUST_300001_SM_1000_NS12placeholders2_4E,(_ZN30_INTERNAL_b6db7e2a_4_k_cu_main4cuda3std3__45__cpo6rbeginE - _ZN30_INTERNAL_b6db7e2a_4_k_cu_main6thrust24THRUST_300001_SM_1000_NS12placeholders2_4E)
_ZN30_INTERNAL_b6db7e2a_4_k_cu_main6thrust24THRUST_300001_SM_1000_NS12placeholders2_4E:
	.zero		1
	.type		_ZN30_INTERNAL_b6db7e2a_4_k_cu_main4cuda3std3__45__cpo6rbeginE,@object
	.size		_ZN30_INTERNAL_b6db7e2a_4_k_cu_main4cuda3std3__45__cpo6rbeginE,(_ZN30_INTERNAL_b6db7e2a_4_k_cu_main4cuda3std6ranges3__45__cpo7advanceE - _ZN30_INTERNAL_b6db7e2a_4_k_cu_main4cuda3std3__45__cpo6rbeginE)
_ZN30_INTERNAL_b6db7e2a_4_k_cu_main4cuda3std3__45__cpo6rbeginE:
	.zero		1
	.type		_ZN30_INTERNAL_b6db7e2a_4_k_cu_main4cuda3std6ranges3__45__cpo7advanceE,@object
	.size		_ZN30_INTERNAL_b6db7e2a_4_k_cu_main4cuda3std6ranges3__45__cpo7advanceE,(_ZN30_INTERNAL_b6db7e2a_4_k_cu_main6thrust24THRUST_300001_SM_1000_NS12placeholders3_10E - _ZN30_INTERNAL_b6db7e2a_4_k_cu_main4cuda3std6ranges3__45__cpo7advanceE)
_ZN30_INTERNAL_b6db7e2a_4_k_cu_main4cuda3std6ranges3__45__cpo7advanceE:
	.zero		1
	.type		_ZN30_INTERNAL_b6db7e2a_4_k_cu_main6thrust24THRUST_300001_SM_1000_NS12placeholders3_10E,@object
	.size		_ZN30_INTERNAL_b6db7e2a_4_k_cu_main6thrust24THRUST_300001_SM_1000_NS12placeholders3_10E,(_ZN30_INTERNAL_b6db7e2a_4_k_cu_main4cuda3std3__48in_placeE - _ZN30_INTERNAL_b6db7e2a_4_k_cu_main6thrust24THRUST_300001_SM_1000_NS12placeholders3_10E)
_ZN30_INTERNAL_b6db7e2a_4_k_cu_main6thrust24THRUST_300001_SM_1000_NS12placeholders3_10E:
	.zero		1
	.type		_ZN30_INTERNAL_b6db7e2a_4_k_cu_main4cuda3std3__48in_placeE,@object
	.size		_ZN30_INTERNAL_b6db7e2a_4_k_cu_main4cuda3std3__48in_placeE,(_ZN30_INTERNAL_b6db7e2a_4_k_cu_main4cuda3std6ranges3__45__cpo4sizeE - _ZN30_INTERNAL_b6db7e2a_4_k_cu_main4cuda3std3__48in_placeE)
_ZN30_INTERNAL_b6db7e2a_4_k_cu_main4cuda3std3__48in_placeE:
	.zero		1
	.type		_ZN30_INTERNAL_b6db7e2a_4_k_cu_main4cuda3std6ranges3__45__cpo4sizeE,@object
	.size		_ZN30_INTERNAL_b6db7e2a_4_k_cu_main4cuda3std6ranges3__45__cpo4sizeE,(_ZN30_INTERNAL_b6db7e2a_4_k_cu_main6thrust24THRUST_300001_SM_1000_NS12placeholders2_2E - _ZN30_INTERNAL_b6db7e2a_4_k_cu_main4cuda3std6ranges3__45__cpo4sizeE)
_ZN30_INTERNAL_b6db7e2a_4_k_cu_main4cuda3std6ranges3__45__cpo4sizeE:
	.zero		1
	.type		_ZN30_INTERNAL_b6db7e2a_4_k_cu_main6thrust24THRUST_300001_SM_1000_NS12placeholders2_2E,@object
	.size		_ZN30_INTERNAL_b6db7e2a_4_k_cu_main6thrust24THRUST_300001_SM_1000_NS12placeholders2_2E,(_ZN30_INTERNAL_b6db7e2a_4_k_cu_main4cuda3std3__45__cpo6cbeginE - _ZN30_INTERNAL_b6db7e2a_4_k_cu_main6thrust24THRUST_300001_SM_1000_NS12placeholders2_2E)
_ZN30_INTERNAL_b6db7e2a_4_k_cu_main6thrust24THRUST_300001_SM_1000_NS12placeholders2_2E:
	.zero		1
	.type		_ZN30_INTERNAL_b6db7e2a_4_k_cu_main4cuda3std3__45__cpo6cbeginE,@object
	.size		_ZN30_INTERNAL_b6db7e2a_4_k_cu_main4cuda3std3__45__cpo6cbeginE,(_ZN30_INTERNAL_b6db7e2a_4_k_cu_main4cuda3std6ranges3__45__cpo6cbeginE - _ZN30_INTERNAL_b6db7e2a_4_k_cu_main4cuda3std3__45__cpo6cbeginE)
_ZN30_INTERNAL_b6db7e2a_4_k_cu_main4cuda3std3__45__cpo6cbeginE:
	.zero		1
	.type		_ZN30_INTERNAL_b6db7e2a_4_k_cu_main4cuda3std6ranges3__45__cpo6cbeginE,@object
	.size		_ZN30_INTERNAL_b6db7e2a_4_k_cu_main4cuda3std6ranges3__45__cpo6cbeginE,(_ZN30_INTERNAL_b6db7e2a_4_k_cu_main6thrust24THRUST_300001_SM_1000_NS12placeholders2_6E - _ZN30_INTERNAL_b6db7e2a_4_k_cu_main4cuda3std6ranges3__45__cpo6cbeginE)
_ZN30_INTERNAL_b6db7e2a_4_k_cu_main4cuda3std6ranges3__45__cpo6cbeginE:
	.zero		1
	.type		_ZN30_INTERNAL_b6db7e2a_4_k_cu_main6thrust24THRUST_300001_SM_1000_NS12placeholders2_6E,@object
	.size		_ZN30_INTERNAL_b6db7e2a_4_k_cu_main6thrust24THRUST_300001_SM_1000_NS12placeholders2_6E,(_ZN30_INTERNAL_b6db7e2a_4_k_cu_main4cuda3std3__45__cpo7crbeginE - _ZN30_INTERNAL_b6db7e2a_4_k_cu_main6thrust24THRUST_300001_SM_1000_NS12placeholders2_6E)
_ZN30_INTERNAL_b6db7e2a_4_k_cu_main6thrust24THRUST_300001_SM_1000_NS12placeholders2_6E:
	.zero		1
	.type		_ZN30_INTERNAL_b6db7e2a_4_k_cu_main4cuda3std3__45__cpo7crbeginE,@object
	.size		_ZN30_INTERNAL_b6db7e2a_4_k_cu_main4cuda3std3__45__cpo7crbeginE,(_ZN30_INTERNAL_b6db7e2a_4_k_cu_main4cuda3std6ranges3__45__cpo4nextE - _ZN30_INTERNAL_b6db7e2a_4_k_cu_main4cuda3std3__45__cpo7crbeginE)
_ZN30_INTERNAL_b6db7e2a_4_k_cu_main4cuda3std3__45__cpo7crbeginE:
	.zero		1
	.type		_ZN30_INTERNAL_b6db7e2a_4_k_cu_main4cuda3std6ranges3__45__cpo4nextE,@object
	.size		_ZN30_INTERNAL_b6db7e2a_4_k_cu_main4cuda3std6ranges3__45__cpo4nextE,(_ZN30_INTERNAL_b6db7e2a_4_k_cu_main4cuda3std6ranges3__45__cpo4swapE - _ZN30_INTERNAL_b6db7e2a_4_k_cu_main4cuda3std6ranges3__45__cpo4nextE)
_ZN30_INTERNAL_b6db7e2a_4_k_cu_main4cuda3std6ranges3__45__cpo4nextE:
	.zero		1
	.type		_ZN30_INTERNAL_b6db7e2a_4_k_cu_main4cuda3std6ranges3__45__cpo4swapE,@object
	.size		_ZN30_INTERNAL_b6db7e2a_4_k_cu_main4cuda3std6ranges3__45__cpo4swapE,(_ZN30_INTERNAL_b6db7e2a_4_k_cu_main6thrust24THRUST_300001_SM_1000_NS8cuda_cub10par_nosyncE - _ZN30_INTERNAL_b6db7e2a_4_k_cu_main4cuda3std6ranges3__45__cpo4swapE)
_ZN30_INTERNAL_b6db7e2a_4_k_cu_main4cuda3std6ranges3__45__cpo4swapE:
	.zero		1
	.type		_ZN30_INTERNAL_b6db7e2a_4_k_cu_main6thrust24THRUST_300001_SM_1000_NS8cuda_cub10par_nosyncE,@object
	.size		_ZN30_INTERNAL_b6db7e2a_4_k_cu_main6thrust24THRUST_300001_SM_1000_NS8cuda_cub10par_nosyncE,(_ZN30_INTERNAL_b6db7e2a_4_k_cu_main6thrust24THRUST_300001_SM_1000_NS3seqE - _ZN30_INTERNAL_b6db7e2a_4_k_cu_main6thrust24THRUST_300001_SM_1000_NS8cuda_cub10par_nosyncE)
_ZN30_INTERNAL_b6db7e2a_4_k_cu_main6thrust24THRUST_300001_SM_1000_NS8cuda_cub10par_nosyncE:
	.zero		1
	.type		_ZN30_INTERNAL_b6db7e2a_4_k_cu_main6thrust24THRUST_300001_SM_1000_NS3seqE,@object
	.size		_ZN30_INTERNAL_b6db7e2a_4_k_cu_main6thrust24THRUST_300001_SM_1000_NS3seqE,(_ZN30_INTERNAL_b6db7e2a_4_k_cu_main4cuda3std3__420unreachable_sentinelE - _ZN30_INTERNAL_b6db7e2a_4_k_cu_main6thrust24THRUST_300001_SM_1000_NS3seqE)
_ZN30_INTERNAL_b6db7e2a_4_k_cu_main6thrust24THRUST_300001_SM_1000_NS3seqE:
	.zero		1
	.type		_ZN30_INTERNAL_b6db7e2a_4_k_cu_main4cuda3std3__420unreachable_sentinelE,@object
	.size		_ZN30_INTERNAL_b6db7e2a_4_k_cu_main4cuda3std3__420unreachable_sentinelE,(_ZN30_INTERNAL_b6db7e2a_4_k_cu_main4cuda3std6ranges3__45__cpo5ssizeE - _ZN30_INTERNAL_b6db7e2a_4_k_cu_main4cuda3std3__420unreachable_sentinelE)
_ZN30_INTERNAL_b6db7e2a_4_k_cu_main4cuda3std3__420unreachable_sentinelE:
	.zero		1
	.type		_ZN30_INTERNAL_b6db7e2a_4_k_cu_main4cuda3std6ranges3__45__cpo5ssizeE,@object
	.size		_ZN30_INTERNAL_b6db7e2a_4_k_cu_main4cuda3std6ranges3__45__cpo5ssizeE,(_ZN30_INTERNAL_b6db7e2a_4_k_cu_main6thrust24THRUST_300001_SM_1000_NS12placeholders2_3E - _ZN30_INTERNAL_b6db7e2a_4_k_cu_main4cuda3std6ranges3__45__cpo5ssizeE)
_ZN30_INTERNAL_b6db7e2a_4_k_cu_main4cuda3std6ranges3__45__cpo5ssizeE:
	.zero		1
	.type		_ZN30_INTERNAL_b6db7e2a_4_k_cu_main6thrust24THRUST_300001_SM_1000_NS12placeholders2_3E,@object
	.size		_ZN30_INTERNAL_b6db7e2a_4_k_cu_main6thrust24THRUST_300001_SM_1000_NS12placeholders2_3E,(_ZN30_INTERNAL_b6db7e2a_4_k_cu_main4cuda3std3__45__cpo4cendE - _ZN30_INTERNAL_b6db7e2a_4_k_cu_main6thrust24THRUST_300001_SM_1000_NS12placeholders2_3E)
_ZN30_INTERNAL_b6db7e2a_4_k_cu_main6thrust24THRUST_300001_SM_1000_NS12placeholders2_3E:
	.zero		1
	.type		_ZN30_INTERNAL_b6db7e2a_4_k_cu_main4cuda3std3__45__cpo4cendE,@object
	.size		_ZN30_INTERNAL_b6db7e2a_4_k_cu_main4cuda3std3__45__cpo4cendE,(_ZN30_INTERNAL_b6db7e2a_4_k_cu_main4cuda3std6ranges3__45__cpo4cendE - _ZN30_INTERNAL_b6db7e2a_4_k_cu_main4cuda3std3__45__cpo4cendE)
_ZN30_INTERNAL_b6db7e2a_4_k_cu_main4cuda3std3__45__cpo4cendE:
	.zero		1
	.type		_ZN30_INTERNAL_b6db7e2a_4_k_cu_main4cuda3std6ranges3__45__cpo4cendE,@object
	.size		_ZN30_INTERNAL_b6db7e2a_4_k_cu_main4cuda3std6ranges3__45__cpo4cendE,(_ZN30_INTERNAL_b6db7e2a_4_k_cu_main6thrust24THRUST_300001_SM_1000_NS12placeholders2_7E - _ZN30_INTERNAL_b6db7e2a_4_k_cu_main4cuda3std6ranges3__45__cpo4cendE)
_ZN30_INTERNAL_b6db7e2a_4_k_cu_main4cuda3std6ranges3__45__cpo4cendE:
	.zero		1
	.type		_ZN30_INTERNAL_b6db7e2a_4_k_cu_main6thrust24THRUST_300001_SM_1000_NS12placeholders2_7E,@object
	.size		_ZN30_INTERNAL_b6db7e2a_4_k_cu_main6thrust24THRUST_300001_SM_1000_NS12placeholders2_7E,(_ZN30_INTERNAL_b6db7e2a_4_k_cu_main4cuda3std3__45__cpo5crendE - _ZN30_INTERNAL_b6db7e2a_4_k_cu_main6thrust24THRUST_300001_SM_1000_NS12placeholders2_7E)
_ZN30_INTERNAL_b6db7e2a_4_k_cu_main6thrust24THRUST_300001_SM_1000_NS12placeholders2_7E:
	.zero		1
	.type		_ZN30_INTERNAL_b6db7e2a_4_k_cu_main4cuda3std3__45__cpo5crendE,@object
	.size		_ZN30_INTERNAL_b6db7e2a_4_k_cu_main4cuda3std3__45__cpo5crendE,(_ZN30_INTERNAL_b6db7e2a_4_k_cu_main4cuda3std6ranges3__45__cpo4prevE - _ZN30_INTERNAL_b6db7e2a_4_k_cu_main4cuda3std3__45__cpo5crendE)
_ZN30_INTERNAL_b6db7e2a_4_k_cu_main4cuda3std3__45__cpo5crendE:
	.zero		1
	.type		_ZN30_INTERNAL_b6db7e2a_4_k_cu_main4cuda3std6ranges3__45__cpo4prevE,@object
	.size		_ZN30_INTERNAL_b6db7e2a_4_k_cu_main4cuda3std6ranges3__45__cpo4prevE,(_ZN30_INTERNAL_b6db7e2a_4_k_cu_main4cuda3std6ranges3__45__cpo9iter_moveE - _ZN30_INTERNAL_b6db7e2a_4_k_cu_main4cuda3std6ranges3__45__cpo4prevE)
_ZN30_INTERNAL_b6db7e2a_4_k_cu_main4cuda3std6ranges3__45__cpo4prevE:
	.zero		1
	.type		_ZN30_INTERNAL_b6db7e2a_4_k_cu_main4cuda3std6ranges3__45__cpo9iter_moveE,@object
	.size		_ZN30_INTERNAL_b6db7e2a_4_k_cu_main4cuda3std6ranges3__45__cpo9iter_moveE,(_ZN30_INTERNAL_b6db7e2a_4_k_cu_main6thrust24THRUST_300001_SM_1000_NS6system6detail10sequential3seqE - _ZN30_INTERNAL_b6db7e2a_4_k_cu_main4cuda3std6ranges3__45__cpo9iter_moveE)
_ZN30_INTERNAL_b6db7e2a_4_k_cu_main4cuda3std6ranges3__45__cpo9iter_moveE:
	.zero		1
	.type		_ZN30_INTERNAL_b6db7e2a_4_k_cu_main6thrust24THRUST_300001_SM_1000_NS6system6detail10sequential3seqE,@object
	.size		_ZN30_INTERNAL_b6db7e2a_4_k_cu_main6thrust24THRUST_300001_SM_1000_NS6system6detail10sequential3seqE,(_ZN30_INTERNAL_b6db7e2a_4_k_cu_main6thrust24THRUST_300001_SM_1000_NS12placeholders2_9E - _ZN30_INTERNAL_b6db7e2a_4_k_cu_main6thrust24THRUST_300001_SM_1000_NS6system6detail10sequential3seqE)
_ZN30_INTERNAL_b6db7e2a_4_k_cu_main6thrust24THRUST_300001_SM_1000_NS6system6detail10sequential3seqE:
	.zero		1
	.type		_ZN30_INTERNAL_b6db7e2a_4_k_cu_main6thrust24THRUST_300001_SM_1000_NS12placeholders2_9E,@object
	.size		_ZN30_INTERNAL_b6db7e2a_4_k_cu_main6thrust24THRUST_300001_SM_1000_NS12placeholders2_9E,(_ZN30_INTERNAL_b6db7e2a_4_k_cu_main4cuda3std3__419piecewise_constructE - _ZN30_INTERNAL_b6db7e2a_4_k_cu_main6thrust24THRUST_300001_SM_1000_NS12placeholders2_9E)
_ZN30_INTERNAL_b6db7e2a_4_k_cu_main6thrust24THRUST_300001_SM_1000_NS12placeholders2_9E:
	.zero		1
	.type		_ZN30_INTERNAL_b6db7e2a_4_k_cu_main4cuda3std3__419piecewise_constructE,@object
	.size		_ZN30_INTERNAL_b6db7e2a_4_k_cu_main4cuda3std3__419piecewise_constructE,(_ZN30_INTERNAL_b6db7e2a_4_k_cu_main4cuda3std6ranges3__45__cpo5cdataE - _ZN30_INTERNAL_b6db7e2a_4_k_cu_main4cuda3std3__419piecewise_constructE)
_ZN30_INTERNAL_b6db7e2a_4_k_cu_main4cuda3std3__419piecewise_constructE:
	.zero		1
	.type		_ZN30_INTERNAL_b6db7e2a_4_k_cu_main4cuda3std6ranges3__45__cpo5cdataE,@object
	.size		_ZN30_INTERNAL_b6db7e2a_4_k_cu_main4cuda3std6ranges3__45__cpo5cdataE,(_ZN30_INTERNAL_b6db7e2a_4_k_cu_main6thrust24THRUST_300001_SM_1000_NS12placeholders2_1E - _ZN30_INTERNAL_b6db7e2a_4_k_cu_main4cuda3std6ranges3__45__cpo5cdataE)
_ZN30_INTERNAL_b6db7e2a_4_k_cu_main4cuda3std6ranges3__45__cpo5cdataE:
	.zero		1
	.type		_ZN30_INTERNAL_b6db7e2a_4_k_cu_main6thrust24THRUST_300001_SM_1000_NS12placeholders2_1E,@object
	.size		_ZN30_INTERNAL_b6db7e2a_4_k_cu_main6thrust24THRUST_300001_SM_1000_NS12placeholders2_1E,(_ZN30_INTERNAL_b6db7e2a_4_k_cu_main4cuda3std3__45__cpo3endE - _ZN30_INTERNAL_b6db7e2a_4_k_cu_main6thrust24THRUST_300001_SM_1000_NS12placeholders2_1E)
_ZN30_INTERNAL_b6db7e2a_4_k_cu_main6thrust24THRUST_300001_SM_1000_NS12placeholders2_1E:
	.zero		1
	.type		_ZN30_INTERNAL_b6db7e2a_4_k_cu_main4cuda3std3__45__cpo3endE,@object
	.size		_ZN30_INTERNAL_b6db7e2a_4_k_cu_main4cuda3std3__45__cpo3endE,(_ZN30_INTERNAL_b6db7e2a_4_k_cu_main4cuda3std6ranges3__45__cpo3endE - _ZN30_INTERNAL_b6db7e2a_4_k_cu_main4cuda3std3__45__cpo3endE)
_ZN30_INTERNAL_b6db7e2a_4_k_cu_main4cuda3std3__45__cpo3endE:
	.zero		1
	.type		_ZN30_INTERNAL_b6db7e2a_4_k_cu_main4cuda3std6ranges3__45__cpo3endE,@object
	.size		_ZN30_INTERNAL_b6db7e2a_4_k_cu_main4cuda3std6ranges3__45__cpo3endE,(_ZN30_INTERNAL_b6db7e2a_4_k_cu_main6thrust24THRUST_300001_SM_1000_NS12placeholders2_5E - _ZN30_INTERNAL_b6db7e2a_4_k_cu_main4cuda3std6ranges3__45__cpo3endE)
_ZN30_INTERNAL_b6db7e2a_4_k_cu_main4cuda3std6ranges3__45__cpo3endE:
	.zero		1
	.type		_ZN30_INTERNAL_b6db7e2a_4_k_cu_main6thrust24THRUST_300001_SM_1000_NS12placeholders2_5E,@object
	.size		_ZN30_INTERNAL_b6db7e2a_4_k_cu_main6thrust24THRUST_300001_SM_1000_NS12placeholders2_5E,(_ZN30_INTERNAL_b6db7e2a_4_k_cu_main4cuda3std3__45__cpo4rendE - _ZN30_INTERNAL_b6db7e2a_4_k_cu_main6thrust24THRUST_300001_SM_1000_NS12placeholders2_5E)
_ZN30_INTERNAL_b6db7e2a_4_k_cu_main6thrust24THRUST_300001_SM_1000_NS12placeholders2_5E:
	.zero		1
	.type		_ZN30_INTERNAL_b6db7e2a_4_k_cu_main4cuda3std3__45__cpo4rendE,@object
	.size		_ZN30_INTERNAL_b6db7e2a_4_k_cu_main4cuda3std3__45__cpo4rendE,(_ZN30_INTERNAL_b6db7e2a_4_k_cu_main4cuda3std6ranges3__45__cpo9iter_swapE - _ZN30_INTERNAL_b6db7e2a_4_k_cu_main4cuda3std3__45__cpo4rendE)
_ZN30_INTERNAL_b6db7e2a_4_k_cu_main4cuda3std3__45__cpo4rendE:
	.zero		1
	.type		_ZN30_INTERNAL_b6db7e2a_4_k_cu_main4cuda3std6ranges3__45__cpo9iter_swapE,@object
	.size		_ZN30_INTERNAL_b6db7e2a_4_k_cu_main4cuda3std6ranges3__45__cpo9iter_swapE,(_ZN30_INTERNAL_b6db7e2a_4_k_cu_main4cuda3std3__48unexpectE - _ZN30_INTERNAL_b6db7e2a_4_k_cu_main4cuda3std6ranges3__45__cpo9iter_swapE)
_ZN30_INTERNAL_b6db7e2a_4_k_cu_main4cuda3std6ranges3__45__cpo9iter_swapE:
	.zero		1
	.type		_ZN30_INTERNAL_b6db7e2a_4_k_cu_main4cuda3std3__48unexpectE,@object
	.size		_ZN30_INTERNAL_b6db7e2a_4_k_cu_main4cuda3std3__48unexpectE,(_ZN30_INTERNAL_b6db7e2a_4_k_cu_main6thrust24THRUST_300001_SM_1000_NS8cuda_cub3parE - _ZN30_INTERNAL_b6db7e2a_4_k_cu_main4cuda3std3__48unexpectE)
_ZN30_INTERNAL_b6db7e2a_4_k_cu_main4cuda3std3__48unexpectE:
	.zero		1
	.type		_ZN30_INTERNAL_b6db7e2a_4_k_cu_main6thrust24THRUST_300001_SM_1000_NS8cuda_cub3parE,@object
	.size		_ZN30_INTERNAL_b6db7e2a_4_k_cu_main6thrust24THRUST_300001_SM_1000_NS8cuda_cub3parE,(.L_29 - _ZN30_INTERNAL_b6db7e2a_4_k_cu_main6thrust24THRUST_300001_SM_1000_NS8cuda_cub3parE)
_ZN30_INTERNAL_b6db7e2a_4_k_cu_main6thrust24THRUST_300001_SM_1000_NS8cuda_cub3parE:
	.zero		1
.L_29:


//--------------------- .nv.shared._ZN3cub18CUB_300001_SM_10006detail9transform16transform_kernelINS2_10policy_hubILb1EN4cuda3std3__45tupleIJN6thrust24THRUST_300001_SM_1000_NS6detail15normal_iteratorINSA_10device_ptrI8ParticleEEEEEEEE10policy1000Ei25UpdateVelocityAndPositionSG_JPSE_EEEvT0_iT1_T2_DpNS2_10kernel_argIT3_EE --------------------------
	.section	.nv.shared._ZN3cub18CUB_300001_SM_10006detail9transform16transform_kernelINS2_10policy_hubILb1EN4cuda3std3__45tupleIJN6thrust24THRUST_300001_SM_1000_NS6detail15normal_iteratorINSA_10device_ptrI8ParticleEEEEEEEE10policy1000Ei25UpdateVelocityAndPositionSG_JPSE_EEEvT0_iT1_T2_DpNS2_10kernel_argIT3_EE,"aw",@nobits
	.sectionflags	@""
	.align	16
	.zero		1024


//--------------------- .nv.shared._ZN3cub18CUB_300001_SM_10006detail9transform16transform_kernelINS2_10policy_hubILb1EN4cuda3std3__45tupleIJN6thrust24THRUST_300001_SM_1000_NS6detail15normal_iteratorINSA_10device_ptrI8ParticleEEEEEEEE10policy1000El14UpdateParticleSG_JPSE_EEEvT0_iT1_T2_DpNS2_10kernel_argIT3_EE --------------------------
	.section	.nv.shared._ZN3cub18CUB_300001_SM_10006detail9transform16transform_kernelINS2_10policy_hubILb1EN4cuda3std3__45tupleIJN6thrust24THRUST_300001_SM_1000_NS6detail15normal_iteratorINSA_10device_ptrI8ParticleEEEEEEEE10policy1000El14UpdateParticleSG_JPSE_EEEvT0_iT1_T2_DpNS2_10kernel_argIT3_EE,"aw",@nobits
	.sectionflags	@""
	.align	16
	.zero		1024


//--------------------- .nv.shared._ZN3cub18CUB_300001_SM_10006detail9transform16transform_kernelINS2_10policy_hubILb1EN4cuda3std3__45tupleIJN6thrust24THRUST_300001_SM_1000_NS6detail15normal_iteratorINSA_10device_ptrI8ParticleEEEEEEEE10policy1000Ei14UpdateParticleSG_JPSE_EEEvT0_iT1_T2_DpNS2_10kernel_argIT3_EE --------------------------
	.section	.nv.shared._ZN3cub18CUB_300001_SM_10006detail9transform16transform_kernelINS2_10policy_hubILb1EN4cuda3std3__45tupleIJN6thrust24THRUST_300001_SM_1000_NS6detail15normal_iteratorINSA_10device_ptrI8ParticleEEEEEEEE10policy1000Ei14UpdateParticleSG_JPSE_EEEvT0_iT1_T2_DpNS2_10kernel_argIT3_EE,"aw",@nobits
	.sectionflags	@""
	.align	16
	.zero		1024


//--------------------- .nv.shared._ZN3cub18CUB_300001_SM_10006detail11EmptyKernelIvEEvv --------------------------
	.section	.nv.shared._ZN3cub18CUB_300001_SM_10006detail11EmptyKernelIvEEvv,"aw",@nobits
	.sectionflags	@""
	.align	16
	.zero		1024


//--------------------- .nv.shared._ZN6thrust24THRUST_300001_SM_1000_NS8cuda_cub4core6detail13_kernel_agentINS1_8__reduce11ReduceAgentIPN4cuda3std3__45tupleIJ8ParticlelEEESD_SC_lNS1_9__extrema9arg_min_fISB_l16CompareParticlesEEEEJSD_SD_iSH_EEEvDpT0_ --------------------------
	.section	.nv.shared._ZN6thrust24THRUST_300001_SM_1000_NS8cuda_cub4core6detail13_kernel_agentINS1_8__reduce11ReduceAgentIPN4cuda3std3__45tupleIJ8ParticlelEEESD_SC_lNS1_9__extrema9arg_min_fISB_l16CompareParticlesEEEEJSD_SD_iSH_EEEvDpT0_,"aw",@nobits
	.sectionflags	@""
	.align	16
	.zero		1024


//--------------------- .nv.shared._ZN6thrust24THRUST_300001_SM_1000_NS8cuda_cub4core6detail13_kernel_agentINS1_8__reduce10DrainAgentIlEEJN3cub18CUB_300001_SM_10009GridQueueIyEElEEEvDpT0_ --------------------------
	.section	.nv.shared._ZN6thrust24THRUST_300001_SM_1000_NS8cuda_cub4core6detail13_kernel_agentINS1_8__reduce10DrainAgentIlEEJN3cub18CUB_300001_SM_10009GridQueueIyEElEEEvDpT0_,"aw",@nobits
	.sectionflags	@""
	.align	16
	.zero		1024


//--------------------- .nv.shared._ZN6thrust24THRUST_300001_SM_1000_NS8cuda_cub4core6detail13_kernel_agentINS1_8__reduce11ReduceAgentINS0_12zip_iteratorIN4cuda3std3__45tupleIJNS0_6detail15normal_iteratorINS0_10device_ptrI8ParticleEEEENS0_17counting_iteratorIlNS0_11use_defaultESJ_SJ_EEEEEEEPNSB_IJSF_lEEESN_lNS1_9__extrema9arg_min_fISF_l16CompareParticlesEEEEJSM_SO_lN3cub18CUB_300001_SM_100013GridEvenShareIlEENSV_9GridQueueIyEESS_EEEvDpT0_ --------------------------
	.section	.nv.shared._ZN6thrust24THRUST_300001_SM_1000_NS8cuda_cub4core6detail13_kernel_agentINS1_8__reduce11ReduceAgentINS0_12zip_iteratorIN4cuda3std3__45tupleIJNS0_6detail15normal_iteratorINS0_10device_ptrI8ParticleEEEENS0_17counting_iteratorIlNS0_11use_defaultESJ_SJ_EEEEEEEPNSB_IJSF_lEEESN_lNS1_9__extrema9arg_min_fISF_l16CompareParticlesEEEEJSM_SO_lN3cub18CUB_300001_SM_100013GridEvenShareIlEENSV_9GridQueueIyEESS_EEEvDpT0_,"aw",@nobits
	.sectionflags	@""
	.align	16
	.zero		1024


//--------------------- .nv.shared._ZN6thrust24THRUST_300001_SM_1000_NS8cuda_cub4core6detail13_kernel_agentINS1_8__reduce11ReduceAgentINS0_12zip_iteratorIN4cuda3std3__45tupleIJNS0_6detail15normal_iteratorINS0_10device_ptrI8ParticleEEEENS0_17counting_iteratorIlNS0_11use_defaultESJ_SJ_EEEEEEEPNSB_IJSF_lEEESN_lNS1_9__extrema9arg_min_fISF_l16CompareParticlesEEEEJSM_SO_lSS_EEEvDpT0_ --------------------------
	.section	.nv.shared._ZN6thrust24THRUST_300001_SM_1000_NS8cuda_cub4core6detail13_kernel_agentINS1_8__reduce11ReduceAgentINS0_12zip_iteratorIN4cuda3std3__45tupleIJNS0_6detail15normal_iteratorINS0_10device_ptrI8ParticleEEEENS0_17counting_iteratorIlNS0_11use_defaultESJ_SJ_EEEEEEEPNSB_IJSF_lEEESN_lNS1_9__extrema9arg_min_fISF_l16CompareParticlesEEEEJSM_SO_lSS_EEEvDpT0_,"aw",@nobits
	.sectionflags	@""
	.align	16
	.zero		1024


//--------------------- .nv.shared._ZN6thrust24THRUST_300001_SM_1000_NS8cuda_cub4core6detail13_kernel_agentINS1_8__reduce11ReduceAgentIPN4cuda3std3__45tupleIJ8ParticlelEEESD_SC_iNS1_9__extrema9arg_min_fISB_l16CompareParticlesEEEEJSD_SD_iSH_EEEvDpT0_ --------------------------
	.section	.nv.shared._ZN6thrust24THRUST_300001_SM_1000_NS8cuda_cub4core6detail13_kernel_agentINS1_8__reduce11ReduceAgentIPN4cuda3std3__45tupleIJ8ParticlelEEESD_SC_iNS1_9__extrema9arg_min_fISB_l16CompareParticlesEEEEJSD_SD_iSH_EEEvDpT0_,"aw",@nobits
	.sectionflags	@""
	.align	16
	.zero		1024


//--------------------- .nv.shared._ZN6thrust24THRUST_300001_SM_1000_NS8cuda_cub4core6detail13_kernel_agentINS1_8__reduce10DrainAgentIiEEJN3cub18CUB_300001_SM_10009GridQueueIjEEiEEEvDpT0_ --------------------------
	.section	.nv.shared._ZN6thrust24THRUST_300001_SM_1000_NS8cuda_cub4core6detail13_kernel_agentINS1_8__reduce10DrainAgentIiEEJN3cub18CUB_300001_SM_10009GridQueueIjEEiEEEvDpT0_,"aw",@nobits
	.sectionflags	@""
	.align	16
	.zero		1024


//--------------------- .nv.shared._ZN6thrust24THRUST_300001_SM_1000_NS8cuda_cub4core6detail13_kernel_agentINS1_8__reduce11ReduceAgentINS0_12zip_iteratorIN4cuda3std3__45tupleIJNS0_6detail15normal_iteratorINS0_10device_ptrI8ParticleEEEENS0_17counting_iteratorIlNS0_11use_defaultESJ_SJ_EEEEEEEPNSB_IJSF_lEEESN_iNS1_9__extrema9arg_min_fISF_l16CompareParticlesEEEEJSM_SO_iN3cub18CUB_300001_SM_100013GridEvenShareIiEENSV_9GridQueueIjEESS_EEEvDpT0_ --------------------------
	.section	.nv.shared._ZN6thrust24THRUST_300001_SM_1000_NS8cuda_cub4core6detail13_kernel_agentINS1_8__reduce11ReduceAgentINS0_12zip_iteratorIN4cuda3std3__45tupleIJNS0_6detail15normal_iteratorINS0_10device_ptrI8ParticleEEEENS0_17counting_iteratorIlNS0_11use_defaultESJ_SJ_EEEEEEEPNSB_IJSF_lEEESN_iNS1_9__extrema9arg_min_fISF_l16CompareParticlesEEEEJSM_SO_iN3cub18CUB_300001_SM_100013GridEvenShareIiEENSV_9GridQueueIjEESS_EEEvDpT0_,"aw",@nobits
	.sectionflags	@""
	.align	16
	.zero		1024


//--------------------- .nv.shared._ZN6thrust24THRUST_300001_SM_1000_NS8cuda_cub4core6detail13_kernel_agentINS1_8__reduce11ReduceAgentINS0_12zip_iteratorIN4cuda3std3__45tupleIJNS0_6detail15normal_iteratorINS0_10device_ptrI8ParticleEEEENS0_17counting_iteratorIlNS0_11use_defaultESJ_SJ_EEEEEEEPNSB_IJSF_lEEESN_iNS1_9__extrema9arg_min_fISF_l16CompareParticlesEEEEJSM_SO_iSS_EEEvDpT0_ --------------------------
	.section	.nv.shared._ZN6thrust24THRUST_300001_SM_1000_NS8cuda_cub4core6detail13_kernel_agentINS1_8__reduce11ReduceAgentINS0_12zip_iteratorIN4cuda3std3__45tupleIJNS0_6detail15normal_iteratorINS0_10device_ptrI8ParticleEEEENS0_17counting_iteratorIlNS0_11use_defaultESJ_SJ_EEEEEEEPNSB_IJSF_lEEESN_iNS1_9__extrema9arg_min_fISF_l16CompareParticlesEEEEJSM_SO_iSS_EEEvDpT0_,"aw",@nobits
	.sectionflags	@""
	.align	16
	.zero		1024


//--------------------- .nv.constant0._ZN3cub18CUB_300001_SM_10006detail9transform16transform_kernelINS2_10policy_hubILb1EN4cuda3std3__45tupleIJN6thrust24THRUST_300001_SM_1000_NS6detail15normal_iteratorINSA_10device_ptrI8ParticleEEEEEEEE10policy1000El25UpdateVelocityAndPositionSG_JPSE_EEEvT0_iT1_T2_DpNS2_10kernel_argIT3_EE --------------------------
	.section	.nv.constant0._ZN3cub18CUB_300001_SM_10006detail9transform16transform_kernelINS2_10policy_hubILb1EN4cuda3std3__45tupleIJN6thrust24THRUST_300001_SM_1000_NS6detail15normal_iteratorINSA_10device_ptrI8ParticleEEEEEEEE10policy1000El25UpdateVelocityAndPositionSG_JPSE_EEEvT0_iT1_T2_DpNS2_10kernel_argIT3_EE,"a",@progbits
	.sectionflags	@""
	.align	4
.nv.constant0._ZN3cub18CUB_300001_SM_10006detail9transform16transform_kernelINS2_10policy_hubILb1EN4cuda3std3__45tupleIJN6thrust24THRUST_300001_SM_1000_NS6detail15normal_iteratorINSA_10device_ptrI8ParticleEEEEEEEE10policy1000El25UpdateVelocityAndPositionSG_JPSE_EEEvT0_iT1_T2_DpNS2_10kernel_argIT3_EE:
	.zero		968


//--------------------- .nv.constant0._ZN3cub18CUB_300001_SM_10006detail9transform16transform_kernelINS2_10policy_hubILb1EN4cuda3std3__45tupleIJN6thrust24THRUST_300001_SM_1000_NS6detail15normal_iteratorINSA_10device_ptrI8ParticleEEEEEEEE10policy1000Ei25UpdateVelocityAndPositionSG_JPSE_EEEvT0_iT1_T2_DpNS2_10kernel_argIT3_EE --------------------------
	.section	.nv.constant0._ZN3cub18CUB_300001_SM_10006detail9transform16transform_kernelINS2_10policy_hubILb1EN4cuda3std3__45tupleIJN6thrust24THRUST_300001_SM_1000_NS6detail15normal_iteratorINSA_10device_ptrI8ParticleEEEEEEEE10policy1000Ei25UpdateVelocityAndPositionSG_JPSE_EEEvT0_iT1_T2_DpNS2_10kernel_argIT3_EE,"a",@progbits
	.sectionflags	@""
	.align	4
.nv.constant0._ZN3cub18CUB_300001_SM_10006detail9transform16transform_kernelINS2_10policy_hubILb1EN4cuda3std3__45tupleIJN6thrust24THRUST_300001_SM_1000_NS6detail15normal_iteratorINSA_10device_ptrI8ParticleEEEEEEEE10policy1000Ei25UpdateVelocityAndPositionSG_JPSE_EEEvT0_iT1_T2_DpNS2_10kernel_argIT3_EE:
	.zero		960


//--------------------- .nv.constant0._ZN3cub18CUB_300001_SM_10006detail9transform16transform_kernelINS2_10policy_hubILb1EN4cuda3std3__45tupleIJN6thrust24THRUST_300001_SM_1000_NS6detail15normal_iteratorINSA_10device_ptrI8ParticleEEEEEEEE10policy1000El14UpdateParticleSG_JPSE_EEEvT0_iT1_T2_DpNS2_10kernel_argIT3_EE --------------------------
	.section	.nv.constant0._ZN3cub18CUB_300001_SM_10006detail9transform16transform_kernelINS2_10policy_hubILb1EN4cuda3std3__45tupleIJN6thrust24THRUST_300001_SM_1000_NS6detail15normal_iteratorINSA_10device_ptrI8ParticleEEEEEEEE10policy1000El14UpdateParticleSG_JPSE_EEEvT0_iT1_T2_DpNS2_10kernel_argIT3_EE,"a",@progbits
	.sectionflags	@""
	.align	4
.nv.constant0._ZN3cub18CUB_300001_SM_10006detail9transform16transform_kernelINS2_10policy_hubILb1EN4cuda3std3__45tupleIJN6thrust24THRUST_300001_SM_1000_NS6detail15normal_iteratorINSA_10device_ptrI8ParticleEEEEEEEE10policy1000El14UpdateParticleSG_JPSE_EEEvT0_iT1_T2_DpNS2_10kernel_argIT3_EE:
	.zero		936


//--------------------- .nv.constant0._ZN3cub18CUB_300001_SM_10006detail9transform16transform_kernelINS2_10policy_hubILb1EN4cuda3std3__45tupleIJN6thrust24THRUST_300001_SM_1000_NS6detail15normal_iteratorINSA_10device_ptrI8ParticleEEEEEEEE10policy1000Ei14UpdateParticleSG_JPSE_EEEvT0_iT1_T2_DpNS2_10kernel_argIT3_EE --------------------------
	.section	.nv.constant0._ZN3cub18CUB_300001_SM_10006detail9transform16transform_kernelINS2_10policy_hubILb1EN4cuda3std3__45tupleIJN6thrust24THRUST_300001_SM_1000_NS6detail15normal_iteratorINSA_10device_ptrI8ParticleEEEEEEEE10policy1000Ei14UpdateParticleSG_JPSE_EEEvT0_iT1_T2_DpNS2_10kernel_argIT3_EE,"a",@progbits
	.sectionflags	@""
	.align	4
.nv.constant0._ZN3cub18CUB_300001_SM_10006detail9transform16transform_kernelINS2_10policy_hubILb1EN4cuda3std3__45tupleIJN6thrust24THRUST_300001_SM_1000_NS6detail15normal_iteratorINSA_10device_ptrI8ParticleEEEEEEEE10policy1000Ei14UpdateParticleSG_JPSE_EEEvT0_iT1_T2_DpNS2_10kernel_argIT3_EE:
	.zero		936


//--------------------- .nv.constant0._ZN3cub18CUB_300001_SM_10006detail11EmptyKernelIvEEvv --------------------------
	.section	.nv.constant0._ZN3cub18CUB_300001_SM_10006detail11EmptyKernelIvEEvv,"a",@progbits
	.sectionflags	@""
	.align	4
.nv.constant0._ZN3cub18CUB_300001_SM_10006detail11EmptyKernelIvEEvv:
	.zero		896


//--------------------- .nv.constant0._ZN6thrust24THRUST_300001_SM_1000_NS8cuda_cub4core6detail13_kernel_agentINS1_8__reduce11ReduceAgentIPN4cuda3std3__45tupleIJ8ParticlelEEESD_SC_lNS1_9__extrema9arg_min_fISB_l16CompareParticlesEEEEJSD_SD_iSH_EEEvDpT0_ --------------------------
	.section	.nv.constant0._ZN6thrust24THRUST_300001_SM_1000_NS8cuda_cub4core6detail13_kernel_agentINS1_8__reduce11ReduceAgentIPN4cuda3std3__45tupleIJ8ParticlelEEESD_SC_lNS1_9__extrema9arg_min_fISB_l16CompareParticlesEEEEJSD_SD_iSH_EEEvDpT0_,"a",@progbits
	.sectionflags	@""
	.align	4
.nv.constant0._ZN6thrust24THRUST_300001_SM_1000_NS8cuda_cub4core6detail13_kernel_agentINS1_8__reduce11ReduceAgentIPN4cuda3std3__45tupleIJ8ParticlelEEESD_SC_lNS1_9__extrema9arg_min_fISB_l16CompareParticlesEEEEJSD_SD_iSH_EEEvDpT0_:
	.zero		917


//--------------------- .nv.constant0._ZN6thrust24THRUST_300001_SM_1000_NS8cuda_cub4core6detail13_kernel_agentINS1_8__reduce10DrainAgentIlEEJN3cub18CUB_300001_SM_10009GridQueueIyEElEEEvDpT0_ --------------------------
	.section	.nv.constant0._ZN6thrust24THRUST_300001_SM_1000_NS8cuda_cub4core6detail13_kernel_agentINS1_8__reduce10DrainAgentIlEEJN3cub18CUB_300001_SM_10009GridQueueIyEElEEEvDpT0_,"a",@progbits
	.sectionflags	@""
	.align	4
.nv.constant0._ZN6thrust24THRUST_300001_SM_1000_NS8cuda_cub4core6detail13_kernel_agentINS1_8__reduce10DrainAgentIlEEJN3cub18CUB_300001_SM_10009GridQueueIyEElEEEvDpT0_:
	.zero		912


//--------------------- .nv.constant0._ZN6thrust24THRUST_300001_SM_1000_NS8cuda_cub4core6detail13_kernel_agentINS1_8__reduce11ReduceAgentINS0_12zip_iteratorIN4cuda3std3__45tupleIJNS0_6detail15normal_iteratorINS0_10device_ptrI8ParticleEEEENS0_17counting_iteratorIlNS0_11use_defaultESJ_SJ_EEEEEEEPNSB_IJSF_lEEESN_lNS1_9__extrema9arg_min_fISF_l16CompareParticlesEEEEJSM_SO_lN3cub18CUB_300001_SM_100013GridEvenShareIlEENSV_9GridQueueIyEESS_EEEvDpT0_ --------------------------
	.section	.nv.constant0._ZN6thrust24THRUST_300001_SM_1000_NS8cuda_cub4core6detail13_kernel_agentINS1_8__reduce11ReduceAgentINS0_12zip_iteratorIN4cuda3std3__45tupleIJNS0_6detail15normal_iteratorINS0_10device_ptrI8ParticleEEEENS0_17counting_iteratorIlNS0_11use_defaultESJ_SJ_EEEEEEEPNSB_IJSF_lEEESN_lNS1_9__extrema9arg_min_fISF_l16CompareParticlesEEEEJSM_SO_lN3cub18CUB_300001_SM_100013GridEvenShareIlEENSV_9GridQueueIyEESS_EEEvDpT0_,"a",@progbits
	.sectionflags	@""
	.align	4
.nv.constant0._ZN6thrust24THRUST_300001_SM_1000_NS8cuda_cub4core6detail13_kernel_agentINS1_8__reduce11ReduceAgentINS0_12zip_iteratorIN4cuda3std3__45tupleIJNS0_6detail15normal_iteratorINS0_10device_ptrI8ParticleEEEENS0_17counting_iteratorIlNS0_11use_defaultESJ_SJ_EEEEEEEPNSB_IJSF_lEEESN_lNS1_9__extrema9arg_min_fISF_l16CompareParticlesEEEEJSM_SO_lN3cub18CUB_300001_SM_100013GridEvenShareIlEENSV_9GridQueueIyEESS_EEEvDpT0_:
	.zero		1009


//--------------------- .nv.constant0._ZN6thrust24THRUST_300001_SM_1000_NS8cuda_cub4core6detail13_kernel_agentINS1_8__reduce11ReduceAgentINS0_12zip_iteratorIN4cuda3std3__45tupleIJNS0_6detail15normal_iteratorINS0_10device_ptrI8ParticleEEEENS0_17counting_iteratorIlNS0_11use_defaultESJ_SJ_EEEEEEEPNSB_IJSF_lEEESN_lNS1_9__extrema9arg_min_fISF_l16CompareParticlesEEEEJSM_SO_lSS_EEEvDpT0_ --------------------------
	.section	.nv.constant0._ZN6thrust24THRUST_300001_SM_1000_NS8cuda_cub4core6detail13_kernel_agentINS1_8__reduce11ReduceAgentINS0_12zip_iteratorIN4cuda3std3__45tupleIJNS0_6detail15normal_iteratorINS0_10device_ptrI8ParticleEEEENS0_17counting_iteratorIlNS0_11use_defaultESJ_SJ_EEEEEEEPNSB_IJSF_lEEESN_lNS1_9__extrema9arg_min_fISF_l16CompareParticlesEEEEJSM_SO_lSS_EEEvDpT0_,"a",@progbits
	.sectionflags	@""
	.align	4
.nv.constant0._ZN6thrust24THRUST_300001_SM_1000_NS8cuda_cub4core6detail13_kernel_agentINS1_8__reduce11ReduceAgentINS0_12zip_iteratorIN4cuda3std3__45tupleIJNS0_6detail15normal_iteratorINS0_10device_ptrI8ParticleEEEENS0_17counting_iteratorIlNS0_11use_defaultESJ_SJ_EEEEEEEPNSB_IJSF_lEEESN_lNS1_9__extrema9arg_min_fISF_l16CompareParticlesEEEEJSM_SO_lSS_EEEvDpT0_:
	.zero		929


//--------------------- .nv.constant0._ZN6thrust24THRUST_300001_SM_1000_NS8cuda_cub4core6detail13_kernel_agentINS1_8__reduce11ReduceAgentIPN4cuda3std3__45tupleIJ8ParticlelEEESD_SC_iNS1_9__extrema9arg_min_fISB_l16CompareParticlesEEEEJSD_SD_iSH_EEEvDpT0_ --------------------------
	.section	.nv.constant0._ZN6thrust24THRUST_300001_SM_1000_NS8cuda_cub4core6detail13_kernel_agentINS1_8__reduce11ReduceAgentIPN4cuda3std3__45tupleIJ8ParticlelEEESD_SC_iNS1_9__extrema9arg_min_fISB_l16CompareParticlesEEEEJSD_SD_iSH_EEEvDpT0_,"a",@progbits
	.sectionflags	@""
	.align	4
.nv.constant0._ZN6thrust24THRUST_300001_SM_1000_NS8cuda_cub4core6detail13_kernel_agentINS1_8__reduce11ReduceAgentIPN4cuda3std3__45tupleIJ8ParticlelEEESD_SC_iNS1_9__extrema9arg_min_fISB_l16CompareParticlesEEEEJSD_SD_iSH_EEEvDpT0_:
	.zero		917


//--------------------- .nv.constant0._ZN6thrust24THRUST_300001_SM_1000_NS8cuda_cub4core6detail13_kernel_agentINS1_8__reduce10DrainAgentIiEEJN3cub18CUB_300001_SM_10009GridQueueIjEEiEEEvDpT0_ --------------------------
	.section	.nv.constant0._ZN6thrust24THRUST_300001_SM_1000_NS8cuda_cub4core6detail13_kernel_agentINS1_8__reduce10DrainAgentIiEEJN3cub18CUB_300001_SM_10009GridQueueIjEEiEEEvDpT0_,"a",@progbits
	.sectionflags	@""
	.align	4
.nv.constant0._ZN6thrust24THRUST_300001_SM_1000_NS8cuda_cub4core6detail13_kernel_agentINS1_8__reduce10DrainAgentIiEEJN3cub18CUB_300001_SM_10009GridQueueIjEEiEEEvDpT0_:
	.zero		908


//--------------------- .nv.constant0._ZN6thrust24THRUST_300001_SM_1000_NS8cuda_cub4core6detail13_kernel_agentINS1_8__reduce11ReduceAgentINS0_12zip_iteratorIN4cuda3std3__45tupleIJNS0_6detail15normal_iteratorINS0_10device_ptrI8ParticleEEEENS0_17counting_iteratorIlNS0_11use_defaultESJ_SJ_EEEEEEEPNSB_IJSF_lEEESN_iNS1_9__extrema9arg_min_fISF_l16CompareParticlesEEEEJSM_SO_iN3cub18CUB_300001_SM_100013GridEvenShareIiEENSV_9GridQueueIjEESS_EEEvDpT0_ --------------------------
	.section	.nv.constant0._ZN6thrust24THRUST_300001_SM_1000_NS8cuda_cub4core6detail13_kernel_agentINS1_8__reduce11ReduceAgentINS0_12zip_iteratorIN4cuda3std3__45tupleIJNS0_6detail15normal_iteratorINS0_10device_ptrI8ParticleEEEENS0_17counting_iteratorIlNS0_11use_defaultESJ_SJ_EEEEEEEPNSB_IJSF_lEEESN_iNS1_9__extrema9arg_min_fISF_l16CompareParticlesEEEEJSM_SO_iN3cub18CUB_300001_SM_100013GridEvenShareIiEENSV_9GridQueueIjEESS_EEEvDpT0_,"a",@progbits
	.sectionflags	@""
	.align	4
.nv.constant0._ZN6thrust24THRUST_300001_SM_1000_NS8cuda_cub4core6detail13_kernel_agentINS1_8__reduce11ReduceAgentINS0_12zip_iteratorIN4cuda3std3__45tupleIJNS0_6detail15normal_iteratorINS0_10device_ptrI8ParticleEEEENS0_17counting_iteratorIlNS0_11use_defaultESJ_SJ_EEEEEEEPNSB_IJSF_lEEESN_iNS1_9__extrema9arg_min_fISF_l16CompareParticlesEEEEJSM_SO_iN3cub18CUB_300001_SM_100013GridEvenShareIiEENSV_9GridQueueIjEESS_EEEvDpT0_:
	.zero		977


//--------------------- .nv.constant0._ZN6thrust24THRUST_300001_SM_1000_NS8cuda_cub4core6detail13_kernel_agentINS1_8__reduce11ReduceAgentINS0_12zip_iteratorIN4cuda3std3__45tupleIJNS0_6detail15normal_iteratorINS0_10device_ptrI8ParticleEEEENS0_17counting_iteratorIlNS0_11use_defaultESJ_SJ_EEEEEEEPNSB_IJSF_lEEESN_iNS1_9__extrema9arg_min_fISF_l16CompareParticlesEEEEJSM_SO_iSS_EEEvDpT0_ --------------------------
	.section	.nv.constant0._ZN6thrust24THRUST_300001_SM_1000_NS8cuda_cub4core6detail13_kernel_agentINS1_8__reduce11ReduceAgentINS0_12zip_iteratorIN4cuda3std3__45tupleIJNS0_6detail15normal_iteratorINS0_10device_ptrI8ParticleEEEENS0_17counting_iteratorIlNS0_11use_defaultESJ_SJ_EEEEEEEPNSB_IJSF_lEEESN_iNS1_9__extrema9arg_min_fISF_l16CompareParticlesEEEEJSM_SO_iSS_EEEvDpT0_,"a",@progbits
	.sectionflags	@""
	.align	4
.nv.constant0._ZN6thrust24THRUST_300001_SM_1000_NS8cuda_cub4core6detail13_kernel_agentINS1_8__reduce11ReduceAgentINS0_12zip_iteratorIN4cuda3std3__45tupleIJNS0_6detail15normal_iteratorINS0_10device_ptrI8ParticleEEEENS0_17counting_iteratorIlNS0_11use_defaultESJ_SJ_EEEEEEEPNSB_IJSF_lEEESN_iNS1_9__extrema9arg_min_fISF_l16CompareParticlesEEEEJSM_SO_iSS_EEEvDpT0_:
	.zero		925


//--------------------- SYMBOLS --------------------------

	.type		.nv.reservedSmem.offset0,@object
	.size		.nv.reservedSmem.offset0,0x4
	.type		.nv.reservedSmem.cap,@object
	.size		.nv.reservedSmem.cap,0x4
